	.target	sm_90a

	.elftype	@"ET_EXEC"


//--------------------- .note.nv.tkinfo           --------------------------
	.section	.note.nv.tkinfo,"",@"SHT_NOTE"
	.sectionflags	@"SHF_NOTE_NV_TKINFO"
	.tkinfo
        /*0018*/ 	.word	0x00000002
        /*0030*/ 	.string	""
        /*0030*/ 	.string	"ptxas"
        /*0030*/ 	.string	"Cuda compilation tools, release 13.0, V13.0.88"
        /*0030*/ 	.string	"Build cuda_13.0.r13.0/compiler.36424714_0"
        /*0030*/ 	.string	"-arch sm_90a -m 64 "



//--------------------- .note.nv.cuinfo           --------------------------
	.section	.note.nv.cuinfo,"",@"SHT_NOTE"
	.sectionflags	@"SHF_NOTE_NV_CUINFO"
        /*0018*/ 	.short	0x0002
        /*001a*/ 	.short	0x005a
        /*001c*/ 	.short	0x0082
	.zero		2


//--------------------- .nv.info                  --------------------------
	.section	.nv.info,"",@"SHT_CUDA_INFO"
	.align	4


	//----- nvinfo : EIATTR_REGCOUNT
	.align		4
        /*0000*/ 	.byte	0x04, 0x2f
        /*0002*/ 	.short	(.L_12 - .L_11)
	.align		4
.L_11:
        /*0004*/ 	.word	index@(_ZN7cutlass13device_kernelINS_4gemm6kernel13GemmUniversalIN4cute5tupleIJiiiiEEENS1_10collective13CollectiveMmaINS1_37MainloopSm90TmaGmmaWarpSpecializedFP8ILi5ENS5_IJNS4_1CILi1EEESB_SB_EEENS1_35KernelTmaWarpSpecializedCooperativeEEENS5_IJNSA_ILi384EEENSA_ILi224EEENSA_ILi64EEEEEENS_12float_e4m3_tENS5_IJlSB_lEEESJ_SK_NS4_8TiledMMAINS4_8MMA_AtomIJNS4_4SM904GMMA30MMA_64x32x32_F32E4M3E4M3_SS_TNILNSO_7ScaleInE1ELSQ_1EEEEEENS4_6LayoutINS5_IJNSA_ILi2EEESB_SB_EEENS5_IJSB_NSA_ILi0EEESW_EEEEENS5_IJNS4_10UnderscoreESZ_SZ_EEEEENS4_13SM90_TMA_LOADENS4_14ComposedLayoutINS4_7SwizzleILi2ELi4ELi3EEENS4_18smem_ptr_flag_bitsILi8EEENST_INS5_IJNSA_ILi8EEESH_EEENS5_IJSH_SB_EEEEEEEvNS4_8identityES12_S1C_vS1D_EENS_8epilogue10collective6detail29Sm90TmaWarpSpecializedAdapterINS1G_15DefaultEpilogueISJ_SK_SK_NS1F_6thread17LinearCombinationISJ_Li1EffLNS1K_9ScaleType4KindE0ELNS_15FloatRoundStyleE2ESJ_EENS1_15EpilogueDefaultEEEEEvvEEEEvNT_6ParamsE)
        /*0008*/ 	.word	0x000000a8


	//----- nvinfo : EIATTR_FRAME_SIZE
	.align		4
.L_12:
        /*000c*/ 	.byte	0x04, 0x11
        /*000e*/ 	.short	(.L_14 - .L_13)
	.align		4
.L_13:
        /*0010*/ 	.word	index@(_ZN7cutlass13device_kernelINS_4gemm6kernel13GemmUniversalIN4cute5tupleIJiiiiEEENS1_10collective13CollectiveMmaINS1_37MainloopSm90TmaGmmaWarpSpecializedFP8ILi5ENS5_IJNS4_1CILi1EEESB_SB_EEENS1_35KernelTmaWarpSpecializedCooperativeEEENS5_IJNSA_ILi384EEENSA_ILi224EEENSA_ILi64EEEEEENS_12float_e4m3_tENS5_IJlSB_lEEESJ_SK_NS4_8TiledMMAINS4_8MMA_AtomIJNS4_4SM904GMMA30MMA_64x32x32_F32E4M3E4M3_SS_TNILNSO_7ScaleInE1ELSQ_1EEEEEENS4_6LayoutINS5_IJNSA_ILi2EEESB_SB_EEENS5_IJSB_NSA_ILi0EEESW_EEEEENS5_IJNS4_10UnderscoreESZ_SZ_EEEEENS4_13SM90_TMA_LOADENS4_14ComposedLayoutINS4_7SwizzleILi2ELi4ELi3EEENS4_18smem_ptr_flag_bitsILi8EEENST_INS5_IJNSA_ILi8EEESH_EEENS5_IJSH_SB_EEEEEEEvNS4_8identityES12_S1C_vS1D_EENS_8epilogue10collective6detail29Sm90TmaWarpSpecializedAdapterINS1G_15DefaultEpilogueISJ_SK_SK_NS1F_6thread17LinearCombinationISJ_Li1EffLNS1K_9ScaleType4KindE0ELNS_15FloatRoundStyleE2ESJ_EENS1_15EpilogueDefaultEEEEEvvEEEEvNT_6ParamsE)
        /*0014*/ 	.word	0x000009f8


	//----- nvinfo : EIATTR_MIN_STACK_SIZE
	.align		4
.L_14:
        /*0018*/ 	.byte	0x04, 0x12
        /*001a*/ 	.short	(.L_16 - .L_15)
	.align		4
.L_15:
        /*001c*/ 	.word	index@(_ZN7cutlass13device_kernelINS_4gemm6kernel13GemmUniversalIN4cute5tupleIJiiiiEEENS1_10collective13CollectiveMmaINS1_37MainloopSm90TmaGmmaWarpSpecializedFP8ILi5ENS5_IJNS4_1CILi1EEESB_SB_EEENS1_35KernelTmaWarpSpecializedCooperativeEEENS5_IJNSA_ILi384EEENSA_ILi224EEENSA_ILi64EEEEEENS_12float_e4m3_tENS5_IJlSB_lEEESJ_SK_NS4_8TiledMMAINS4_8MMA_AtomIJNS4_4SM904GMMA30MMA_64x32x32_F32E4M3E4M3_SS_TNILNSO_7ScaleInE1ELSQ_1EEEEEENS4_6LayoutINS5_IJNSA_ILi2EEESB_SB_EEENS5_IJSB_NSA_ILi0EEESW_EEEEENS5_IJNS4_10UnderscoreESZ_SZ_EEEEENS4_13SM90_TMA_LOADENS4_14ComposedLayoutINS4_7SwizzleILi2ELi4ELi3EEENS4_18smem_ptr_flag_bitsILi8EEENST_INS5_IJNSA_ILi8EEESH_EEENS5_IJSH_SB_EEEEEEEvNS4_8identityES12_S1C_vS1D_EENS_8epilogue10collective6detail29Sm90TmaWarpSpecializedAdapterINS1G_15DefaultEpilogueISJ_SK_SK_NS1F_6thread17LinearCombinationISJ_Li1EffLNS1K_9ScaleType4KindE0ELNS_15FloatRoundStyleE2ESJ_EENS1_15EpilogueDefaultEEEEEvvEEEEvNT_6ParamsE)
        /*0020*/ 	.word	0x000009f8
.L_16:


//--------------------- .nv.compat                --------------------------
	.section	.nv.compat,"",@"SHT_CUDA_COMPAT_INFO"
	.align	4
        /*0000*/ 	.byte	0x02, 0x09, 0x01, 0x00, 0x02, 0x02, 0x04, 0x00, 0x02, 0x05, 0x05, 0x00, 0x03, 0x07, 0x01, 0x01
        /*0010*/ 	.byte	0x02, 0x03, 0x01, 0x00, 0x02, 0x06, 0x01, 0x00, 0x04, 0x0b, 0x08, 0x00, 0x00, 0x00, 0x00, 0x00
        /*0020*/ 	.byte	0x00, 0x00, 0x00, 0x00


//--------------------- .nv.info._ZN7cutlass13device_kernelINS_4gemm6kernel13GemmUniversalIN4cute5tupleIJiiiiEEENS1_10collective13CollectiveMmaINS1_37MainloopSm90TmaGmmaWarpSpecializedFP8ILi5ENS5_IJNS4_1CILi1EEESB_SB_EEENS1_35KernelTmaWarpSpecializedCooperativeEEENS5_IJNSA_ILi384EEENSA_ILi224EEENSA_ILi64EEEEEENS_12float_e4m3_tENS5_IJlSB_lEEESJ_SK_NS4_8TiledMMAINS4_8MMA_AtomIJNS4_4SM904GMMA30MMA_64x32x32_F32E4M3E4M3_SS_TNILNSO_7ScaleInE1ELSQ_1EEEEEENS4_6LayoutINS5_IJNSA_ILi2EEESB_SB_EEENS5_IJSB_NSA_ILi0EEESW_EEEEENS5_IJNS4_10UnderscoreESZ_SZ_EEEEENS4_13SM90_TMA_LOADENS4_14ComposedLayoutINS4_7SwizzleILi2ELi4ELi3EEENS4_18smem_ptr_flag_bitsILi8EEENST_INS5_IJNSA_ILi8EEESH_EEENS5_IJSH_SB_EEEEEEEvNS4_8identityES12_S1C_vS1D_EENS_8epilogue10collective6detail29Sm90TmaWarpSpecializedAdapterINS1G_15DefaultEpilogueISJ_SK_SK_NS1F_6thread17LinearCombinationISJ_Li1EffLNS1K_9ScaleType4KindE0ELNS_15FloatRoundStyleE2ESJ_EENS1_15EpilogueDefaultEEEEEvvEEEEvNT_6ParamsE --------------------------
	.section	.nv.info._ZN7cutlass13device_kernelINS_4gemm6kernel13GemmUniversalIN4cute5tupleIJiiiiEEENS1_10collective13CollectiveMmaINS1_37MainloopSm90TmaGmmaWarpSpecializedFP8ILi5ENS5_IJNS4_1CILi1EEESB_SB_EEENS1_35KernelTmaWarpSpecializedCooperativeEEENS5_IJNSA_ILi384EEENSA_ILi224EEENSA_ILi64EEEEEENS_12float_e4m3_tENS5_IJlSB_lEEESJ_SK_NS4_8TiledMMAINS4_8MMA_AtomIJNS4_4SM904GMMA30MMA_64x32x32_F32E4M3E4M3_SS_TNILNSO_7ScaleInE1ELSQ_1EEEEEENS4_6LayoutINS5_IJNSA_ILi2EEESB_SB_EEENS5_IJSB_NSA_ILi0EEESW_EEEEENS5_IJNS4_10UnderscoreESZ_SZ_EEEEENS4_13SM90_TMA_LOADENS4_14ComposedLayoutINS4_7SwizzleILi2ELi4ELi3EEENS4_18smem_ptr_flag_bitsILi8EEENST_INS5_IJNSA_ILi8EEESH_EEENS5_IJSH_SB_EEEEEEEvNS4_8identityES12_S1C_vS1D_EENS_8epilogue10collective6detail29Sm90TmaWarpSpecializedAdapterINS1G_15DefaultEpilogueISJ_SK_SK_NS1F_6thread17LinearCombinationISJ_Li1EffLNS1K_9ScaleType4KindE0ELNS_15FloatRoundStyleE2ESJ_EENS1_15EpilogueDefaultEEEEEvvEEEEvNT_6ParamsE,"",@"SHT_CUDA_INFO"
	.sectionflags	@""
	.align	4


	//----- nvinfo : EIATTR_CUDA_API_VERSION
	.align		4
        /*0000*/ 	.byte	0x04, 0x37
        /*0002*/ 	.short	(.L_18 - .L_17)
.L_17:
        /*0004*/ 	.word	0x00000082


	//----- nvinfo : EIATTR_KPARAM_INFO
	.align		4
.L_18:
        /*0008*/ 	.byte	0x04, 0x17
        /*000a*/ 	.short	(.L_20 - .L_19)
.L_19:
        /*000c*/ 	.word	0x00000000
        /*0010*/ 	.short	0x0000
        /*0012*/ 	.short	0x0070
        /*0014*/ 	.byte	0x00, 0xf0, 0x01, 0x10


	//----- nvinfo : EIATTR_SPARSE_MMA_MASK
	.align		4
.L_20:
        /*0018*/ 	.byte	0x03, 0x50
        /*001a*/ 	.short	0x0000


	//----- nvinfo : EIATTR_MAXREG_COUNT
	.align		4
        /*001c*/ 	.byte	0x03, 0x1b
        /*001e*/ 	.short	0x00a8


	//----- nvinfo : EIATTR_NUM_BARRIERS
	.align		4
        /*0020*/ 	.byte	0x02, 0x4c
        /*0022*/ 	.byte	0x01
	.zero		1


	//----- nvinfo : EIATTR_ANNOTATIONS
	.align		4
        /*0024*/ 	.byte	0x04, 0x55
        /*0026*/ 	.short	(.L_22 - .L_21)


	//   ....[0]....
.L_21:
        /*0028*/ 	.word	0x00000001
        /*002c*/ 	.byte	0xd0, 0x05, 0x00, 0x00, 0x01, 0x00, 0x00, 0x00, 0xf0, 0x05, 0x00, 0x00, 0x01, 0x00, 0x00, 0x00
        /* <DEDUP_REMOVED lines=2221> */
        /*8b0c*/ 	.byte	0x20, 0xf1, 0x03, 0x00, 0x01, 0x00, 0x00, 0x00, 0x70, 0xf1, 0x03, 0x00


	//----- nvinfo : EIATTR_MERCURY_ISA_VERSION
	.align		4
.L_22:
        /*8b18*/ 	.byte	0x03, 0x5f
        /*8b1a*/ 	.short	0x0101


	//----- nvinfo : EIATTR_INT_WARP_WIDE_INSTR_OFFSETS
	.align		4
        /*8b1c*/ 	.byte	0x04, 0x31
        /*8b1e*/ 	.short	(.L_24 - .L_23)


	//   ....[0]....
.L_23:
        /*8b20*/ 	.word	0x00000490


	//   ....[1]....
        /*8b24*/ 	.word	0x000004a0


	//   ....[2]....
        /*8b28*/ 	.word	0x000005e0


	//----- nvinfo : EIATTR_COOP_GROUP_MASK_REGIDS
	.align		4
.L_24:
        /*8b2c*/ 	.byte	0x04, 0x29
        /*8b2e*/ 	.short	(.L_26 - .L_25)


	//   ....[0]....
.L_25:
        /*8b30*/ 	.word	0xffffffff


	//   ....[1]....
        /*8b34*/ 	.word	0xffffffff


	//   ....[2]....
        /*8b38*/ 	.word	0xffffffff


	//   ....[3]....
        /*8b3c*/ 	.word	0xffffffff


	//   ....[4]....
        /*8b40*/ 	.word	0xffffffff


	//----- nvinfo : EIATTR_COOP_GROUP_INSTR_OFFSETS
	.align		4
.L_26:
        /*8b44*/ 	.byte	0x04, 0x28
        /*8b46*/ 	.short	(.L_28 - .L_27)


	//   ....[0]....
.L_27:
        /*8b48*/ 	.word	0x00000070


	//   ....[1]....
        /*8b4c*/ 	.word	0x00000080


	//   ....[2]....
        /*8b50*/ 	.word	0x000001a0


	//   ....[3]....
        /*8b54*/ 	.word	0x000003d0


	//   ....[4]....
        /*8b58*/ 	.word	0x000031c0


	//----- nvinfo : EIATTR_REG_RECONFIG
	.align		4
.L_28:
        /*8b5c*/ 	.byte	0x01, 0x54
	.zero		2


	//----- nvinfo : EIATTR_MBARRIER_INSTR_OFFSETS
	.align		4
        /*8b60*/ 	.byte	0x04, 0x39
        /*8b62*/ 	.short	(.L_30 - .L_29)


	//   ....[0]....
.L_29:
        /*8b64*/ 	.word	0x00000320
        /*8b68*/ 	.word	0x000000ff
        /*8b6c*/ 	.word	0x00000000
        /*8b70*/ 	.short	0x0100
        /*8b72*/ 	.byte	0x0a
	.zero		1


	//   ....[1]....
        /*8b74*/ 	.word	0x00000330
        /*8b78*/ 	.word	0x000000ff
        /*8b7c*/ 	.word	0x00000028
        /*8b80*/ 	.short	0x0100
        /*8b82*/ 	.byte	0x0a
	.zero		1


	//   ....[2]....
        /*8b84*/ 	.word	0x00000340
        /*8b88*/ 	.word	0x000000ff
        /*8b8c*/ 	.word	0x00000008
        /*8b90*/ 	.short	0x0100
        /*8b92*/ 	.byte	0x0a
	.zero		1


	//   ....[3]....
        /*8b94*/ 	.word	0x00000350
        /*8b98*/ 	.word	0x000000ff
        /*8b9c*/ 	.word	0x00000030
        /*8ba0*/ 	.short	0x0100
        /*8ba2*/ 	.byte	0x0a
	.zero		1


	//   ....[4]....
        /*8ba4*/ 	.word	0x00000360
        /*8ba8*/ 	.word	0x000000ff
        /*8bac*/ 	.word	0x00000010
        /*8bb0*/ 	.short	0x0100
        /*8bb2*/ 	.byte	0x0a
	.zero		1


	//   ....[5]....
        /*8bb4*/ 	.word	0x00000370
        /*8bb8*/ 	.word	0x000000ff
        /*8bbc*/ 	.word	0x00000038
        /*8bc0*/ 	.short	0x0100
        /*8bc2*/ 	.byte	0x0a
	.zero		1


	//   ....[6]....
        /*8bc4*/ 	.word	0x00000380
        /*8bc8*/ 	.word	0x000000ff
        /*8bcc*/ 	.word	0x00000018
        /*8bd0*/ 	.short	0x0100
        /*8bd2*/ 	.byte	0x0a
	.zero		1


	//   ....[7]....
        /*8bd4*/ 	.word	0x00000390
        /*8bd8*/ 	.word	0x000000ff
        /*8bdc*/ 	.word	0x00000040
        /*8be0*/ 	.short	0x0100
        /*8be2*/ 	.byte	0x0a
	.zero		1


	//   ....[8]....
        /*8be4*/ 	.word	0x000003a0
        /*8be8*/ 	.word	0x000000ff
        /*8bec*/ 	.word	0x00000020
        /*8bf0*/ 	.short	0x0100
        /*8bf2*/ 	.byte	0x0a
	.zero		1


	//   ....[9]....
        /*8bf4*/ 	.word	0x000003b0
        /*8bf8*/ 	.word	0x000000ff
        /*8bfc*/ 	.word	0x00000048
        /*8c00*/ 	.short	0x0100
        /*8c02*/ 	.byte	0x0a
	.zero		1


	//   ....[10]....
        /*8c04*/ 	.word	0x00000610
        /*8c08*/ 	.word	0x000000ff
        /*8c0c*/ 	.word	0x00000060
        /*8c10*/ 	.short	0x0100
        /*8c12*/ 	.byte	0x08
	.zero		1


	//   ....[11]....
        /*8c14*/ 	.word	0x00000620
        /*8c18*/ 	.word	0x000000ff
        /*8c1c*/ 	.word	0x00000068
        /*8c20*/ 	.short	0x0100
        /*8c22*/ 	.byte	0x08
	.zero		1


	//   ....[12]....
        /*8c24*/ 	.word	0x000035c0
        /*8c28*/ 	.word	0x000000ff
        /*8c2c*/ 	.word	0x00000000
        /*8c30*/ 	.short	0x010a
        /*8c32*/ 	.byte	0x0c
	.zero		1


	//   ....[13]....
        /*8c34*/ 	.word	0x00003620
        /*8c38*/ 	.word	0x000000ff
        /*8c3c*/ 	.word	0x00000000
        /*8c40*/ 	.short	0x010a
        /*8c42*/ 	.byte	0x0c
	.zero		1


	//   ....[14]....
        /*8c44*/ 	.word	0x0000b440
        /*8c48*/ 	.word	0x000000ff
        /*8c4c*/ 	.word	0x00000000
        /*8c50*/ 	.short	0x010a
        /*8c52*/ 	.byte	0x0e
	.zero		1


	//   ....[15]....
        /*8c54*/ 	.word	0x0000b480
        /*8c58*/ 	.word	0x000000ff
        /*8c5c*/ 	.word	0x00000000
        /*8c60*/ 	.short	0x010a
        /*8c62*/ 	.byte	0x0e
	.zero		1


	//   ....[16]....
        /*8c64*/ 	.word	0x00013760
        /*8c68*/ 	.word	0x000000ff
        /*8c6c*/ 	.word	0x00000000
        /*8c70*/ 	.short	0x0101
        /*8c72*/ 	.byte	0x0d
	.zero		1


	//   ....[17]....
        /*8c74*/ 	.word	0x00018630
        /*8c78*/ 	.word	0x000000ff
        /*8c7c*/ 	.word	0x00000000
        /*8c80*/ 	.short	0x0101
        /*8c82*/ 	.byte	0x06
	.zero		1


	//   ....[18]....
        /*8c84*/ 	.word	0x0003e300
        /*8c88*/ 	.word	0x00000010
        /*8c8c*/ 	.word	0x00000028
        /*8c90*/ 	.short	0x010a
        /*8c92*/ 	.byte	0x3f
	.zero		1


	//   ....[19]....
        /*8c94*/ 	.word	0x0003e650
        /*8c98*/ 	.word	0x00000002
        /*8c9c*/ 	.word	0x00000068
        /*8ca0*/ 	.short	0x0101
        /*8ca2*/ 	.byte	0x3f
	.zero		1


	//   ....[20]....
        /*8ca4*/ 	.word	0x0003ee20
        /*8ca8*/ 	.word	0x00000003
        /*8cac*/ 	.word	0x00000000
        /*8cb0*/ 	.short	0x010a
        /*8cb2*/ 	.byte	0x3f
	.zero		1


	//   ....[21]....
        /*8cb4*/ 	.word	0x0003eeb0
        /*8cb8*/ 	.word	0x00000003
        /*8cbc*/ 	.word	0x00000000
        /*8cc0*/ 	.short	0x010a
        /*8cc2*/ 	.byte	0x3f
	.zero		1


	//   ....[22]....
        /*8cc4*/ 	.word	0x0003ef40
        /*8cc8*/ 	.word	0x00000003
        /*8ccc*/ 	.word	0x00000000
        /*8cd0*/ 	.short	0x010a
        /*8cd2*/ 	.byte	0x3f
	.zero		1


	//   ....[23]....
        /*8cd4*/ 	.word	0x0003efd0
        /*8cd8*/ 	.word	0x00000003
        /*8cdc*/ 	.word	0x00000000
        /*8ce0*/ 	.short	0x010a
        /*8ce2*/ 	.byte	0x3f
	.zero		1


	//   ....[24]....
        /*8ce4*/ 	.word	0x0003f060
        /*8ce8*/ 	.word	0x00000003
        /*8cec*/ 	.word	0x00000000
        /*8cf0*/ 	.short	0x010a
        /*8cf2*/ 	.byte	0x3f
	.zero		1


	//   ....[25]....
        /*8cf4*/ 	.word	0x0003f0d0
        /*8cf8*/ 	.word	0x0000000d
        /*8cfc*/ 	.word	0x00000000
        /*8d00*/ 	.short	0x010a
        /*8d02*/ 	.byte	0x3f
	.zero		1


	//   ....[26]....
        /*8d04*/ 	.word	0x0003f140
        /*8d08*/ 	.word	0x00000000
        /*8d0c*/ 	.word	0x00000000
        /*8d10*/ 	.short	0x010a
        /*8d12*/ 	.byte	0x3f
	.zero		1


	//   ....[27]....
        /*8d14*/ 	.word	0x0003f220
        /*8d18*/ 	.word	0x00000010
        /*8d1c*/ 	.word	0x00000028
        /*8d20*/ 	.short	0x010a
        /*8d22*/ 	.byte	0x3f
	.zero		1


	//   ....[28]....
        /*8d24*/ 	.word	0x0003f300
        /*8d28*/ 	.word	0x00000003
        /*8d2c*/ 	.word	0x00000000
        /*8d30*/ 	.short	0x010a
        /*8d32*/ 	.byte	0x3f
	.zero		1


	//   ....[29]....
        /*8d34*/ 	.word	0x0003f350
        /*8d38*/ 	.word	0x00000003
        /*8d3c*/ 	.word	0x00000000
        /*8d40*/ 	.short	0x010a
        /*8d42*/ 	.byte	0x3f
	.zero		1


	//   ....[30]....
        /*8d44*/ 	.word	0x0003f3a0
        /*8d48*/ 	.word	0x00000003
        /*8d4c*/ 	.word	0x00000000
        /*8d50*/ 	.short	0x010a
        /*8d52*/ 	.byte	0x3f
	.zero		1


	//   ....[31]....
        /*8d54*/ 	.word	0x0003f3f0
        /*8d58*/ 	.word	0x00000003
        /*8d5c*/ 	.word	0x00000000
        /*8d60*/ 	.short	0x010a
        /*8d62*/ 	.byte	0x3f
	.zero		1


	//----- nvinfo : EIATTR_NUM_MBARRIERS
	.align		4
.L_30:
        /*8d64*/ 	.byte	0x03, 0x38
        /*8d66*/ 	.short	0x000c


	//----- nvinfo : EIATTR_EXIT_INSTR_OFFSETS
	.align		4
        /*8d68*/ 	.byte	0x04, 0x1c
        /*8d6a*/ 	.short	(.L_32 - .L_31)


	//   ....[0]....
.L_31:
        /*8d6c*/ 	.word	0x00000680


	//   ....[1]....
        /*8d70*/ 	.word	0x00000fd0


	//   ....[2]....
        /*8d74*/ 	.word	0x0003d920


	//   ....[3]....
        /*8d78*/ 	.word	0x0003df90


	//   ....[4]....
        /*8d7c*/ 	.word	0x0003f0b0


	//----- nvinfo : EIATTR_MAX_THREADS
	.align		4
.L_32:
        /*8d80*/ 	.byte	0x04, 0x05
        /*8d82*/ 	.short	(.L_34 - .L_33)
.L_33:
        /*8d84*/ 	.word	0x00000180
        /*8d88*/ 	.word	0x00000001
        /*8d8c*/ 	.word	0x00000001


	//----- nvinfo : EIATTR_CRS_STACK_SIZE
	.align		4
.L_34:
        /*8d90*/ 	.byte	0x04, 0x1e
        /*8d92*/ 	.short	(.L_36 - .L_35)
.L_35:
        /*8d94*/ 	.word	0x00000000


	//----- nvinfo : EIATTR_CBANK_PARAM_SIZE
	.align		4
.L_36:
        /*8d98*/ 	.byte	0x03, 0x19
        /*8d9a*/ 	.short	0x0470


	//----- nvinfo : EIATTR_PARAM_CBANK
	.align		4
        /*8d9c*/ 	.byte	0x04, 0x0a
        /*8d9e*/ 	.short	(.L_38 - .L_37)
	.align		4
.L_37:
        /*8da0*/ 	.word	index@(.nv.constant0._ZN7cutlass13device_kernelINS_4gemm6kernel13GemmUniversalIN4cute5tupleIJiiiiEEENS1_10collective13CollectiveMmaINS1_37MainloopSm90TmaGmmaWarpSpecializedFP8ILi5ENS5_IJNS4_1CILi1EEESB_SB_EEENS1_35KernelTmaWarpSpecializedCooperativeEEENS5_IJNSA_ILi384EEENSA_ILi224EEENSA_ILi64EEEEEENS_12float_e4m3_tENS5_IJlSB_lEEESJ_SK_NS4_8TiledMMAINS4_8MMA_AtomIJNS4_4SM904GMMA30MMA_64x32x32_F32E4M3E4M3_SS_TNILNSO_7ScaleInE1ELSQ_1EEEEEENS4_6LayoutINS5_IJNSA_ILi2EEESB_SB_EEENS5_IJSB_NSA_ILi0EEESW_EEEEENS5_IJNS4_10UnderscoreESZ_SZ_EEEEENS4_13SM90_TMA_LOADENS4_14ComposedLayoutINS4_7SwizzleILi2ELi4ELi3EEENS4_18smem_ptr_flag_bitsILi8EEENST_INS5_IJNSA_ILi8EEESH_EEENS5_IJSH_SB_EEEEEEEvNS4_8identityES12_S1C_vS1D_EENS_8epilogue10collective6detail29Sm90TmaWarpSpecializedAdapterINS1G_15DefaultEpilogueISJ_SK_SK_NS1F_6thread17LinearCombinationISJ_Li1EffLNS1K_9ScaleType4KindE0ELNS_15FloatRoundStyleE2ESJ_EENS1_15EpilogueDefaultEEEEEvvEEEEvNT_6ParamsE)
        /*8da4*/ 	.short	0x0210
        /*8da6*/ 	.short	0x0470


	//----- nvinfo : EIATTR_SW_WAR
	.align		4
.L_38:
        /*8da8*/ 	.byte	0x04, 0x36
        /*8daa*/ 	.short	(.L_40 - .L_39)
.L_39:
        /*8dac*/ 	.word	0x00000008
.L_40:


//--------------------- .nv.callgraph             --------------------------
	.section	.nv.callgraph,"",@"SHT_CUDA_CALLGRAPH"
	.align	4
	.sectionentsize	8
	.align		4
        /*0000*/ 	.word	0x00000000
	.align		4
        /*0004*/ 	.word	0xffffffff
	.align		4
        /*0008*/ 	.word	0x00000000
	.align		4
        /*000c*/ 	.word	0xfffffffe
	.align		4
        /*0010*/ 	.word	0x00000000
	.align		4
        /*0014*/ 	.word	0xfffffffd
	.align		4
        /*0018*/ 	.word	0x00000000
	.align		4
        /*001c*/ 	.word	0xfffffffc


//--------------------- .nv.constant4             --------------------------
	.section	.nv.constant4,"a",@progbits
	.align	8
	.align		8
.nv.constant4:
        /*0000*/ 	.dword	_ZN39_INTERNAL_9ca494c3_4_k_cu_cc76fe10_93424cuda3std3__45__cpo5beginE
	.align		8
        /*0008*/ 	.dword	_ZN39_INTERNAL_9ca494c3_4_k_cu_cc76fe10_93424cuda3std3__45__cpo3endE
	.align		8
        /*0010*/ 	.dword	_ZN39_INTERNAL_9ca494c3_4_k_cu_cc76fe10_93424cuda3std3__45__cpo6cbeginE
	.align		8
        /*0018*/ 	.dword	_ZN39_INTERNAL_9ca494c3_4_k_cu_cc76fe10_93424cuda3std3__45__cpo4cendE
	.align		8
        /*0020*/ 	.dword	_ZN39_INTERNAL_9ca494c3_4_k_cu_cc76fe10_93424cuda3std3__441_GLOBAL__N__9ca494c3_4_k_cu_cc76fe10_93426ignoreE
	.align		8
        /*0028*/ 	.dword	_ZN39_INTERNAL_9ca494c3_4_k_cu_cc76fe10_93424cuda3std3__419piecewise_constructE
	.align		8
        /*0030*/ 	.dword	_ZN39_INTERNAL_9ca494c3_4_k_cu_cc76fe10_93424cuda3std3__48in_placeE
	.align		8
        /*0038*/ 	.dword	_ZN39_INTERNAL_9ca494c3_4_k_cu_cc76fe10_93424cuda3std6ranges3__45__cpo4swapE
	.align		8
        /*0040*/ 	.dword	_ZN39_INTERNAL_9ca494c3_4_k_cu_cc76fe10_93424cuda3std6ranges3__45__cpo9iter_moveE
	.align		8
        /*0048*/ 	.dword	_ZN39_INTERNAL_9ca494c3_4_k_cu_cc76fe10_93424cute7productE
	.align		8
        /*0050*/ 	.dword	_ZN39_INTERNAL_9ca494c3_4_k_cu_cc76fe10_93424cute1_E


//--------------------- .text._ZN7cutlass13device_kernelINS_4gemm6kernel13GemmUniversalIN4cute5tupleIJiiiiEEENS1_10collective13CollectiveMmaINS1_37MainloopSm90TmaGmmaWarpSpecializedFP8ILi5ENS5_IJNS4_1CILi1EEESB_SB_EEENS1_35KernelTmaWarpSpecializedCooperativeEEENS5_IJNSA_ILi384EEENSA_ILi224EEENSA_ILi64EEEEEENS_12float_e4m3_tENS5_IJlSB_lEEESJ_SK_NS4_8TiledMMAINS4_8MMA_AtomIJNS4_4SM904GMMA30MMA_64x32x32_F32E4M3E4M3_SS_TNILNSO_7ScaleInE1ELSQ_1EEEEEENS4_6LayoutINS5_IJNSA_ILi2EEESB_SB_EEENS5_IJSB_NSA_ILi0EEESW_EEEEENS5_IJNS4_10UnderscoreESZ_SZ_EEEEENS4_13SM90_TMA_LOADENS4_14ComposedLayoutINS4_7SwizzleILi2ELi4ELi3EEENS4_18smem_ptr_flag_bitsILi8EEENST_INS5_IJNSA_ILi8EEESH_EEENS5_IJSH_SB_EEEEEEEvNS4_8identityES12_S1C_vS1D_EENS_8epilogue10collective6detail29Sm90TmaWarpSpecializedAdapterINS1G_15DefaultEpilogueISJ_SK_SK_NS1F_6thread17LinearCombinationISJ_Li1EffLNS1K_9ScaleType4KindE0ELNS_15FloatRoundStyleE2ESJ_EENS1_15EpilogueDefaultEEEEEvvEEEEvNT_6ParamsE --------------------------
	.section	.text._ZN7cutlass13device_kernelINS_4gemm6kernel13GemmUniversalIN4cute5tupleIJiiiiEEENS1_10collective13CollectiveMmaINS1_37MainloopSm90TmaGmmaWarpSpecializedFP8ILi5ENS5_IJNS4_1CILi1EEESB_SB_EEENS1_35KernelTmaWarpSpecializedCooperativeEEENS5_IJNSA_ILi384EEENSA_ILi224EEENSA_ILi64EEEEEENS_12float_e4m3_tENS5_IJlSB_lEEESJ_SK_NS4_8TiledMMAINS4_8MMA_AtomIJNS4_4SM904GMMA30MMA_64x32x32_F32E4M3E4M3_SS_TNILNSO_7ScaleInE1ELSQ_1EEEEEENS4_6LayoutINS5_IJNSA_ILi2EEESB_SB_EEENS5_IJSB_NSA_ILi0EEESW_EEEEENS5_IJNS4_10UnderscoreESZ_SZ_EEEEENS4_13SM90_TMA_LOADENS4_14ComposedLayoutINS4_7SwizzleILi2ELi4ELi3EEENS4_18smem_ptr_flag_bitsILi8EEENST_INS5_IJNSA_ILi8EEESH_EEENS5_IJSH_SB_EEEEEEEvNS4_8identityES12_S1C_vS1D_EENS_8epilogue10collective6detail29Sm90TmaWarpSpecializedAdapterINS1G_15DefaultEpilogueISJ_SK_SK_NS1F_6thread17LinearCombinationISJ_Li1EffLNS1K_9ScaleType4KindE0ELNS_15FloatRoundStyleE2ESJ_EENS1_15EpilogueDefaultEEEEEvvEEEEvNT_6ParamsE,"ax",@progbits
	.align	128
.text._ZN7cutlass13device_kernelINS_4gemm6kernel13GemmUniversalIN4cute5tupleIJiiiiEEENS1_10collective13CollectiveMmaINS1_37MainloopSm90TmaGmmaWarpSpecializedFP8ILi5ENS5_IJNS4_1CILi1EEESB_SB_EEENS1_35KernelTmaWarpSpecializedCooperativeEEENS5_IJNSA_ILi384EEENSA_ILi224EEENSA_ILi64EEEEEENS_12float_e4m3_tENS5_IJlSB_lEEESJ_SK_NS4_8TiledMMAINS4_8MMA_AtomIJNS4_4SM904GMMA30MMA_64x32x32_F32E4M3E4M3_SS_TNILNSO_7ScaleInE1ELSQ_1EEEEEENS4_6LayoutINS5_IJNSA_ILi2EEESB_SB_EEENS5_IJSB_NSA_ILi0EEESW_EEEEENS5_IJNS4_10UnderscoreESZ_SZ_EEEEENS4_13SM90_TMA_LOADENS4_14ComposedLayoutINS4_7SwizzleILi2ELi4ELi3EEENS4_18smem_ptr_flag_bitsILi8EEENST_INS5_IJNSA_ILi8EEESH_EEENS5_IJSH_SB_EEEEEEEvNS4_8identityES12_S1C_vS1D_EENS_8epilogue10collective6detail29Sm90TmaWarpSpecializedAdapterINS1G_15DefaultEpilogueISJ_SK_SK_NS1F_6thread17LinearCombinationISJ_Li1EffLNS1K_9ScaleType4KindE0ELNS_15FloatRoundStyleE2ESJ_EENS1_15EpilogueDefaultEEEEEvvEEEEvNT_6ParamsE:
        .type           _ZN7cutlass13device_kernelINS_4gemm6kernel13GemmUniversalIN4cute5tupleIJiiiiEEENS1_10collective13CollectiveMmaINS1_37MainloopSm90TmaGmmaWarpSpecializedFP8ILi5ENS5_IJNS4_1CILi1EEESB_SB_EEENS1_35KernelTmaWarpSpecializedCooperativeEEENS5_IJNSA_ILi384EEENSA_ILi224EEENSA_ILi64EEEEEENS_12float_e4m3_tENS5_IJlSB_lEEESJ_SK_NS4_8TiledMMAINS4_8MMA_AtomIJNS4_4SM904GMMA30MMA_64x32x32_F32E4M3E4M3_SS_TNILNSO_7ScaleInE1ELSQ_1EEEEEENS4_6LayoutINS5_IJNSA_ILi2EEESB_SB_EEENS5_IJSB_NSA_ILi0EEESW_EEEEENS5_IJNS4_10UnderscoreESZ_SZ_EEEEENS4_13SM90_TMA_LOADENS4_14ComposedLayoutINS4_7SwizzleILi2ELi4ELi3EEENS4_18smem_ptr_flag_bitsILi8EEENST_INS5_IJNSA_ILi8EEESH_EEENS5_IJSH_SB_EEEEEEEvNS4_8identityES12_S1C_vS1D_EENS_8epilogue10collective6detail29Sm90TmaWarpSpecializedAdapterINS1G_15DefaultEpilogueISJ_SK_SK_NS1F_6thread17LinearCombinationISJ_Li1EffLNS1K_9ScaleType4KindE0ELNS_15FloatRoundStyleE2ESJ_EENS1_15EpilogueDefaultEEEEEvvEEEEvNT_6ParamsE,@function
        .size           _ZN7cutlass13device_kernelINS_4gemm6kernel13GemmUniversalIN4cute5tupleIJiiiiEEENS1_10collective13CollectiveMmaINS1_37MainloopSm90TmaGmmaWarpSpecializedFP8ILi5ENS5_IJNS4_1CILi1EEESB_SB_EEENS1_35KernelTmaWarpSpecializedCooperativeEEENS5_IJNSA_ILi384EEENSA_ILi224EEENSA_ILi64EEEEEENS_12float_e4m3_tENS5_IJlSB_lEEESJ_SK_NS4_8TiledMMAINS4_8MMA_AtomIJNS4_4SM904GMMA30MMA_64x32x32_F32E4M3E4M3_SS_TNILNSO_7ScaleInE1ELSQ_1EEEEEENS4_6LayoutINS5_IJNSA_ILi2EEESB_SB_EEENS5_IJSB_NSA_ILi0EEESW_EEEEENS5_IJNS4_10UnderscoreESZ_SZ_EEEEENS4_13SM90_TMA_LOADENS4_14ComposedLayoutINS4_7SwizzleILi2ELi4ELi3EEENS4_18smem_ptr_flag_bitsILi8EEENST_INS5_IJNSA_ILi8EEESH_EEENS5_IJSH_SB_EEEEEEEvNS4_8identityES12_S1C_vS1D_EENS_8epilogue10collective6detail29Sm90TmaWarpSpecializedAdapterINS1G_15DefaultEpilogueISJ_SK_SK_NS1F_6thread17LinearCombinationISJ_Li1EffLNS1K_9ScaleType4KindE0ELNS_15FloatRoundStyleE2ESJ_EENS1_15EpilogueDefaultEEEEEvvEEEEvNT_6ParamsE,(.L_x_77 - _ZN7cutlass13device_kernelINS_4gemm6kernel13GemmUniversalIN4cute5tupleIJiiiiEEENS1_10collective13CollectiveMmaINS1_37MainloopSm90TmaGmmaWarpSpecializedFP8ILi5ENS5_IJNS4_1CILi1EEESB_SB_EEENS1_35KernelTmaWarpSpecializedCooperativeEEENS5_IJNSA_ILi384EEENSA_ILi224EEENSA_ILi64EEEEEENS_12float_e4m3_tENS5_IJlSB_lEEESJ_SK_NS4_8TiledMMAINS4_8MMA_AtomIJNS4_4SM904GMMA30MMA_64x32x32_F32E4M3E4M3_SS_TNILNSO_7ScaleInE1ELSQ_1EEEEEENS4_6LayoutINS5_IJNSA_ILi2EEESB_SB_EEENS5_IJSB_NSA_ILi0EEESW_EEEEENS5_IJNS4_10UnderscoreESZ_SZ_EEEEENS4_13SM90_TMA_LOADENS4_14ComposedLayoutINS4_7SwizzleILi2ELi4ELi3EEENS4_18smem_ptr_flag_bitsILi8EEENST_INS5_IJNSA_ILi8EEESH_EEENS5_IJSH_SB_EEEEEEEvNS4_8identityES12_S1C_vS1D_EENS_8epilogue10collective6detail29Sm90TmaWarpSpecializedAdapterINS1G_15DefaultEpilogueISJ_SK_SK_NS1F_6thread17LinearCombinationISJ_Li1EffLNS1K_9ScaleType4KindE0ELNS_15FloatRoundStyleE2ESJ_EENS1_15EpilogueDefaultEEEEEvvEEEEvNT_6ParamsE)
        .other          _ZN7cutlass13device_kernelINS_4gemm6kernel13GemmUniversalIN4cute5tupleIJiiiiEEENS1_10collective13CollectiveMmaINS1_37MainloopSm90TmaGmmaWarpSpecializedFP8ILi5ENS5_IJNS4_1CILi1EEESB_SB_EEENS1_35KernelTmaWarpSpecializedCooperativeEEENS5_IJNSA_ILi384EEENSA_ILi224EEENSA_ILi64EEEEEENS_12float_e4m3_tENS5_IJlSB_lEEESJ_SK_NS4_8TiledMMAINS4_8MMA_AtomIJNS4_4SM904GMMA30MMA_64x32x32_F32E4M3E4M3_SS_TNILNSO_7ScaleInE1ELSQ_1EEEEEENS4_6LayoutINS5_IJNSA_ILi2EEESB_SB_EEENS5_IJSB_NSA_ILi0EEESW_EEEEENS5_IJNS4_10UnderscoreESZ_SZ_EEEEENS4_13SM90_TMA_LOADENS4_14ComposedLayoutINS4_7SwizzleILi2ELi4ELi3EEENS4_18smem_ptr_flag_bitsILi8EEENST_INS5_IJNSA_ILi8EEESH_EEENS5_IJSH_SB_EEEEEEEvNS4_8identityES12_S1C_vS1D_EENS_8epilogue10collective6detail29Sm90TmaWarpSpecializedAdapterINS1G_15DefaultEpilogueISJ_SK_SK_NS1F_6thread17LinearCombinationISJ_Li1EffLNS1K_9ScaleType4KindE0ELNS_15FloatRoundStyleE2ESJ_EENS1_15EpilogueDefaultEEEEEvvEEEEvNT_6ParamsE,@"STO_CUDA_ENTRY STV_DEFAULT"
_ZN7cutlass13device_kernelINS_4gemm6kernel13GemmUniversalIN4cute5tupleIJiiiiEEENS1_10collective13CollectiveMmaINS1_37MainloopSm90TmaGmmaWarpSpecializedFP8ILi5ENS5_IJNS4_1CILi1EEESB_SB_EEENS1_35KernelTmaWarpSpecializedCooperativeEEENS5_IJNSA_ILi384EEENSA_ILi224EEENSA_ILi64EEEEEENS_12float_e4m3_tENS5_IJlSB_lEEESJ_SK_NS4_8TiledMMAINS4_8MMA_AtomIJNS4_4SM904GMMA30MMA_64x32x32_F32E4M3E4M3_SS_TNILNSO_7ScaleInE1ELSQ_1EEEEEENS4_6LayoutINS5_IJNSA_ILi2EEESB_SB_EEENS5_IJSB_NSA_ILi0EEESW_EEEEENS5_IJNS4_10UnderscoreESZ_SZ_EEEEENS4_13SM90_TMA_LOADENS4_14ComposedLayoutINS4_7SwizzleILi2ELi4ELi3EEENS4_18smem_ptr_flag_bitsILi8EEENST_INS5_IJNSA_ILi8EEESH_EEENS5_IJSH_SB_EEEEEEEvNS4_8identityES12_S1C_vS1D_EENS_8epilogue10collective6detail29Sm90TmaWarpSpecializedAdapterINS1G_15DefaultEpilogueISJ_SK_SK_NS1F_6thread17LinearCombinationISJ_Li1EffLNS1K_9ScaleType4KindE0ELNS_15FloatRoundStyleE2ESJ_EENS1_15EpilogueDefaultEEEEEvvEEEEvNT_6ParamsE:
[----:B------:R-:W0:Y:S02]  /*0000*/  LDC R1, c[0x0][0x28] ;  /* 0x00000a00ff017b82 */ /* 0x000e240000000800 */
[----:B0-----:R-:W-:Y:S01]  /*0010*/  VIADD R1, R1, 0xfffff608 ;  /* 0xfffff60801017836 */ /* 0x001fe20000000000 */
[----:B------:R-:W0:Y:S01]  /*0020*/  S2R R2, SR_TID.X ;  /* 0x0000000000027919 */ /* 0x000e220000002100 */
[----:B------:R-:W-:Y:S01]  /*0030*/  ELECT P0, URZ, PT ;  /* 0x00000000003f782f */ /* 0x000fe20003800000 */
[----:B------:R-:W-:Y:S01]  /*0040*/  BSSY B0, `(.L_x_0) ;  /* 0x0000015000007945 */ /* 0x000fe20003800000 */
[--C-:B0-----:R-:W-:Y:S02]  /*0050*/  SHF.R.U32.HI R0, RZ, 0x5, R2.reuse ;  /* 0x00000005ff007819 */ /* 0x101fe40000011602 */
[----:B------:R-:W-:-:S03]  /*0060*/  SHF.R.U32.HI R2, RZ, 0x7, R2 ;  /* 0x00000007ff027819 */ /* 0x000fc60000011602 */
[----:B------:R-:W0:Y:S04]  /*0070*/  SHFL.IDX PT, R3, R0, RZ, 0x1f ;  /* 0x00001fff00037589 */ /* 0x000e2800000e0000 */
[----:B------:R-:W1:Y:S01]  /*0080*/  SHFL.IDX PT, R2, R2, RZ, 0x1f ;  /* 0x00001fff02027589 */ /* 0x000e6200000e0000 */
[----:B0-----:R-:W-:Y:S02]  /*0090*/  R2UR UR4, R3 ;  /* 0x00000000030472ca */ /* 0x001fe400000e0000 */
[----:B-1----:R-:W-:-:S11]  /*00a0*/  R2UR UR8, R2 ;  /* 0x00000000020872ca */ /* 0x002fd600000e0000 */
[----:B------:R-:W-:Y:S02]  /*00b0*/  USHF.R.S32.HI UR5, URZ, 0x1f, UR4 ;  /* 0x0000001f3f057899 */ /* 0x000fe40008011404 */
[----:B------:R-:W-:Y:S02]  /*00c0*/  ISETP.NE.OR P0, PT, RZ, UR4, !P0 ;  /* 0x00000004ff007c0c */ /* 0x000fe4000c705670 */
[----:B------:R-:W-:-:S04]  /*00d0*/  ULEA.HI UR5, UR5, UR4, URZ, 0x2 ;  /* 0x0000000405057291 */ /* 0x000fc8000f8f103f */
[----:B------:R-:W-:-:S04]  /*00e0*/  ULOP3.LUT UR5, UR5, 0xfffffffc, URZ, 0xc0, !UPT ;  /* 0xfffffffc05057892 */ /* 0x000fc8000f8ec03f */
[----:B------:R-:W-:-:S03]  /*00f0*/  UIADD3 UR6, UR4, -UR5, URZ ;  /* 0x8000000504067290 */ /* 0x000fc6000fffe03f */
[----:B------:R-:W-:Y:S09]  /*0100*/  @P0 BRA `(.L_x_1) ;  /* 0x0000000000200947 */ /* 0x000ff20003800000 */
[----:B------:R-:W-:Y:S02]  /*0110*/  ULDC.64 UR4, c[0x0][0x198] ;  /* 0x0000660000047ab9 */ /* 0x000fe40000000a00 */
[----:B------:R-:W-:Y:S02]  /*0120*/  UIADD3 UR10, UP0, UR4, 0xf0, URZ ;  /* 0x000000f0040a7890 */ /* 0x000fe4000ff1e03f */
[----:B------:R-:W-:Y:S02]  /*0130*/  UIADD3 UR4, UP1, UR4, 0x1f0, URZ ;  /* 0x000001f004047890 */ /* 0x000fe4000ff3e03f */
[----:B------:R-:W-:Y:S02]  /*0140*/  UIADD3.X UR11, URZ, UR5, URZ, UP0, !UPT ;  /* 0x000000053f0b7290 */ /* 0x000fe400087fe43f */
[----:B------:R-:W-:-:S07]  /*0150*/  UIADD3.X UR5, URZ, UR5, URZ, UP1, !UPT ;  /* 0x000000053f057290 */ /* 0x000fce0008ffe43f */
[----:B------:R0:W-:Y:S02]  /*0160*/  UTMACCTL.PF [UR10] ;  /* 0x000000000a0079b9 */ /* 0x0001e40008040000 */
[----:B------:R0:W-:Y:S02]  /*0170*/  UTMACCTL.PF [UR4] ;  /* 0x00000000040079b9 */ /* 0x0001e40008040000 */
[----:B0-----:R-:W-:Y:S01]  /*0180*/  NOP ;  /* 0x0000000000007918 */ /* 0x001fe20000000000 */
.L_x_1:
[----:B------:R-:W-:Y:S05]  /*0190*/  BSYNC B0 ;  /* 0x0000000000007941 */ /* 0x000fea0003800000 */
.L_x_0:
[----:B------:R-:W0:Y:S01]  /*01a0*/  SHFL.IDX PT, R2, R0, RZ, 0x1f ;  /* 0x00001fff00027589 */ /* 0x000e2200000e0000 */
[----:B------:R-:W-:Y:S01]  /*01b0*/  UISETP.NE.AND UP0, UPT, UR6, 0x3, UPT ;  /* 0x000000030600788c */ /* 0x000fe2000bf05270 */
[----:B------:R-:W-:Y:S01]  /*01c0*/  ISETP.NE.AND P1, PT, RZ, UR8, PT ;  /* 0x00000008ff007c0c */ /* 0x000fe2000bf25270 */
[----:B------:R-:W-:Y:S02]  /*01d0*/  UIADD3 UR11, UR8, -0x1, URZ ;  /* 0xffffffff080b7890 */ /* 0x000fe4000fffe03f */
[----:B------:R-:W-:Y:S02]  /*01e0*/  UISETP.EQ.OR UP0, UPT, UR6, URZ, !UP0 ;  /* 0x0000003f0600728c */ /* 0x000fe4000c702670 */
[----:B------:R-:W-:Y:S02]  /*01f0*/  UISETP.GE.U32.AND UP1, UPT, UR11, 0x2, UPT ;  /* 0x000000020b00788c */ /* 0x000fe4000bf26070 */
[----:B------:R-:W-:-:S04]  /*0200*/  UISETP.EQ.AND UP0, UPT, UR8, URZ, UP0 ;  /* 0x0000003f0800728c */ /* 0x000fc80008702270 */
[----:B------:R-:W-:-:S04]  /*0210*/  USEL UR7, URZ, 0x1, !UP0 ;  /* 0x000000013f077887 */ /* 0x000fc8000c000000 */
[----:B------:R-:W-:Y:S01]  /*0220*/  USEL UR7, UR7, 0x2, UP1 ;  /* 0x0000000207077887 */ /* 0x000fe20008800000 */
[----:B0-----:R-:W-:-:S13]  /*0230*/  ISETP.NE.AND P0, PT, R2, RZ, PT ;  /* 0x000000ff0200720c */ /* 0x001fda0003f05270 */
[----:B------:R-:W-:Y:S05]  /*0240*/  @P0 BRA `(.L_x_2) ;  /* 0x0000000000600947 */ /* 0x000fea0003800000 */
[----:B------:R-:W0:Y:S01]  /*0250*/  S2UR UR10, SR_CgaCtaId ;  /* 0x00000000000a79c3 */ /* 0x000e220000008800 */
[----:B------:R-:W-:Y:S01]  /*0260*/  UMOV UR4, 0x400 ;  /* 0x0000040000047882 */ /* 0x000fe20000000000 */
[----:B------:R-:W-:Y:S01]  /*0270*/  UMOV UR5, 0x1 ;  /* 0x0000000100057882 */ /* 0x000fe20000000000 */
[----:B------:R-:W-:Y:S01]  /*0280*/  UMOV UR8, 0x100 ;  /* 0x0000010000087882 */ /* 0x000fe20000000000 */
[----:B------:R-:W-:Y:S01]  /*0290*/  ELECT P0, URZ, PT ;  /* 0x00000000003f782f */ /* 0x000fe20003800000 */
[----:B------:R-:W-:-:S04]  /*02a0*/  UIADD3 UR8, -UR8, 0x100000, URZ ;  /* 0x0010000008087890 */ /* 0x000fc8000fffe13f */
[----:B------:R-:W-:Y:S02]  /*02b0*/  USHF.L.U32 UR9, UR8, 0xb, URZ ;  /* 0x0000000b08097899 */ /* 0x000fe4000800063f */
[----:B------:R-:W-:Y:S02]  /*02c0*/  USHF.L.U32 UR8, UR8, 0x1, URZ ;  /* 0x0000000108087899 */ /* 0x000fe4000800063f */
[----:B0-----:R-:W-:Y:S02]  /*02d0*/  ULEA UR10, UR10, UR4, 0x18 ;  /* 0x000000040a0a7291 */ /* 0x001fe4000f8ec03f */
[----:B------:R-:W-:-:S04]  /*02e0*/  UIADD3 UR4, -UR5, 0x100000, URZ ;  /* 0x0010000005047890 */ /* 0x000fc8000fffe13f */
[----:B------:R-:W-:Y:S02]  /*02f0*/  USHF.L.U32 UR5, UR4, 0xb, URZ ;  /* 0x0000000b04057899 */ /* 0x000fe4000800063f */
[----:B------:R-:W-:Y:S01]  /*0300*/  USHF.L.U32 UR4, UR4, 0x1, URZ ;  /* 0x0000000104047899 */ /* 0x000fe2000800063f */
[----:B------:R-:W0:Y:S11]  /*0310*/  FENCE.VIEW.ASYNC.S ;  /* 0x00000000000073c6 */ /* 0x000e360000000000 */
[----:B0-----:R0:W1:Y:S01]  /*0320*/  SYNCS.EXCH.64 URZ, [UR10], UR4 ;  /* 0x000000040a3f75b2 */ /* 0x0010620008000100 */
[----:B------:R0:W2:Y:S01]  /*0330*/  SYNCS.EXCH.64 URZ, [UR10+0x28], UR8 ;  /* 0x000028080a3f75b2 */ /* 0x0000a20008000100 */
[----:B------:R0:W3:Y:S01]  /*0340*/  SYNCS.EXCH.64 URZ, [UR10+0x8], UR4 ;  /* 0x000008040a3f75b2 */ /* 0x0000e20008000100 */
[----:B------:R0:W4:Y:S01]  /*0350*/  SYNCS.EXCH.64 URZ, [UR10+0x30], UR8 ;  /* 0x000030080a3f75b2 */ /* 0x0001220008000100 */
[----:B------:R0:W0:Y:S01]  /*0360*/  SYNCS.EXCH.64 URZ, [UR10+0x10], UR4 ;  /* 0x000010040a3f75b2 */ /* 0x0000220008000100 */
[----:B------:R0:W0:Y:S01]  /*0370*/  SYNCS.EXCH.64 URZ, [UR10+0x38], UR8 ;  /* 0x000038080a3f75b2 */ /* 0x0000220008000100 */
[----:B------:R0:W0:Y:S01]  /*0380*/  SYNCS.EXCH.64 URZ, [UR10+0x18], UR4 ;  /* 0x000018040a3f75b2 */ /* 0x0000220008000100 */
[----:B------:R0:W0:Y:S01]  /*0390*/  SYNCS.EXCH.64 URZ, [UR10+0x40], UR8 ;  /* 0x000040080a3f75b2 */ /* 0x0000220008000100 */
[----:B------:R0:W0:Y:S01]  /*03a0*/  SYNCS.EXCH.64 URZ, [UR10+0x20], UR4 ;  /* 0x000020040a3f75b2 */ /* 0x0000220008000100 */
[----:B------:R0:W0:Y:S01]  /*03b0*/  SYNCS.EXCH.64 URZ, [UR10+0x48], UR8 ;  /* 0x000048080a3f75b2 */ /* 0x0000220008000100 */
[----:B------:R-:W-:Y:S01]  /*03c0*/  NOP ;  /* 0x0000000000007918 */ /* 0x000fe20000000000 */
.L_x_2:
[----:B------:R-:W5:Y:S01]  /*03d0*/  SHFL.IDX PT, R0, R0, RZ, 0x1f ;  /* 0x00001fff00007589 */ /* 0x000f6200000e0000 */
[----:B------:R-:W1:Y:S01]  /*03e0*/  LDC R2, c[0x0][0x65c] ;  /* 0x00019700ff027b82 */ /* 0x000e620000000800 */
[----:B------:R-:W-:Y:S01]  /*03f0*/  ELECT P0, URZ, PT ;  /* 0x00000000003f782f */ /* 0x000fe20003800000 */
[----:B------:R-:W-:Y:S01]  /*0400*/  IMAD.MOV.U32 R3, RZ, RZ, RZ ;  /* 0x000000ffff037224 */ /* 0x000fe200078e00ff */
[----:B0-----:R-:W-:Y:S01]  /*0410*/  UMOV UR4, 0x20 ;  /* 0x0000002000047882 */ /* 0x001fe20000000000 */
[----:B------:R-:W-:Y:S01]  /*0420*/  NOP ;  /* 0x0000000000007918 */ /* 0x000fe20000000000 */
[----:B------:R-:W-:Y:S01]  /*0430*/  NOP ;  /* 0x0000000000007918 */ /* 0x000fe20000000000 */
[----:B------:R-:W-:Y:S02]  /*0440*/  LOP3.LUT R10, R10, 0xfeffffff, RZ, 0xc0, !PT ;  /* 0xfeffffff0a0a7812 */ /* 0x000fe400078ec0ff */
[----:B-----5:R-:W-:Y:S02]  /*0450*/  ISETP.NE.OR P0, PT, R0, RZ, !P0 ;  /* 0x000000ff0000720c */ /* 0x020fe40004705670 */
[----:B-1----:R-:W-:Y:S01]  /*0460*/  ISETP.NE.AND P2, PT, R2, 0x1, PT ;  /* 0x000000010200780c */ /* 0x002fe20003f45270 */
[----:B------:R-:W0:Y:S01]  /*0470*/  S2R R0, SR_CTAID.Y ;  /* 0x0000000000007919 */ /* 0x000e220000002600 */
[----:B------:R-:W1:Y:S09]  /*0480*/  S2R R2, SR_CTAID.X ;  /* 0x0000000000027919 */ /* 0x000e720000002500 */
[----:B------:R-:W-:Y:S01]  /*0490*/  VOTEU.ALL UP0, P0 ;  /* 0x00000000003f7886 */ /* 0x000fe20000000000 */
[----:B------:R-:W-:Y:S01]  /*04a0*/  VOTEU.ALL UP1, P0 ;  /* 0x00000000003f7886 */ /* 0x000fe20000020000 */
[----:B------:R-:W1:Y:S01]  /*04b0*/  @P2 LDC R7, c[0x0][0x10] ;  /* 0x00000400ff072b82 */ /* 0x000e620000000800 */
[----:B------:R-:W-:Y:S01]  /*04c0*/  @P2 IMAD.MOV.U32 R5, RZ, RZ, RZ ;  /* 0x000000ffff052224 */ /* 0x000fe200078e00ff */
[----:B------:R-:W-:Y:S01]  /*04d0*/  @P2 LOP3.LUT R10, R10, 0x1000000, RZ, 0xfc, !PT ;  /* 0x010000000a0a2812 */ /* 0x000fe200078efcff */
[----:B------:R-:W-:Y:S01]  /*04e0*/  @P2 IMAD.MOV.U32 R11, RZ, RZ, RZ ;  /* 0x000000ffff0b2224 */ /* 0x000fe200078e00ff */
[----:B------:R-:W-:Y:S01]  /*04f0*/  @!UP0 UMOV UR8, 0x400 ;  /* 0x0000040000088882 */ /* 0x000fe20000000000 */
[----:B------:R-:W-:-:S04]  /*0500*/  @!UP0 UIADD3 UR4, -UR4, 0x100000, URZ ;  /* 0x0010000004048890 */ /* 0x000fc8000fffe13f */
[----:B------:R-:W-:Y:S02]  /*0510*/  @!UP0 USHF.L.U32 UR5, UR4, 0xb, URZ ;  /* 0x0000000b04058899 */ /* 0x000fe4000800063f */
[----:B------:R-:W-:Y:S01]  /*0520*/  @!UP0 USHF.L.U32 UR4, UR4, 0x1, URZ ;  /* 0x0000000104048899 */ /* 0x000fe2000800063f */
[----:B------:R-:W5:Y:S08]  /*0530*/  @!P2 LDC R9, c[0x0][0xc] ;  /* 0x00000300ff09ab82 */ /* 0x000f700000000800 */
[----:B------:R-:W2:Y:S01]  /*0540*/  @!UP0 S2UR UR9, SR_CgaCtaId ;  /* 0x00000000000989c3 */ /* 0x000ea20000008800 */
[----:B0-----:R-:W-:-:S04]  /*0550*/  @P2 IMAD.MOV.U32 R4, RZ, RZ, R0 ;  /* 0x000000ffff042224 */ /* 0x001fc800078e0000 */
[----:B-1----:R-:W-:-:S04]  /*0560*/  @P2 IMAD.WIDE.U32 R6, R2, R7, R4 ;  /* 0x0000000702062225 */ /* 0x002fc800078e0004 */
[----:B------:R-:W-:Y:S02]  /*0570*/  @P2 IMAD.MOV.U32 R15, RZ, RZ, R6 ;  /* 0x000000ffff0f2224 */ /* 0x000fe400078e0006 */
[----:B------:R-:W-:Y:S02]  /*0580*/  @P2 IMAD.IADD R18, R7, 0x1, R11 ;  /* 0x0000000107122824 */ /* 0x000fe400078e020b */
[----:B-----5:R-:W-:-:S04]  /*0590*/  @!P2 IMAD.WIDE.U32 R4, R9, R0, R2 ;  /* 0x000000000904a225 */ /* 0x020fc800078e0002 */
[----:B------:R-:W-:Y:S02]  /*05a0*/  @!P2 IMAD.MOV.U32 R15, RZ, RZ, R4 ;  /* 0x000000ffff0fa224 */ /* 0x000fe400078e0004 */
[----:B------:R-:W-:Y:S01]  /*05b0*/  @!P2 IMAD.MOV.U32 R18, RZ, RZ, R5 ;  /* 0x000000ffff12a224 */ /* 0x000fe200078e0005 */
[----:B--2---:R-:W-:Y:S02]  /*05c0*/  @!UP0 ULEA UR8, UR9, UR8, 0x18 ;  /* 0x0000000809088291 */ /* 0x004fe4000f8ec03f */
[----:B------:R0:W-:Y:S01]  /*05d0*/  STL [R1+0x710], R15 ;  /* 0x0007100f01007387 */ /* 0x0001e20000100800 */
[----:B------:R-:W-:-:S03]  /*05e0*/  VOTEU.ALL UP0, P0 ;  /* 0x00000000003f7886 */ /* 0x000fc60000000000 */
[----:B------:R0:W-:Y:S04]  /*05f0*/  STL [R1+0x70c], R18 ;  /* 0x00070c1201007387 */ /* 0x0001e80000100800 */
[----:B------:R-:W1:Y:S02]  /*0600*/  FENCE.VIEW.ASYNC.S ;  /* 0x00000000000073c6 */ /* 0x000e640000000000 */
[----:B-1----:R0:W3:Y:S01]  /*0610*/  @!UP0 SYNCS.EXCH.64 URZ, [UR8+0x60], UR4 ;  /* 0x00006004083f85b2 */ /* 0x0020e20008000100 */
[----:B------:R0:W3:Y:S01]  /*0620*/  @!UP1 SYNCS.EXCH.64 URZ, [UR8+0x68], UR4 ;  /* 0x00006804083f95b2 */ /* 0x0000e20008000100 */
[----:B------:R-:W-:Y:S01]  /*0630*/  NOP ;  /* 0x0000000000007918 */ /* 0x000fe20000000000 */
[----:B---34-:R-:W-:Y:S06]  /*0640*/  BAR.SYNC.DEFER_BLOCKING 0x0 ;  /* 0x0000000000007b1d */ /* 0x018fec0000010000 */
[----:B0-----:R-:W-:Y:S05]  /*0650*/  @!P1 BRA `(.L_x_3) ;  /* 0x000003d000b49947 */ /* 0x001fea0003800000 */
[----:B------:R-:W-:-:S06]  /*0660*/  UISETP.GT.U32.AND UP0, UPT, UR11, 0x1, UPT ;  /* 0x000000010b00788c */ /* 0x000fcc000bf04070 */
[----:B------:R-:W-:-:S13]  /*0670*/  PLOP3.LUT P0, PT, PT, PT, UP0, 0x80, 0x0 ;  /* 0x000000000000781c */ /* 0x000fda0003f0f008 */
[----:B------:R-:W-:Y:S05]  /*0680*/  @P0 EXIT ;  /* 0x000000000000094d */ /* 0x000fea0003800000 */
[----:B------:R-:W-:Y:S01]  /*0690*/  IMAD.MOV.U32 R6, RZ, RZ, -0x1 ;  /* 0xffffffffff067424 */ /* 0x000fe200078e00ff */
[----:B------:R-:W-:Y:S01]  /*06a0*/  ULDC.64 UR4, c[0x0][0x650] ;  /* 0x0001940000047ab9 */ /* 0x000fe20000000a00 */
[----:B------:R-:W-:Y:S01]  /*06b0*/  IMAD.MOV.U32 R5, RZ, RZ, -0x1 ;  /* 0xffffffffff057424 */ /* 0x000fe200078e00ff */
[----:B------:R-:W-:Y:S01]  /*06c0*/  ISETP.GE.U32.AND P0, PT, R15, UR4, PT ;  /* 0x000000040f007c0c */ /* 0x000fe2000bf06070 */
[----:B------:R-:W-:Y:S01]  /*06d0*/  UMOV UR42, 0xffffffff ;  /* 0xffffffff002a7882 */ /* 0x000fe20000000000 */
[----:B------:R0:W-:Y:S01]  /*06e0*/  STL [R1+0x704], R6 ;  /* 0x0007040601007387 */ /* 0x0001e20000100800 */
[----:B------:R-:W-:Y:S02]  /*06f0*/  PRMT R4, RZ, 0x7610, R4 ;  /* 0x00007610ff047816 */ /* 0x000fe40000000004 */
[----:B------:R-:W-:Y:S01]  /*0700*/  ISETP.GE.U32.AND.EX P0, PT, R18, UR5, PT, P0 ;  /* 0x0000000512007c0c */ /* 0x000fe2000bf06100 */
[----:B------:R0:W-:-:S12]  /*0710*/  STL [R1+0x708], R5 ;  /* 0x0007080501007387 */ /* 0x0001d80000100800 */
[----:B0-----:R-:W-:Y:S05]  /*0720*/  @P0 BRA `(.L_x_4) ;  /* 0x0000000400680947 */ /* 0x001fea0003800000 */
[----:B------:R-:W0:Y:S01]  /*0730*/  LDC.64 R12, c[0x0][0x628] ;  /* 0x00018a00ff0c7b82 */ /* 0x000e220000000a00 */
[----:B------:R-:W-:Y:S02]  /*0740*/  IMAD.MOV.U32 R4, RZ, RZ, R15 ;  /* 0x000000ffff047224 */ /* 0x000fe400078e000f */
[----:B------:R-:W-:-:S05]  /*0750*/  IMAD.MOV.U32 R5, RZ, RZ, R18 ;  /* 0x000000ffff057224 */ /* 0x000fca00078e0012 */
[----:B------:R-:W1:Y:S08]  /*0760*/  LDC R14, c[0x0][0x630] ;  /* 0x00018c00ff0e7b82 */ /* 0x000e700000000800 */
[----:B------:R-:W2:Y:S01]  /*0770*/  LDC.64 R16, c[0x0][0x620] ;  /* 0x00018800ff107b82 */ /* 0x000ea20000000a00 */
[----:B0-----:R-:W-:-:S04]  /*0780*/  ISETP.NE.U32.AND P0, PT, R12, RZ, PT ;  /* 0x000000ff0c00720c */ /* 0x001fc80003f05070 */
[----:B------:R-:W-:-:S13]  /*0790*/  ISETP.NE.AND.EX P0, PT, R13, RZ, PT, P0 ;  /* 0x000000ff0d00720c */ /* 0x000fda0003f05300 */
[----:B-12---:R-:W-:Y:S05]  /*07a0*/  @!P0 BRA `(.L_x_5) ;  /* 0x0000000000288947 */ /* 0x006fea0003800000 */
[----:B------:R-:W0:Y:S02]  /*07b0*/  LDC R9, c[0x0][0x634] ;  /* 0x00018d00ff097b82 */ /* 0x000e240000000800 */
[----:B0-----:R-:W-:-:S05]  /*07c0*/  IADD3 R9, P0, R15, R9, RZ ;  /* 0x000000090f097210 */ /* 0x001fca0007f1e0ff */
[----:B------:R-:W-:-:S04]  /*07d0*/  IMAD.X R11, RZ, RZ, R18, P0 ;  /* 0x000000ffff0b7224 */ /* 0x000fc800000e0612 */
[----:B------:R-:W-:-:S04]  /*07e0*/  IMAD.WIDE.U32 R4, R11, R12, RZ ;  /* 0x0000000c0b047225 */ /* 0x000fc800078e00ff */
[----:B------:R-:W-:-:S04]  /*07f0*/  IMAD.WIDE.U32 R6, P0, R9, R13, R4 ;  /* 0x0000000d09067225 */ /* 0x000fc80007800004 */
[----:B------:R-:W-:-:S04]  /*0800*/  IMAD.WIDE.U32 R4, R9, R12, RZ ;  /* 0x0000000c09047225 */ /* 0x000fc800078e00ff */
[----:B------:R-:W-:Y:S01]  /*0810*/  IMAD.X R9, RZ, RZ, RZ, P0 ;  /* 0x000000ffff097224 */ /* 0x000fe200000e06ff */
[----:B------:R-:W-:Y:S01]  /*0820*/  IADD3 RZ, P0, R5, R6, RZ ;  /* 0x0000000605ff7210 */ /* 0x000fe20007f1e0ff */
[----:B------:R-:W-:-:S04]  /*0830*/  IMAD.MOV.U32 R8, RZ, RZ, R7 ;  /* 0x000000ffff087224 */ /* 0x000fc800078e0007 */
[----:B------:R-:W-:-:S08]  /*0840*/  IMAD.WIDE.U32.X R4, R11, R13, R8, P0 ;  /* 0x0000000d0b047225 */ /* 0x000fd000000e0408 */
.L_x_5:
[-CC-:B------:R-:W-:Y:S01]  /*0850*/  SHF.R.U64 R23, R4, R14.reuse, R5.reuse ;  /* 0x0000000e04177219 */ /* 0x180fe20000001205 */
[----:B------:R-:W0:Y:S01]  /*0860*/  LDC R8, c[0x0][0x618] ;  /* 0x00018600ff087b82 */ /* 0x000e220000000800 */
[----:B------:R-:W-:Y:S01]  /*0870*/  SHF.R.U32.HI R4, RZ, R14, R5 ;  /* 0x0000000eff047219 */ /* 0x000fe20000011605 */
[----:B------:R-:W-:Y:S01]  /*0880*/  IMAD.MOV.U32 R5, RZ, RZ, R18 ;  /* 0x000000ffff057224 */ /* 0x000fe200078e0012 */
[----:B------:R-:W-:Y:S01]  /*0890*/  IADD3 R9, P0, RZ, -R23, RZ ;  /* 0x80000017ff097210 */ /* 0x000fe20007f1e0ff */
[----:B------:R-:W-:Y:S01]  /*08a0*/  ULDC UR4, c[0x0][0x150] ;  /* 0x0000540000047ab9 */ /* 0x000fe20000000800 */
[----:B------:R-:W-:-:S03]  /*08b0*/  I2FP.F32.U32 R3, R2 ;  /* 0x0000000200037245 */ /* 0x000fc60000201000 */
[----:B------:R-:W1:Y:S01]  /*08c0*/  LDC.64 R20, c[0x0][0x640] ;  /* 0x00019000ff147b82 */ /* 0x000e620000000a00 */
[----:B------:R-:W-:Y:S02]  /*08d0*/  IMAD.X R11, RZ, RZ, ~R4, P0 ;  /* 0x000000ffff0b7224 */ /* 0x000fe400000e0e04 */
[----:B------:R-:W-:Y:S01]  /*08e0*/  FMUL R3, R3, UR4 ;  /* 0x0000000403037c20 */ /* 0x000fe20008400000 */
[----:B------:R-:W-:Y:S01]  /*08f0*/  IMAD.MOV.U32 R4, RZ, RZ, R15 ;  /* 0x000000ffff047224 */ /* 0x000fe200078e000f */
[----:B------:R-:W-:Y:S01]  /*0900*/  ULDC UR4, c[0x0][0x154] ;  /* 0x0000550000047ab9 */ /* 0x000fe20000000800 */
[-C--:B------:R-:W-:Y:S02]  /*0910*/  IMAD R6, R11, R16.reuse, RZ ;  /* 0x000000100b067224 */ /* 0x080fe400078e02ff */
[C---:B------:R-:W-:Y:S01]  /*0920*/  IMAD.WIDE.U32 R4, R9.reuse, R16, R4 ;  /* 0x0000001009047225 */ /* 0x040fe200078e0004 */
[----:B------:R-:W2:Y:S01]  /*0930*/  LDC R11, c[0x0][0x608] ;  /* 0x00018200ff0b7b82 */ /* 0x000ea20000000800 */
[----:B------:R-:W3:Y:S02]  /*0940*/  F2I.U32.TRUNC.NTZ R3, R3 ;  /* 0x0000000300037305 */ /* 0x000ee4000020f000 */
[----:B------:R-:W-:-:S04]  /*0950*/  IMAD R9, R9, R17, R6 ;  /* 0x0000001109097224 */ /* 0x000fc800078e0206 */
[----:B------:R-:W-:Y:S01]  /*0960*/  IMAD.IADD R5, R5, 0x1, R9 ;  /* 0x0000000105057824 */ /* 0x000fe200078e0209 */
[----:B------:R-:W4:Y:S04]  /*0970*/  LDC R7, c[0x0][0x144] ;  /* 0x00005100ff077b82 */ /* 0x000f280000000800 */
[----:B0-----:R-:W-:Y:S02]  /*0980*/  SHF.R.U64 R17, R4, R8, R5 ;  /* 0x0000000804117219 */ /* 0x001fe40000001205 */
[----:B------:R-:W-:Y:S02]  /*0990*/  I2FP.F32.U32 R4, R0 ;  /* 0x0000000000047245 */ /* 0x000fe40000201000 */
[----:B------:R-:W0:Y:S01]  /*09a0*/  LDC R14, c[0x0][0x658] ;  /* 0x00019600ff0e7b82 */ /* 0x000e220000000800 */
[----:B-1----:R-:W-:Y:S01]  /*09b0*/  ISETP.NE.U32.AND P0, PT, R20, RZ, PT ;  /* 0x000000ff1400720c */ /* 0x002fe20003f05070 */
[----:B---3--:R-:W-:-:S02]  /*09c0*/  IMAD.MOV R9, RZ, RZ, -R3 ;  /* 0x000000ffff097224 */ /* 0x008fc400078e0a03 */
[----:B------:R-:W-:Y:S01]  /*09d0*/  FMUL R4, R4, UR4 ;  /* 0x0000000404047c20 */ /* 0x000fe20008400000 */
[----:B------:R-:W-:Y:S01]  /*09e0*/  SHF.R.U32.HI R6, RZ, R8, R5 ;  /* 0x00000008ff067219 */ /* 0x000fe20000011605 */
[----:B------:R-:W-:Y:S01]  /*09f0*/  IMAD.MOV.U32 R5, RZ, RZ, -0x1 ;  /* 0xffffffffff057424 */ /* 0x000fe200078e00ff */
[----:B------:R-:W-:Y:S01]  /*0a00*/  ISETP.NE.AND.EX P0, PT, R21, RZ, PT, P0 ;  /* 0x000000ff1500720c */ /* 0x000fe20003f05300 */
[----:B------:R1:W3:Y:S01]  /*0a10*/  F2I.U32.TRUNC.NTZ R12, R4 ;  /* 0x00000004000c7305 */ /* 0x0002e2000020f000 */
[----:B------:R-:W1:Y:S01]  /*0a20*/  LDC R13, c[0x0][0x148] ;  /* 0x00005200ff0d7b82 */ /* 0x000e620000000800 */
[-CC-:B--2---:R-:W-:Y:S02]  /*0a30*/  SHF.R.U64 R24, R17, R11.reuse, R6.reuse ;  /* 0x0000000b11187219 */ /* 0x184fe40000001206 */
[----:B------:R-:W-:-:S05]  /*0a40*/  SHF.R.U32.HI R3, RZ, R11, R6 ;  /* 0x0000000bff037219 */ /* 0x000fca0000011606 */
[----:B------:R-:W2:Y:S01]  /*0a50*/  LDC R19, c[0x0][0x600] ;  /* 0x00018000ff137b82 */ /* 0x000ea20000000800 */
[----:B----4-:R-:W-:Y:S02]  /*0a60*/  IMAD R8, R7, R9, R2 ;  /* 0x0000000907087224 */ /* 0x010fe400078e0202 */
[----:B------:R-:W-:-:S05]  /*0a70*/  IMAD.MOV.U32 R9, RZ, RZ, 0x1 ;  /* 0x00000001ff097424 */ /* 0x000fca00078e00ff */
[----:B------:R-:W4:Y:S01]  /*0a80*/  LDC R16, c[0x0][0x648] ;  /* 0x00019200ff107b82 */ /* 0x000f220000000800 */
[-C--:B0-----:R-:W-:Y:S02]  /*0a90*/  SHF.L.U32 R2, R5, R14.reuse, RZ ;  /* 0x0000000e05027219 */ /* 0x081fe400000006ff */
[--C-:B------:R-:W-:Y:S02]  /*0aa0*/  SHF.R.U64 R26, R24, R14, R3.reuse ;  /* 0x0000000e181a7219 */ /* 0x100fe40000001203 */
[----:B------:R-:W-:Y:S02]  /*0ab0*/  LOP3.LUT R11, RZ, R2, RZ, 0x33, !PT ;  /* 0x00000002ff0b7212 */ /* 0x000fe400078e33ff */
[-C--:B------:R-:W-:Y:S01]  /*0ac0*/  SHF.R.U32.HI R3, RZ, R14.reuse, R3 ;  /* 0x0000000eff037219 */ /* 0x080fe20000011603 */
[----:B------:R-:W0:Y:S01]  /*0ad0*/  LDC R18, c[0x0][0x638] ;  /* 0x00018e00ff127b82 */ /* 0x000e220000000800 */
[----:B------:R-:W-:Y:S01]  /*0ae0*/  SHF.L.U32 R9, R9, R14, RZ ;  /* 0x0000000e09097219 */ /* 0x000fe200000006ff */
[----:B------:R-:W-:-:S06]  /*0af0*/  IMAD.MOV.U32 R2, RZ, RZ, R26 ;  /* 0x000000ffff027224 */ /* 0x000fcc00078e001a */
[----:B------:R-:W0:Y:S01]  /*0b00*/  LDC R22, c[0x0][0x610] ;  /* 0x00018400ff167b82 */ /* 0x000e220000000800 */
[----:B-1-3--:R-:W-:Y:S05]  /*0b10*/  @!P0 BRA `(.L_x_6) ;  /* 0x0000000000288947 */ /* 0x00afea0003800000 */
[----:B------:R-:W1:Y:S02]  /*0b20*/  LDC R7, c[0x0][0x64c] ;  /* 0x00019300ff077b82 */ /* 0x000e640000000800 */
[----:B-1----:R-:W-:-:S05]  /*0b30*/  IADD3 R7, P0, R26, R7, RZ ;  /* 0x000000071a077210 */ /* 0x002fca0007f1e0ff */
        /* <DEDUP_REMOVED lines=8> */
.L_x_6:
[----:B----4-:R-:W-:Y:S01]  /*0bc0*/  SHF.R.U64 R3, R2, R16, R3 ;  /* 0x0000001002037219 */ /* 0x010fe20000001203 */
[----:B--2---:R-:W-:Y:S01]  /*0bd0*/  VIADD R4, R19, 0xffffffff ;  /* 0xffffffff13047836 */ /* 0x004fe20000000000 */
[----:B------:R-:W-:Y:S01]  /*0be0*/  LOP3.LUT R2, R24, R11, RZ, 0xc0, !PT ;  /* 0x0000000b18027212 */ /* 0x000fe200078ec0ff */
[----:B------:R-:W-:Y:S01]  /*0bf0*/  IMAD.MOV R12, RZ, RZ, -R12 ;  /* 0x000000ffff0c7224 */ /* 0x000fe200078e0a0c */
[----:B------:R-:W-:Y:S01]  /*0c00*/  R2UR UR42, R23 ;  /* 0x00000000172a72ca */ /* 0x000fe200000e0000 */
[----:B------:R-:W-:Y:S01]  /*0c10*/  IMAD.MOV R5, RZ, RZ, -R3 ;  /* 0x000000ffff057224 */ /* 0x000fe200078e0a03 */
[----:B------:R-:W-:Y:S01]  /*0c20*/  LOP3.LUT R4, R17, R4, RZ, 0xc0, !PT ;  /* 0x0000000411047212 */ /* 0x000fe200078ec0ff */
[----:B------:R-:W-:Y:S02]  /*0c30*/  @P2 IMAD R8, R13, R12, R0 ;  /* 0x0000000c0d082224 */ /* 0x000fe400078e0200 */
[----:B------:R-:W-:Y:S02]  /*0c40*/  IMAD R9, R9, R3, R2 ;  /* 0x0000000309097224 */ /* 0x000fe400078e0202 */
[----:B0-----:R-:W-:-:S02]  /*0c50*/  IMAD R0, R5, R18, R26 ;  /* 0x0000001205007224 */ /* 0x001fc400078e021a */
[----:B------:R-:W-:Y:S02]  /*0c60*/  IMAD R8, R9, R22, R8 ;  /* 0x0000001609087224 */ /* 0x000fe400078e0208 */
[----:B------:R-:W-:Y:S02]  /*0c70*/  IMAD R3, R0, R19, R4 ;  /* 0x0000001300037224 */ /* 0x000fe400078e0204 */
[----:B------:R-:W-:-:S03]  /*0c80*/  IMAD.MOV.U32 R4, RZ, RZ, 0x1 ;  /* 0x00000001ff047424 */ /* 0x000fc600078e00ff */
[----:B------:R-:W-:Y:S02]  /*0c90*/  SEL R2, R3, R8, !P2 ;  /* 0x0000000803027207 */ /* 0x000fe40005000000 */
[----:B------:R-:W-:-:S03]  /*0ca0*/  SEL R0, R8, R3, !P2 ;  /* 0x0000000308007207 */ /* 0x000fc60005000000 */
[----:B------:R0:W-:Y:S04]  /*0cb0*/  STL [R1+0x708], R2 ;  /* 0x0007080201007387 */ /* 0x0001e80000100800 */
[----:B------:R0:W-:Y:S02]  /*0cc0*/  STL [R1+0x704], R0 ;  /* 0x0007040001007387 */ /* 0x0001e40000100800 */
.L_x_4:
[----:B------:R-:W-:-:S08]  /*0cd0*/  NOP ;  /* 0x0000000000007918 */ /* 0x000fd00000000000 */
[----:B------:R-:W1:Y:S02]  /*0ce0*/  USETMAXREG.TRY_ALLOC.CTAPOOL UP0, 0xf0 ;  /* 0x000000f0000079c8 */ /* 0x000e640008000600 */
[----:B-1----:R-:W-:-:S13]  /*0cf0*/  PLOP3.LUT P0, PT, PT, PT, UP0, 0x80, 0x0 ;  /* 0x000000000000781c */ /* 0x002fda0003f0f008 */
[----:B------:R-:W-:Y:S05]  /*0d00*/  @!P0 BRA `(.L_x_4) ;  /* 0xfffffffc00f08947 */ /* 0x000fea000383ffff */
[----:B------:R-:W-:Y:S01]  /*0d10*/  ULDC.64 UR4, c[0x0][0x598] ;  /* 0x0001660000047ab9 */ /* 0x000fe20000000a00 */
[----:B------:R-:W-:Y:S01]  /*0d20*/  ULDC.64 UR46, c[0x0][0x208] ;  /* 0x00008200002e7ab9 */ /* 0x000fe20000000a00 */
[----:B------:R-:W-:-:S04]  /*0d30*/  ISETP.NE.U32.AND P0, PT, RZ, UR4, PT ;  /* 0x00000004ff007c0c */ /* 0x000fc8000bf05070 */
[----:B------:R-:W-:-:S13]  /*0d40*/  ISETP.NE.AND.EX P0, PT, RZ, UR5, PT, P0 ;  /* 0x00000005ff007c0c */ /* 0x000fda000bf05300 */
[----:B------:R-:W-:Y:S05]  /*0d50*/  @!P0 BRA `(.L_x_7) ;  /* 0x0000000000208947 */ /* 0x000fea0003800000 */
[----:B0-----:R-:W0:Y:S02]  /*0d60*/  LDC.64 R2, c[0x0][0x598] ;  /* 0x00016600ff027b82 */ /* 0x001e240000000a00 */
[----:B0-----:R-:W2:Y:S02]  /*0d70*/  LDG.E.64 R2, desc[UR46][R2.64] ;  /* 0x0000002e02027981 */ /* 0x001ea4000c1e1b00 */
[----:B--2---:R-:W-:-:S04]  /*0d80*/  ISETP.NE.U32.AND P0, PT, R2, RZ, PT ;  /* 0x000000ff0200720c */ /* 0x004fc80003f05070 */
[----:B------:R-:W-:-:S13]  /*0d90*/  ISETP.NE.AND.EX P0, PT, R3, RZ, PT, P0 ;  /* 0x000000ff0300720c */ /* 0x000fda0003f05300 */
[----:B------:R-:W-:Y:S05]  /*0da0*/  @!P0 BRA `(.L_x_7) ;  /* 0x00000000000c8947 */ /* 0x000fea0003800000 */
[----:B------:R-:W2:Y:S02]  /*0db0*/  LD.E R2, desc[UR46][R2.64] ;  /* 0x0000002e02027980 */ /* 0x000ea4000c101900 */
[----:B--2---:R-:W-:Y:S01]  /*0dc0*/  R2UR UR41, R2 ;  /* 0x00000000022972ca */ /* 0x004fe200000e0000 */
[----:B------:R-:W-:-:S14]  /*0dd0*/  BRA `(.L_x_8) ;  /* 0x0000000000247947 */ /* 0x000fdc0003800000 */
.L_x_7:
[----:B------:R-:W-:Y:S02]  /*0de0*/  ULDC.64 UR4, c[0x0][0x588] ;  /* 0x0001620000047ab9 */ /* 0x000fe40000000a00 */
[----:B------:R-:W-:-:S04]  /*0df0*/  ISETP.NE.U32.AND P0, PT, RZ, UR4, PT ;  /* 0x00000004ff007c0c */ /* 0x000fc8000bf05070 */
[----:B------:R-:W-:-:S13]  /*0e00*/  ISETP.NE.AND.EX P0, PT, RZ, UR5, PT, P0 ;  /* 0x00000005ff007c0c */ /* 0x000fda000bf05300 */
[----:B------:R-:W-:Y:S05]  /*0e10*/  @!P0 BRA `(.L_x_9) ;  /* 0x0000000000108947 */ /* 0x000fea0003800000 */
[----:B0-----:R-:W0:Y:S02]  /*0e20*/  LDC.64 R2, c[0x0][0x588] ;  /* 0x00016200ff027b82 */ /* 0x001e240000000a00 */
[----:B0-----:R-:W2:Y:S02]  /*0e30*/  LDG.E R2, desc[UR46][R2.64] ;  /* 0x0000002e02027981 */ /* 0x001ea4000c1e1900 */
[----:B--2---:R-:W-:Y:S01]  /*0e40*/  R2UR UR41, R2 ;  /* 0x00000000022972ca */ /* 0x004fe200000e0000 */
[----:B------:R-:W-:-:S14]  /*0e50*/  BRA `(.L_x_8) ;  /* 0x0000000000047947 */ /* 0x000fdc0003800000 */
.L_x_9:
[----:B------:R-:W-:-:S05]  /*0e60*/  ULDC UR41, c[0x0][0x580] ;  /* 0x0001600000297ab9 */ /* 0x000fca0000000800 */
.L_x_8:
[----:B------:R-:W-:Y:S02]  /*0e70*/  ULDC.64 UR4, c[0x0][0x5a0] ;  /* 0x0001680000047ab9 */ /* 0x000fe40000000a00 */
        /* <DEDUP_REMOVED lines=11> */
.L_x_10:
        /* <DEDUP_REMOVED lines=8> */
.L_x_12:
[----:B------:R-:W-:-:S05]  /*0fb0*/  ULDC UR40, c[0x0][0x584] ;  /* 0x0001610000287ab9 */ /* 0x000fca0000000800 */
.L_x_11:
[----:B------:R-:W-:-:S13]  /*0fc0*/  LOP3.LUT P0, RZ, R4, 0xff, RZ, 0xc0, !PT ;  /* 0x000000ff04ff7812 */ /* 0x000fda000780c0ff */
[----:B------:R-:W-:Y:S05]  /*0fd0*/  @!P0 EXIT ;  /* 0x000000000000894d */ /* 0x000fea0003800000 */
[----:B0-----:R-:W0:Y:S01]  /*0fe0*/  LDC.64 R2, c[0x0][0x5c8] ;  /* 0x00017200ff027b82 */ /* 0x001e220000000a00 */
[----:B------:R-:W-:Y:S01]  /*0ff0*/  ULDC UR4, c[0x0][0x28c] ;  /* 0x0000a30000047ab9 */ /* 0x000fe20000000800 */
[----:B------:R-:W-:Y:S02]  /*1000*/  ULOP3.LUT UR10, UR7, 0x1, URZ, 0xfc, !UPT ;  /* 0x00000001070a7892 */ /* 0x000fe4000f8efc3f */
[----:B------:R-:W-:-:S04]  /*1010*/  UIADD3 UR4, UR4, 0x3f, URZ ;  /* 0x0000003f04047890 */ /* 0x000fc8000fffe03f */
[----:B------:R-:W-:-:S04]  /*1020*/  USHF.R.S32.HI UR5, URZ, 0x1f, UR4 ;  /* 0x0000001f3f057899 */ /* 0x000fc80008011404 */
[----:B------:R-:W-:-:S03]  /*1030*/  ULEA.HI UR5, UR5, UR4, URZ, 0x6 ;  /* 0x0000000405057291 */ /* 0x000fc6000f8f303f */
[----:B------:R-:W-:Y:S01]  /*1040*/  UMOV UR4, URZ ;  /* 0x0000003f00047c82 */ /* 0x000fe20008000000 */
[----:B------:R-:W-:-:S03]  /*1050*/  USHF.R.S32.HI UR11, URZ, 0x6, UR5 ;  /* 0x000000063f0b7899 */ /* 0x000fc60008011405 */
[----:B------:R-:W-:Y:S01]  /*1060*/  UMOV UR5, URZ ;  /* 0x0000003f00057c82 */ /* 0x000fe20008000000 */
[C-C-:B0-----:R-:W-:Y:S01]  /*1070*/  SHF.L.U64.HI R6, R2.reuse, 0x7, R3.reuse ;  /* 0x0000000702067819 */ /* 0x141fe20000010203 */
[C---:B------:R-:W-:Y:S01]  /*1080*/  IMAD.SHL.U32 R7, R2.reuse, 0x80, RZ ;  /* 0x0000008002077824 */ /* 0x040fe200078e00ff */
[C-C-:B------:R-:W-:Y:S01]  /*1090*/  SHF.L.U64.HI R4, R2.reuse, 0x3, R3.reuse ;  /* 0x0000000302047819 */ /* 0x140fe20000010203 */
[C---:B------:R-:W-:Y:S01]  /*10a0*/  IMAD.SHL.U32 R9, R2.reuse, 0x100, RZ ;  /* 0x0000010002097824 */ /* 0x040fe200078e00ff */
[C---:B------:R-:W-:Y:S01]  /*10b0*/  SHF.L.U64.HI R8, R2.reuse, 0x8, R3 ;  /* 0x0000000802087819 */ /* 0x040fe20000010203 */
[----:B------:R-:W-:-:S07]  /*10c0*/  IMAD.SHL.U32 R3, R2, 0x8, RZ ;  /* 0x0000000802037824 */ /* 0x000fce00078e00ff */
.L_x_39:
[----:B------:R-:W-:Y:S01]  /*10d0*/  STL [R1+0x700], RZ ;  /* 0x000700ff01007387 */ /* 0x000fe20000100800 */
[----:B0-----:R-:W0:Y:S01]  /*10e0*/  S2UR UR16, SR_CgaCtaId ;  /* 0x00000000001079c3 */ /* 0x001e220000008800 */
[----:B------:R-:W-:Y:S01]  /*10f0*/  UMOV UR15, 0x400 ;  /* 0x00000400000f7882 */ /* 0x000fe20000000000 */
[----:B------:R-:W-:Y:S01]  /*1100*/  UMOV UR6, URZ ;  /* 0x0000003f00067c82 */ /* 0x000fe20008000000 */
[----:B------:R-:W-:Y:S01]  /*1110*/  STL [R1+0x6fc], RZ ;  /* 0x0006fcff01007387 */ /* 0x000fe20000100800 */
[----:B------:R-:W-:Y:S01]  /*1120*/  UMOV UR12, URZ ;  /* 0x0000003f000c7c82 */ /* 0x000fe20008000000 */
[----:B------:R-:W-:Y:S01]  /*1130*/  UMOV UR13, URZ ;  /* 0x0000003f000d7c82 */ /* 0x000fe20008000000 */
[----:B------:R-:W-:Y:S01]  /*1140*/  UMOV UR45, UR5 ;  /* 0x00000005002d7c82 */ /* 0x000fe20008000000 */
[----:B------:R-:W-:Y:S01]  /*1150*/  STL [R1+0x6f8], RZ ;  /* 0x0006f8ff01007387 */ /* 0x000fe20000100800 */
[----:B-1----:R-:W1:Y:S01]  /*1160*/  LDC R13, c[0x0][0x28c] ;  /* 0x0000a300ff0d7b82 */ /* 0x002e620000000800 */
[----:B------:R-:W-:-:S02]  /*1170*/  CS2R R236, SRZ ;  /* 0x0000000000ec7805 */ /* 0x000fc4000001ff00 */
[----:B------:R-:W-:Y:S01]  /*1180*/  CS2R R234, SRZ ;  /* 0x0000000000ea7805 */ /* 0x000fe2000001ff00 */
[----:B------:R-:W-:Y:S01]  /*1190*/  STL [R1+0x6f4], RZ ;  /* 0x0006f4ff01007387 */ /* 0x000fe20000100800 */
[----:B------:R-:W-:Y:S02]  /*11a0*/  CS2R R232, SRZ ;  /* 0x0000000000e87805 */ /* 0x000fe4000001ff00 */
[----:B------:R-:W-:Y:S02]  /*11b0*/  CS2R R22, SRZ ;  /* 0x0000000000167805 */ /* 0x000fe4000001ff00 */
[----:B------:R-:W-:Y:S01]  /*11c0*/  CS2R R20, SRZ ;  /* 0x0000000000147805 */ /* 0x000fe2000001ff00 */
[----:B------:R-:W-:Y:S01]  /*11d0*/  STL [R1+0x6f0], RZ ;  /* 0x0006f0ff01007387 */ /* 0x000fe20000100800 */
[----:B------:R-:W-:Y:S02]  /*11e0*/  CS2R R18, SRZ ;  /* 0x0000000000127805 */ /* 0x000fe4000001ff00 */
[----:B------:R-:W-:Y:S01]  /*11f0*/  CS2R R16, SRZ ;  /* 0x0000000000107805 */ /* 0x000fe2000001ff00 */
[----:B--2---:R-:W-:Y:S01]  /*1200*/  IMAD.MOV.U32 R15, RZ, RZ, RZ ;  /* 0x000000ffff0f7224 */ /* 0x004fe200078e00ff */
[----:B------:R-:W-:Y:S01]  /*1210*/  STL [R1+0x6ec], RZ ;  /* 0x0006ecff01007387 */ /* 0x000fe20000100800 */
[----:B------:R-:W-:-:S02]  /*1220*/  CS2R R216, SRZ ;  /* 0x0000000000d87805 */ /* 0x000fc4000001ff00 */
[----:B------:R-:W-:Y:S02]  /*1230*/  CS2R R218, SRZ ;  /* 0x0000000000da7805 */ /* 0x000fe4000001ff00 */
[----:B------:R-:W-:Y:S01]  /*1240*/  CS2R R220, SRZ ;  /* 0x0000000000dc7805 */ /* 0x000fe2000001ff00 */
[----:B------:R-:W-:Y:S01]  /*1250*/  STL [R1+0x6e8], RZ ;  /* 0x0006e8ff01007387 */ /* 0x000fe20000100800 */
[----:B------:R-:W-:Y:S02]  /*1260*/  CS2R R222, SRZ ;  /* 0x0000000000de7805 */ /* 0x000fe4000001ff00 */
[----:B------:R-:W-:Y:S02]  /*1270*/  CS2R R224, SRZ ;  /* 0x0000000000e07805 */ /* 0x000fe4000001ff00 */
[----:B------:R-:W-:Y:S01]  /*1280*/  CS2R R226, SRZ ;  /* 0x0000000000e27805 */ /* 0x000fe2000001ff00 */
[----:B------:R-:W-:Y:S01]  /*1290*/  STL [R1+0x6e4], RZ ;  /* 0x0006e4ff01007387 */ /* 0x000fe20000100800 */
[----:B------:R-:W-:-:S02]  /*12a0*/  CS2R R228, SRZ ;  /* 0x0000000000e47805 */ /* 0x000fc4000001ff00 */
[----:B------:R-:W-:Y:S02]  /*12b0*/  CS2R R230, SRZ ;  /* 0x0000000000e67805 */ /* 0x000fe4000001ff00 */
[----:B------:R-:W-:Y:S01]  /*12c0*/  CS2R R200, SRZ ;  /* 0x0000000000c87805 */ /* 0x000fe2000001ff00 */
[----:B------:R-:W-:Y:S01]  /*12d0*/  STL [R1+0x6e0], RZ ;  /* 0x0006e0ff01007387 */ /* 0x000fe20000100800 */
[----:B-1----:R-:W-:Y:S02]  /*12e0*/  ISETP.GE.AND P0, PT, R13, 0x1, PT ;  /* 0x000000010d00780c */ /* 0x002fe40003f06270 */
[----:B------:R-:W-:Y:S02]  /*12f0*/  CS2R R202, SRZ ;  /* 0x0000000000ca7805 */ /* 0x000fe4000001ff00 */
[----:B------:R-:W-:Y:S01]  /*1300*/  CS2R R204, SRZ ;  /* 0x0000000000cc7805 */ /* 0x000fe2000001ff00 */
        /* <DEDUP_REMOVED lines=124> */
[----:B------:R-:W-:Y:S04]  /*1ad0*/  STL [R1+0x660], RZ ;  /* 0x000660ff01007387 */ /* 0x000fe80000100800 */
        /* <DEDUP_REMOVED lines=320> */
[----:B------:R-:W-:Y:S01]  /*2ee0*/  STL [R1+0x160], RZ ;  /* 0x000160ff01007387 */ /* 0x000fe20000100800 */
[----:B------:R-:W1:Y:S03]  /*2ef0*/  S2R R12, SR_TID.X ;  /* 0x00000000000c7919 */ /* 0x000e660000002100 */
        /* <DEDUP_REMOVED lines=8> */
[----:B-1----:R-:W-:-:S03]  /*2f80*/  LOP3.LUT R12, R12, 0x80, RZ, 0xc0, !PT ;  /* 0x000000800c0c7812 */ /* 0x002fc600078ec0ff */
[----:B------:R-:W-:Y:S01]  /*2f90*/  STL [R1+0x104], RZ ;  /* 0x000104ff01007387 */ /* 0x000fe20000100800 */
[----:B------:R-:W-:-:S03]  /*2fa0*/  SHF.R.U32.HI R12, RZ, 0x7, R12 ;  /* 0x00000007ff0c7819 */ /* 0x000fc6000001160c */
        /* <DEDUP_REMOVED lines=33> */
[----:B------:R-:W1:Y:S04]  /*31c0*/  SHFL.IDX PT, R12, R12, RZ, 0x1f ;  /* 0x00001fff0c0c7589 */ /* 0x000e6800000e0000 */
[----:B------:R2:W-:Y:S04]  /*31d0*/  STL [R1+0x8c], RZ ;  /* 0x00008cff01007387 */ /* 0x0005e80000100800 */
[----:B------:R2:W-:Y:S04]  /*31e0*/  STL [R1+0x90], RZ ;  /* 0x000090ff01007387 */ /* 0x0005e80000100800 */
[----:B------:R2:W-:Y:S04]  /*31f0*/  STL [R1+0x94], RZ ;  /* 0x000094ff01007387 */ /* 0x0005e80000100800 */
[----:B------:R2:W-:Y:S04]  /*3200*/  STL [R1+0x98], RZ ;  /* 0x000098ff01007387 */ /* 0x0005e80000100800 */
[----:B------:R2:W-:Y:S04]  /*3210*/  STL [R1+0x9c], RZ ;  /* 0x00009cff01007387 */ /* 0x0005e80000100800 */
[----:B------:R2:W-:Y:S01]  /*3220*/  STL [R1+0xa0], RZ ;  /* 0x0000a0ff01007387 */ /* 0x0005e20000100800 */
[----:B-1----:R-:W-:Y:S01]  /*3230*/  R2UR UR9, R12 ;  /* 0x000000000c0972ca */ /* 0x002fe200000e0000 */
[----:B------:R-:W-:-:S02]  /*3240*/  IMAD.U32 R12, RZ, RZ, UR4 ;  /* 0x00000004ff0c7e24 */ /* 0x000fc4000f8e00ff */
[----:B------:R2:W-:Y:S04]  /*3250*/  STL [R1+0xa4], RZ ;  /* 0x0000a4ff01007387 */ /* 0x0005e80000100800 */
[----:B------:R2:W-:Y:S04]  /*3260*/  STL [R1+0xa8], RZ ;  /* 0x0000a8ff01007387 */ /* 0x0005e80000100800 */
[----:B------:R2:W-:Y:S02]  /*3270*/  STL [R1+0xac], RZ ;  /* 0x0000acff01007387 */ /* 0x0005e40000100800 */
[----:B------:R-:W-:-:S02]  /*3280*/  ULEA.HI UR8, UR9, UR9, URZ, 0x1 ;  /* 0x0000000909087291 */ /* 0x000fc4000f8f083f */
[----:B------:R2:W-:Y:S02]  /*3290*/  STL [R1+0xb0], RZ ;  /* 0x0000b0ff01007387 */ /* 0x0005e40000100800 */
[----:B------:R-:W-:Y:S02]  /*32a0*/  ULOP3.LUT UR14, UR8, 0xffffe, URZ, 0xc0, !UPT ;  /* 0x000ffffe080e7892 */ /* 0x000fe4000f8ec03f */
[----:B------:R2:W-:Y:S01]  /*32b0*/  STL [R1+0xb4], RZ ;  /* 0x0000b4ff01007387 */ /* 0x0005e20000100800 */
[----:B0-----:R-:W-:Y:S02]  /*32c0*/  ULEA UR8, UR16, UR15, 0x18 ;  /* 0x0000000f10087291 */ /* 0x001fe4000f8ec03f */
[----:B------:R-:W-:Y:S01]  /*32d0*/  UIADD3 UR14, UR9, -UR14, URZ ;  /* 0x8000000e090e7290 */ /* 0x000fe2000fffe03f */
[----:B------:R2:W-:Y:S03]  /*32e0*/  STL [R1+0xb8], RZ ;  /* 0x0000b8ff01007387 */ /* 0x0005e60000100800 */
[----:B------:R-:W-:Y:S01]  /*32f0*/  ULEA UR14, UR14, UR8, 0xc ;  /* 0x000000080e0e7291 */ /* 0x000fe2000f8e603f */
[----:B------:R2:W-:Y:S03]  /*3300*/  STL [R1+0xbc], RZ ;  /* 0x0000bcff01007387 */ /* 0x0005e60000100800 */
[----:B------:R-:W-:Y:S01]  /*3310*/  UIADD3 UR14, UR14, 0x100, URZ ;  /* 0x000001000e0e7890 */ /* 0x000fe2000fffe03f */
[----:B------:R2:W-:Y:S03]  /*3320*/  STL [R1+0x40], RZ ;  /* 0x000040ff01007387 */ /* 0x0005e60000100800 */
[----:B------:R-:W-:Y:S01]  /*3330*/  USHF.R.U32.HI UR9, URZ, 0x4, UR14 ;  /* 0x000000043f097899 */ /* 0x000fe2000801160e */
[----:B------:R2:W-:Y:S03]  /*3340*/  STL [R1+0x44], RZ ;  /* 0x000044ff01007387 */ /* 0x0005e60000100800 */
[----:B------:R-:W-:Y:S01]  /*3350*/  ULOP3.LUT UR9, UR9, 0x3fff, URZ, 0xc0, !UPT ;  /* 0x00003fff09097892 */ /* 0x000fe2000f8ec03f */
[----:B------:R2:W-:Y:S04]  /*3360*/  STL [R1+0x48], RZ ;  /* 0x000048ff01007387 */ /* 0x0005e80000100800 */
        /* <DEDUP_REMOVED lines=13> */
[----:B------:R2:W-:Y:S04]  /*3440*/  STL [R1], RZ ;  /* 0x000000ff01007387 */ /* 0x0005e80000100800 */
        /* <DEDUP_REMOVED lines=14> */
[----:B------:R2:W-:Y:S01]  /*3530*/  STL [R1+0x3c], RZ ;  /* 0x00003cff01007387 */ /* 0x0005e20000100800 */
[----:B------:R-:W-:Y:S05]  /*3540*/  @!P0 BRA `(.L_x_13) ;  /* 0x0000007c00748947 */ /* 0x000fea0003800000 */
[----:B------:R-:W-:-:S06]  /*3550*/  UISETP.NE.AND UP0, UPT, UR10, 0x3, UPT ;  /* 0x000000030a00788c */ /* 0x000fcc000bf05270 */
[----:B------:R-:W-:-:S13]  /*3560*/  PLOP3.LUT P1, PT, PT, PT, UP0, 0x80, 0x0 ;  /* 0x000000000000781c */ /* 0x000fda0003f2f008 */
[----:B------:R-:W-:Y:S05]  /*3570*/  @!P1 BRA `(.L_x_14) ;  /* 0x0000000000049947 */ /* 0x000fea0003800000 */
[----:B------:R-:W-:Y:S01]  /*3580*/  BPT.TRAP 0x1 ;  /* 0x000000040000795c */ /* 0x000fe20000300000 */
.L_x_14:
[----:B------:R-:W-:Y:S01]  /*3590*/  ULEA UR12, UR5, UR8, 0x3 ;  /* 0x00000008050c7291 */ /* 0x000fe2000f8e183f */
[----:B------:R-:W-:-:S05]  /*35a0*/  IMAD.U32 R12, RZ, RZ, UR4 ;  /* 0x00000004ff0c7e24 */ /* 0x000fca000f8e00ff */
[----:B------:R-:W-:-:S04]  /*35b0*/  SHF.L.U32 R12, R12, 0x1f, RZ ;  /* 0x0000001f0c0c7819 */ /* 0x000fc800000006ff */
[----:B------:R0:W1:Y:S01]  /*35c0*/  SYNCS.PHASECHK.TRANS64.TRYWAIT P0, [UR12], R12 ;  /* 0x0000000cff0075a7 */ /* 0x000062000800014c */
[----:B------:R-:W-:Y:S05]  /*35d0*/  @!P1 BRA `(.L_x_15) ;  /* 0x0000000000049947 */ /* 0x000fea0003800000 */
[----:B------:R-:W-:Y:S01]  /*35e0*/  BPT.TRAP 0x1 ;  /* 0x000000040000795c */ /* 0x000fe20000300000 */
.L_x_15:
[----:B------:R3:W-:Y:S01]  /*35f0*/  STL [R1+0x700], RZ ;  /* 0x000700ff01007387 */ /* 0x0007e20000100800 */
[----:B------:R-:W-:Y:S01]  /*3600*/  UMOV UR6, 0x2 ;  /* 0x0000000200067882 */ /* 0x000fe20000000000 */
[----:B-1----:R-:W-:Y:S05]  /*3610*/  @P0 BRA `(.L_x_16) ;  /* 0x0000000000080947 */ /* 0x002fea0003800000 */
[----:B------:R-:W1:Y:S02]  /*3620*/  SYNCS.PHASECHK.TRANS64.TRYWAIT P0, [UR12], R12 ;  /* 0x0000000cff0075a7 */ /* 0x000e64000800014c */
[----:B-1----:R-:W-:Y:S05]  /*3630*/  @!P0 BRA `(.L_x_17) ;  /* 0x000003b800a08947 */ /* 0x002fea0003800000 */
.L_x_16:
[----:B------:R-:W-:Y:S01]  /*3640*/  STL [R1+0x850], R11 ;  /* 0x0008500b01007387 */ /* 0x000fe20000100800 */
[----:B------:R-:W-:Y:S01]  /*3650*/  UIADD3 UR12, UR8, 0x1e100, URZ ;  /* 0x0001e100080c7890 */ /* 0x000fe2000fffe03f */
[----:B------:R-:W-:Y:S01]  /*3660*/  WARPGROUP.ARRIVE ;  /* 0x00000000000079c5 */ /* 0x000fe20000000000 */
[----:B------:R-:W-:Y:S01]  /*3670*/  ULOP3.LUT UR43, UR9, 0x10000, URZ, 0xfc, !UPT ;  /* 0x00010000092b7892 */ /* 0x000fe2000f8efc3f */
[----:B------:R-:W-:Y:S01]  /*3680*/  STL [R1+0x84c], R10 ;  /* 0x00084c0a01007387 */ /* 0x000fe20000100800 */
[----:B------:R-:W-:Y:S02]  /*3690*/  USHF.R.U32.HI UR12, URZ, 0x4, UR12 ;  /* 0x000000043f0c7899 */ /* 0x000fe4000801160c */
[----:B------:R-:W-:Y:S01]  /*36a0*/  UIMAD UR43, UR5, 0x600, UR43 ;  /* 0x00000600052b78a4 */ /* 0x000fe2000f8e022b */
[----:B------:R-:W-:Y:S01]  /*36b0*/  STL [R1+0x848], R9 ;  /* 0x0008480901007387 */ /* 0x000fe20000100800 */
[----:B------:R-:W-:Y:S01]  /*36c0*/  ULOP3.LUT UR12, UR12, 0x3fff, URZ, 0xc0, !UPT ;  /* 0x00003fff0c0c7892 */ /* 0x000fe2000f8ec03f */
[----:B------:R-:W-:-:S02]  /*36d0*/  UMOV UR29, 0x80000020 ;  /* 0x80000020001d7882 */ /* 0x000fc40000000000 */
[----:B------:R-:W-:Y:S01]  /*36e0*/  STL [R1+0x844], R8 ;  /* 0x0008440801007387 */ /* 0x000fe20000100800 */
[----:B------:R-:W-:Y:S01]  /*36f0*/  ULOP3.LUT UR12, UR12, 0x10000, URZ, 0xfc, !UPT ;  /* 0x000100000c0c7892 */ /* 0x000fe2000f8efc3f */
[----:B------:R-:W-:Y:S02]  /*3700*/  UMOV UR28, UR43 ;  /* 0x0000002b001c7c82 */ /* 0x000fe40008000000 */
[----:B------:R-:W-:Y:S01]  /*3710*/  STL [R1+0x840], R7 ;  /* 0x0008400701007387 */ /* 0x000fe20000100800 */
[----:B------:R-:W-:Y:S01]  /*3720*/  UIMAD UR44, UR5, 0x380, UR12 ;  /* 0x00000380052c78a4 */ /* 0x000fe2000f8e020c */
[----:B------:R-:W-:Y:S02]  /*3730*/  UMOV UR31, 0x80000020 ;  /* 0x80000020001f7882 */ /* 0x000fe40000000000 */
[----:B------:R-:W-:Y:S01]  /*3740*/  STL [R1+0x83c], R6 ;  /* 0x00083c0601007387 */ /* 0x000fe20000100800 */
[----:B------:R-:W-:Y:S01]  /*3750*/  UIADD3 UR34, UR44, 0x80, URZ ;  /* 0x000000802c227890 */ /* 0x000fe2000fffe03f */
[----:B------:R-:W-:-:S02]  /*3760*/  UMOV UR32, UR28 ;  /* 0x0000001c00207c82 */ /* 0x000fc40008000000 */
[----:B------:R-:W-:Y:S01]  /*3770*/  STL [R1+0x838], R5 ;  /* 0x0008380501007387 */ /* 0x000fe20000100800 */
[----:B------:R-:W-:Y:S01]  /*3780*/  UMOV UR30, UR44 ;  /* 0x0000002c001e7c82 */ /* 0x000fe20008000000 */
[----:B------:R-:W-:Y:S01]  /*3790*/  UMOV UR33, UR29 ;  /* 0x0000001d00217c82 */ /* 0x000fe20008000000 */
[----:B------:R-:W-:Y:S01]  /*37a0*/  QGMMA.64x32x32.F32.E4M3.E4M3 R24, gdesc[UR28], RZ, !UPT, gsb0 ;  /* 0x006000001c1879f3 */ /* 0x000fe2000c0008ff */
[----:B------:R0:W-:Y:S01]  /*37b0*/  STL [R1+0x834], R4 ;  /* 0x0008340401007387 */ /* 0x0001e20000100800 */
[----:B------:R-:W-:Y:S01]  /*37c0*/  UMOV UR35, 0x80000020 ;  /* 0x8000002000237882 */ /* 0x000fe20000000000 */
[----:B------:R-:W-:Y:S02]  /*37d0*/  UIADD3 UR38, UR44, 0x100, URZ ;  /* 0x000001002c267890 */ /* 0x000fe4000fffe03f */
[----:B------:R-:W-:Y:S01]  /*37e0*/  STL [R1+0x830], R3 ;  /* 0x0008300301007387 */ /* 0x000fe20000100800 */
[----:B------:R-:W-:Y:S01]  /*37f0*/  UMOV UR36, UR28 ;  /* 0x0000001c00247c82 */ /* 0x000fe20008000000 */
[----:B------:R-:W-:Y:S01]  /*3800*/  UMOV UR37, UR29 ;  /* 0x0000001d00257c82 */ /* 0x000fe20008000000 */
[----:B------:R-:W-:Y:S01]  /*3810*/  UMOV UR39, 0x80000020 ;  /* 0x8000002000277882 */ /* 0x000fe20000000000 */
[----:B------:R-:W-:Y:S01]  /*3820*/  STL [R1+0x82c], R2 ;  /* 0x00082c0201007387 */ /* 0x000fe20000100800 */
[----:B------:R-:W-:Y:S01]  /*3830*/  UIADD3 UR14, UR44, 0x180, URZ ;  /* 0x000001802c0e7890 */ /* 0x000fe2000fffe03f */
[----:B------:R-:W-:-:S02]  /*3840*/  UMOV UR12, UR28 ;  /* 0x0000001c000c7c82 */ /* 0x000fc40008000000 */
[----:B------:R-:W-:Y:S01]  /*3850*/  STL [R1+0x828], R0 ;  /* 0x0008280001007387 */ /* 0x000fe20000100800 */
[----:B------:R-:W-:Y:S01]  /*3860*/  UMOV UR13, UR29 ;  /* 0x0000001d000d7c82 */ /* 0x000fe20008000000 */
[----:B------:R-:W-:Y:S01]  /*3870*/  UMOV UR15, 0x80000020 ;  /* 0x80000020000f7882 */ /* 0x000fe20000000000 */
[----:B------:R-:W-:Y:S01]  /*3880*/  UIADD3 UR26, UR44, 0x200, URZ ;  /* 0x000002002c1a7890 */ /* 0x000fe2000fffe03f */
[----:B------:R-:W-:Y:S01]  /*3890*/  STL [R1+0x6fc], RZ ;  /* 0x0006fcff01007387 */ /* 0x000fe20000100800 */
[----:B------:R-:W-:Y:S01]  /*38a0*/  UMOV UR24, UR28 ;  /* 0x0000001c00187c82 */ /* 0x000fe20008000000 */
[----:B------:R-:W-:Y:S01]  /*38b0*/  UMOV UR25, UR29 ;  /* 0x0000001d00197c82 */ /* 0x000fe20008000000 */
[----:B------:R-:W-:Y:S01]  /*38c0*/  UMOV UR27, 0x80000020 ;  /* 0x80000020001b7882 */ /* 0x000fe20000000000 */
[----:B------:R-:W-:Y:S01]  /*38d0*/  STL [R1+0x6f8], RZ ;  /* 0x0006f8ff01007387 */ /* 0x000fe20000100800 */
[----:B------:R-:W-:Y:S01]  /*38e0*/  UIADD3 UR22, UR44, 0x280, URZ ;  /* 0x000002802c167890 */ /* 0x000fe2000fffe03f */
[----:B------:R-:W-:-:S02]  /*38f0*/  UMOV UR20, UR28 ;  /* 0x0000001c00147c82 */ /* 0x000fc40008000000 */
[----:B------:R-:W-:Y:S01]  /*3900*/  STL [R1+0x6f4], RZ ;  /* 0x0006f4ff01007387 */ /* 0x000fe20000100800 */
[----:B------:R-:W-:Y:S01]  /*3910*/  UMOV UR21, UR29 ;  /* 0x0000001d00157c82 */ /* 0x000fe20008000000 */
[----:B------:R-:W-:Y:S01]  /*3920*/  UMOV UR23, 0x80000020 ;  /* 0x8000002000177882 */ /* 0x000fe20000000000 */
[----:B------:R-:W-:Y:S01]  /*3930*/  UIADD3 UR18, UR44, 0x300, URZ ;  /* 0x000003002c127890 */ /* 0x000fe2000fffe03f */
[----:B------:R-:W-:Y:S01]  /*3940*/  STL [R1+0x6f0], RZ ;  /* 0x0006f0ff01007387 */ /* 0x000fe20000100800 */
[----:B------:R-:W-:Y:S01]  /*3950*/  UMOV UR16, UR28 ;  /* 0x0000001c00107c82 */ /* 0x000fe20008000000 */
[----:B------:R-:W-:Y:S01]  /*3960*/  UMOV UR17, UR29 ;  /* 0x0000001d00117c82 */ /* 0x000fe20008000000 */
[----:B------:R-:W-:Y:S01]  /*3970*/  UMOV UR19, 0x80000020 ;  /* 0x8000002000137882 */ /* 0x000fe20000000000 */
[----:B------:R-:W-:Y:S04]  /*3980*/  STL [R1+0x6ec], RZ ;  /* 0x0006ecff01007387 */ /* 0x000fe80000100800 */
[----:B------:R-:W-:Y:S04]  /*3990*/  STL [R1+0x6e8], RZ ;  /* 0x0006e8ff01007387 */ /* 0x000fe80000100800 */
[----:B------:R-:W-:Y:S04]  /*39a0*/  STL [R1+0x6e4], RZ ;  /* 0x0006e4ff01007387 */ /* 0x000fe80000100800 */
[----:B------:R-:W-:Y:S04]  /*39b0*/  STL [R1+0x6e0], RZ ;  /* 0x0006e0ff01007387 */ /* 0x000fe80000100800 */
[----:B------:R-:W-:Y:S04]  /*39c0*/  STL [R1+0x6dc], RZ ;  /* 0x0006dcff01007387 */ /* 0x000fe80000100800 */
[----:B------:R-:W-:Y:S04]  /*39d0*/  STL [R1+0x6d8], RZ ;  /* 0x0006d8ff01007387 */ /* 0x000fe80000100800 */
[----:B------:R-:W-:Y:S01]  /*39e0*/  STL [R1+0x6d4], RZ ;  /* 0x0006d4ff01007387 */ /* 0x000fe20000100800 */
[----:B------:R-:W-:-:S03]  /*39f0*/  WARPGROUP.DEPBAR.LE gsb0, 0x0 ;  /* 0x00008000000079c5 */ /* 0x000fc60000010000 */
[----:B------:R-:W-:Y:S01]  /*3a00*/  STL [R1+0x6d0], RZ ;  /* 0x0006d0ff01007387 */ /* 0x000fe20000100800 */
[----:B01----:R-:W-:-:S03]  /*3a10*/  WARPGROUP.ARRIVE ;  /* 0x00000000000079c5 */ /* 0x003fc60000000000 */
[----:B------:R-:W-:Y:S03]  /*3a20*/  STL [R1+0x6cc], RZ ;  /* 0x0006ccff01007387 */ /* 0x000fe60000100800 */
[----:B------:R-:W-:Y:S01]  /*3a30*/  QGMMA.64x32x32.F32.E4M3.E4M3 R4, gdesc[UR32], RZ, !UPT, gsb0 ;  /* 0x00600000200479f3 */ /* 0x000fe2000c0008ff */
        /* <DEDUP_REMOVED lines=17> */
[----:B------:R-:W-:Y:S02]  /*3b50*/  IMAD.MOV.U32 R85, RZ, RZ, R5 ;  /* 0x000000ffff557224 */ /* 0x000fe400078e0005 */
[----:B------:R-:W-:Y:S01]  /*3b60*/  IMAD.MOV.U32 R84, RZ, RZ, R6 ;  /* 0x000000ffff547224 */ /* 0x000fe200078e0006 */
[----:B------:R-:W-:Y:S01]  /*3b70*/  STL [R1+0x688], RZ ;  /* 0x000688ff01007387 */ /* 0x000fe20000100800 */
[----:B------:R-:W-:Y:S02]  /*3b80*/  IMAD.MOV.U32 R83, RZ, RZ, R7 ;  /* 0x000000ffff537224 */ /* 0x000fe400078e0007 */
[----:B------:R-:W-:Y:S01]  /*3b90*/  IMAD.MOV.U32 R82, RZ, RZ, R8 ;  /* 0x000000ffff527224 */ /* 0x000fe200078e0008 */
[----:B------:R-:W-:Y:S01]  /*3ba0*/  STL [R1+0x684], RZ ;  /* 0x000684ff01007387 */ /* 0x000fe20000100800 */
[----:B------:R-:W-:Y:S02]  /*3bb0*/  IMAD.MOV.U32 R81, RZ, RZ, R9 ;  /* 0x000000ffff517224 */ /* 0x000fe400078e0009 */
[----:B------:R-:W-:Y:S01]  /*3bc0*/  IMAD.MOV.U32 R80, RZ, RZ, R10 ;  /* 0x000000ffff507224 */ /* 0x000fe200078e000a */
[----:B------:R-:W-:Y:S01]  /*3bd0*/  STL [R1+0x680], RZ ;  /* 0x000680ff01007387 */ /* 0x000fe20000100800 */
[----:B------:R-:W-:-:S02]  /*3be0*/  IMAD.MOV.U32 R79, RZ, RZ, R11 ;  /* 0x000000ffff4f7224 */ /* 0x000fc400078e000b */
        /* <DEDUP_REMOVED lines=250> */
[----:B------:R-:W-:Y:S04]  /*4b90*/  STL.64 [R1+0x1c0], R24 ;  /* 0x0001c01801007387 */ /* 0x000fe80000100a00 */
[----:B------:R-:W-:Y:S04]  /*4ba0*/  STL.64 [R1+0x1c8], R26 ;  /* 0x0001c81a01007387 */ /* 0x000fe80000100a00 */
[----:B------:R-:W-:Y:S04]  /*4bb0*/  STL.64 [R1+0x1d0], R28 ;  /* 0x0001d01c01007387 */ /* 0x000fe80000100a00 */
[----:B------:R-:W-:Y:S04]  /*4bc0*/  STL.64 [R1+0x1d8], R30 ;  /* 0x0001d81e01007387 */ /* 0x000fe80000100a00 */
[----:B------:R-:W-:Y:S04]  /*4bd0*/  STL.64 [R1+0x1e0], R32 ;  /* 0x0001e02001007387 */ /* 0x000fe80000100a00 */
[----:B------:R-:W-:Y:S04]  /*4be0*/  STL.64 [R1+0x1e8], R34 ;  /* 0x0001e82201007387 */ /* 0x000fe80000100a00 */
[----:B------:R-:W-:Y:S04]  /*4bf0*/  STL.64 [R1+0x1f0], R36 ;  /* 0x0001f02401007387 */ /* 0x000fe80000100a00 */
[----:B------:R0:W-:Y:S02]  /*4c00*/  STL.64 [R1+0x1f8], R38 ;  /* 0x0001f82601007387 */ /* 0x0001e40000100a00 */
[----:B0-----:R-:W-:-:S02]  /*4c10*/  IMAD.MOV.U32 R39, RZ, RZ, R18 ;  /* 0x000000ffff277224 */ /* 0x001fc400078e0012 */
[----:B------:R-:W-:Y:S02]  /*4c20*/  IMAD.MOV.U32 R38, RZ, RZ, R19 ;  /* 0x000000ffff267224 */ /* 0x000fe400078e0013 */
[----:B------:R-:W-:-:S06]  /*4c30*/  WARPGROUP.ARRIVE ;  /* 0x00000000000079c5 */ /* 0x000fcc0000000000 */
[----:B------:R-:W-:Y:S03]  /*4c40*/  QGMMA.64x32x32.F32.E4M3.E4M3 R4, gdesc[UR36], RZ, !UPT, gsb0 ;  /* 0x00600000240479f3 */ /* 0x000fe6000c0008ff */
[----:B------:R-:W-:Y:S02]  /*4c50*/  WARPGROUP.DEPBAR.LE gsb0, 0x0 ;  /* 0x00008000000079c5 */ /* 0x000fe40000010000 */
[----:B------:R-:W-:Y:S01]  /*4c60*/  WARPGROUP.ARRIVE ;  /* 0x00000000000079c5 */ /* 0x000fe20000000000 */
[----:B------:R-:W-:Y:S01]  /*4c70*/  STL.64 [R1+0x78], R18 ;  /* 0x0000781201007387 */ /* 0x000fe20000100a00 */
[----:B------:R-:W-:Y:S02]  /*4c80*/  IMAD.MOV.U32 R37, RZ, RZ, R4 ;  /* 0x000000ffff257224 */ /* 0x000fe400078e0004 */
[----:B------:R-:W-:Y:S02]  /*4c90*/  IMAD.MOV.U32 R36, RZ, RZ, R5 ;  /* 0x000000ffff247224 */ /* 0x000fe400078e0005 */
[----:B------:R-:W-:Y:S01]  /*4ca0*/  QGMMA.64x32x32.F32.E4M3.E4M3 R200, gdesc[UR12], RZ, !UPT, gsb0 ;  /* 0x006000000cc879f3 */ /* 0x000fe2000c0008ff */
[----:B------:R-:W-:Y:S01]  /*4cb0*/  UIADD3 UR12, UR43, 0x200, URZ ;  /* 0x000002002b0c7890 */ /* 0x000fe2000fffe03f */
[----:B------:R-:W-:-:S02]  /*4cc0*/  IMAD.MOV.U32 R35, RZ, RZ, R6 ;  /* 0x000000ffff237224 */ /* 0x000fc400078e0006 */
[----:B------:R-:W-:Y:S02]  /*4cd0*/  IMAD.MOV.U32 R34, RZ, RZ, R7 ;  /* 0x000000ffff227224 */ /* 0x000fe400078e0007 */
[----:B------:R-:W-:Y:S02]  /*4ce0*/  IMAD.MOV.U32 R33, RZ, RZ, R8 ;  /* 0x000000ffff217224 */ /* 0x000fe400078e0008 */
[----:B------:R-:W-:Y:S02]  /*4cf0*/  IMAD.MOV.U32 R32, RZ, RZ, R9 ;  /* 0x000000ffff207224 */ /* 0x000fe400078e0009 */
[----:B------:R-:W-:Y:S02]  /*4d00*/  IMAD.MOV.U32 R31, RZ, RZ, R10 ;  /* 0x000000ffff1f7224 */ /* 0x000fe400078e000a */
[----:B------:R-:W-:Y:S02]  /*4d10*/  IMAD.MOV.U32 R30, RZ, RZ, R11 ;  /* 0x000000ffff1e7224 */ /* 0x000fe400078e000b */
[----:B------:R-:W-:-:S02]  /*4d20*/  IMAD.MOV.U32 R29, RZ, RZ, R12 ;  /* 0x000000ffff1d7224 */ /* 0x000fc400078e000c */
[----:B------:R-:W-:Y:S02]  /*4d30*/  IMAD.MOV.U32 R28, RZ, RZ, R13 ;  /* 0x000000ffff1c7224 */ /* 0x000fe400078e000d */
[----:B------:R-:W-:Y:S02]  /*4d40*/  IMAD.MOV.U32 R27, RZ, RZ, R14 ;  /* 0x000000ffff1b7224 */ /* 0x000fe400078e000e */
[----:B------:R-:W-:Y:S02]  /*4d50*/  IMAD.MOV.U32 R26, RZ, RZ, R15 ;  /* 0x000000ffff1a7224 */ /* 0x000fe400078e000f */
[----:B------:R-:W-:Y:S02]  /*4d60*/  IMAD.MOV.U32 R25, RZ, RZ, R16 ;  /* 0x000000ffff197224 */ /* 0x000fe400078e0010 */
[----:B------:R-:W-:Y:S01]  /*4d70*/  IMAD.MOV.U32 R24, RZ, RZ, R17 ;  /* 0x000000ffff187224 */ /* 0x000fe200078e0011 */
[----:B------:R-:W-:Y:S02]  /*4d80*/  WARPGROUP.DEPBAR.LE gsb0, 0x0 ;  /* 0x00008000000079c5 */ /* 0x000fe40000010000 */
[----:B------:R-:W-:Y:S01]  /*4d90*/  WARPGROUP.ARRIVE ;  /* 0x00000000000079c5 */ /* 0x000fe20000000000 */
[----:B------:R-:W-:Y:S04]  /*4da0*/  STL [R1+0x8ac], R200 ;  /* 0x0008acc801007387 */ /* 0x000fe80000100800 */
[----:B------:R-:W-:Y:S01]  /*4db0*/  STL [R1+0x8a8], R201 ;  /* 0x0008a8c901007387 */ /* 0x000fe20000100800 */
[----:B------:R-:W-:Y:S03]  /*4dc0*/  QGMMA.64x32x32.F32.E4M3.E4M3 R152, gdesc[UR24], RZ, !UPT, gsb0 ;  /* 0x00600000189879f3 */ /* 0x000fe6000c0008ff */
[----:B------:R-:W-:Y:S04]  /*4dd0*/  STL [R1+0x8a4], R202 ;  /* 0x0008a4ca01007387 */ /* 0x000fe80000100800 */
        /* <DEDUP_REMOVED lines=12> */
[----:B------:R-:W-:Y:S01]  /*4ea0*/  STL [R1+0x870], R215 ;  /* 0x000870d701007387 */ /* 0x000fe20000100800 */
[----:B------:R-:W-:-:S02]  /*4eb0*/  WARPGROUP.DEPBAR.LE gsb0, 0x0 ;  /* 0x00008000000079c5 */ /* 0x000fc40000010000 */
        /* <DEDUP_REMOVED lines=16> */
[----:B------:R-:W-:Y:S04]  /*4fc0*/  STL [R1+0x2b0], RZ ;  /* 0x0002b0ff01007387 */ /* 0x000fe80000100800 */
[----:B------:R-:W-:Y:S01]  /*4fd0*/  STL [R1+0x2ac], RZ ;  /* 0x0002acff01007387 */ /* 0x000fe20000100800 */
[----:B------:R-:W-:-:S02]  /*4fe0*/  WARPGROUP.DEPBAR.LE gsb0, 0x0 ;  /* 0x00008000000079c5 */ /* 0x000fc40000010000 */
[----:B------:R-:W-:-:S06]  /*4ff0*/  WARPGROUP.ARRIVE ;  /* 0x00000000000079c5 */ /* 0x000fcc0000000000 */
[----:B------:R-:W-:Y:S01]  /*5000*/  QGMMA.64x32x32.F32.E4M3.E4M3 R56, gdesc[UR16], RZ, !UPT, gsb0 ;  /* 0x00600000103879f3 */ /* 0x000fe2000c0008ff */
[----:B------:R-:W-:Y:S01]  /*5010*/  UMOV UR16, UR12 ;  /* 0x0000000c00107c82 */ /* 0x000fe20008000000 */
[----:B------:R-:W-:Y:S01]  /*5020*/  UMOV UR17, 0x80000020 ;  /* 0x8000002000117882 */ /* 0x000fe20000000000 */
[----:B------:R-:W-:Y:S01]  /*5030*/  UMOV UR20, UR16 ;  /* 0x0000001000147c82 */ /* 0x000fe20008000000 */
        /* <DEDUP_REMOVED lines=11> */
[----:B------:R-:W-:-:S02]  /*50f0*/  WARPGROUP.DEPBAR.LE gsb0, 0x0 ;  /* 0x00008000000079c5 */ /* 0x000fc40000010000 */
[----:B------:R-:W-:-:S06]  /*5100*/  WARPGROUP.ARRIVE ;  /* 0x00000000000079c5 */ /* 0x000fcc0000000000 */
[----:B------:R-:W-:Y:S03]  /*5110*/  QGMMA.64x32x32.F32.E4M3.E4M3 R40, gdesc[UR16], RZ, !UPT, gsb0 ;  /* 0x00600000102879f3 */ /* 0x000fe6000c0008ff */
[----:B------:R-:W-:Y:S02]  /*5120*/  WARPGROUP.DEPBAR.LE gsb0, 0x0 ;  /* 0x00008000000079c5 */ /* 0x000fe40000010000 */
[----:B------:R-:W-:-:S06]  /*5130*/  WARPGROUP.ARRIVE ;  /* 0x00000000000079c5 */ /* 0x000fcc0000000000 */
[----:B------:R-:W-:Y:S03]  /*5140*/  QGMMA.64x32x32.F32.E4M3.E4M3 R88, gdesc[UR20], RZ, !UPT, gsb0 ;  /* 0x00600000145879f3 */ /* 0x000fe6000c0008ff */
        /* <DEDUP_REMOVED lines=15> */
[----:B------:R-:W-:Y:S02]  /*5240*/  UIADD3 UR12, UR43, 0x400, URZ ;  /* 0x000004002b0c7890 */ /* 0x000fe4000fffe03f */
[----:B------:R-:W-:Y:S02]  /*5250*/  WARPGROUP.DEPBAR.LE gsb0, 0x0 ;  /* 0x00008000000079c5 */ /* 0x000fe40000010000 */
[----:B------:R-:W-:-:S06]  /*5260*/  WARPGROUP.ARRIVE ;  /* 0x00000000000079c5 */ /* 0x000fcc0000000000 */
[----:B------:R-:W-:Y:S03]  /*5270*/  QGMMA.64x32x32.F32.E4M3.E4M3 R120, gdesc[UR36], RZ, !UPT, gsb0 ;  /* 0x00600000247879f3 */ /* 0x000fe6000c0008ff */
[----:B------:R-:W-:Y:S02]  /*5280*/  WARPGROUP.DEPBAR.LE gsb0, 0x0 ;  /* 0x00008000000079c5 */ /* 0x000fe40000010000 */
[----:B------:R-:W-:Y:S04]  /*5290*/  STL.64 [R1], R120 ;  /* 0x0000007801007387 */ /* 0x000fe80000100a00 */
[----:B------:R-:W-:Y:S04]  /*52a0*/  STL.64 [R1+0x8], R122 ;  /* 0x0000087a01007387 */ /* 0x000fe80000100a00 */
[----:B------:R-:W-:Y:S04]  /*52b0*/  STL.64 [R1+0x10], R124 ;  /* 0x0000107c01007387 */ /* 0x000fe80000100a00 */
[----:B------:R-:W-:Y:S04]  /*52c0*/  STL.64 [R1+0x18], R126 ;  /* 0x0000187e01007387 */ /* 0x000fe80000100a00 */
[----:B------:R-:W-:Y:S04]  /*52d0*/  STL.64 [R1+0x20], R128 ;  /* 0x0000208001007387 */ /* 0x000fe80000100a00 */
[----:B------:R-:W-:Y:S04]  /*52e0*/  STL.64 [R1+0x28], R130 ;  /* 0x0000288201007387 */ /* 0x000fe80000100a00 */
[----:B------:R-:W-:Y:S04]  /*52f0*/  STL.64 [R1+0x30], R132 ;  /* 0x0000308401007387 */ /* 0x000fe80000100a00 */
[----:B------:R0:W-:Y:S04]  /*5300*/  STL.64 [R1+0x38], R134 ;  /* 0x0000388601007387 */ /* 0x0001e80000100a00 */
[----:B------:R-:W-:Y:S04]  /*5310*/  STL [R1+0x2a0], RZ ;  /* 0x0002a0ff01007387 */ /* 0x000fe80000100800 */
[----:B------:R-:W-:Y:S01]  /*5320*/  STL [R1+0x29c], RZ ;  /* 0x00029cff01007387 */ /* 0x000fe20000100800 */
[----:B0-----:R-:W-:-:S03]  /*5330*/  WARPGROUP.ARRIVE ;  /* 0x00000000000079c5 */ /* 0x001fc60000000000 */
[----:B------:R-:W-:Y:S04]  /*5340*/  STL [R1+0x298], RZ ;  /* 0x000298ff01007387 */ /* 0x000fe80000100800 */
[----:B------:R-:W-:Y:S01]  /*5350*/  STL [R1+0x294], RZ ;  /* 0x000294ff01007387 */ /* 0x000fe20000100800 */
[----:B------:R-:W-:Y:S03]  /*5360*/  QGMMA.64x32x32.F32.E4M3.E4M3 R120, gdesc[UR32], RZ, !UPT, gsb0 ;  /* 0x00600000207879f3 */ /* 0x000fe6000c0008ff */
[----:B------:R-:W-:Y:S01]  /*5370*/  STL [R1+0x290], RZ ;  /* 0x000290ff01007387 */ /* 0x000fe20000100800 */
[----:B------:R-:W-:Y:S02]  /*5380*/  WARPGROUP.DEPBAR.LE gsb0, 0x0 ;  /* 0x00008000000079c5 */ /* 0x000fe40000010000 */
        /* <DEDUP_REMOVED lines=49> */
[----:B------:R-:W-:-:S06]  /*56a0*/  WARPGROUP.ARRIVE ;  /* 0x00000000000079c5 */ /* 0x000fcc0000000000 */
[----:B------:R-:W-:Y:S01]  /*56b0*/  QGMMA.64x32x32.F32.E4M3.E4M3 R120, gdesc[UR28], RZ, !UPT, gsb0 ;  /* 0x006000001c7879f3 */ /* 0x000fe2000c0008ff */
[----:B------:R-:W-:Y:S02]  /*56c0*/  UIADD3 UR30, UR44, 0x2, URZ ;  /* 0x000000022c1e7890 */ /* 0x000fe4000fffe03f */
[----:B------:R-:W-:Y:S02]  /*56d0*/  WARPGROUP.DEPBAR.LE gsb0, 0x0 ;  /* 0x00008000000079c5 */ /* 0x000fe40000010000 */
        /* <DEDUP_REMOVED lines=16> */
[----:B------:R-:W-:-:S06]  /*57e0*/  WARPGROUP.ARRIVE ;  /* 0x00000000000079c5 */ /* 0x000fcc0000000000 */
[----:B------:R-:W-:Y:S03]  /*57f0*/  QGMMA.64x32x32.F32.E4M3.E4M3 R120, gdesc[UR32], RZ, !UPT, gsb0 ;  /* 0x00600000207879f3 */ /* 0x000fe6000c0008ff */
[----:B------:R-:W-:Y:S02]  /*5800*/  WARPGROUP.DEPBAR.LE gsb0, 0x0 ;  /* 0x00008000000079c5 */ /* 0x000fe40000010000 */
[----:B------:R-:W-:Y:S01]  /*5810*/  WARPGROUP.ARRIVE ;  /* 0x00000000000079c5 */ /* 0x000fe20000000000 */
[----:B------:R-:W-:Y:S02]  /*5820*/  IMAD.MOV.U32 R23, RZ, RZ, R120 ;  /* 0x000000ffff177224 */ /* 0x000fe400078e0078 */
[----:B------:R-:W-:Y:S02]  /*5830*/  IMAD.MOV.U32 R22, RZ, RZ, R121 ;  /* 0x000000ffff167224 */ /* 0x000fe400078e0079 */
[----:B------:R-:W-:Y:S01]  /*5840*/  IMAD.MOV.U32 R21, RZ, RZ, R122 ;  /* 0x000000ffff157224 */ /* 0x000fe200078e007a */
[----:B------:R-:W-:Y:S01]  /*5850*/  QGMMA.64x32x32.F32.E4M3.E4M3 R216, gdesc[UR36], RZ, !UPT, gsb0 ;  /* 0x0060000024d879f3 */ /* 0x000fe2000c0008ff */
        /* <DEDUP_REMOVED lines=12> */
[----:B------:R-:W-:Y:S01]  /*5920*/  IMAD.MOV.U32 R12, RZ, RZ, R135 ;  /* 0x000000ffff0c7224 */ /* 0x000fe200078e0087 */
[----:B------:R-:W-:-:S02]  /*5930*/  WARPGROUP.DEPBAR.LE gsb0, 0x0 ;  /* 0x00008000000079c5 */ /* 0x000fc40000010000 */
[----:B------:R-:W-:Y:S01]  /*5940*/  WARPGROUP.ARRIVE ;  /* 0x00000000000079c5 */ /* 0x000fe20000000000 */
[----:B------:R0:W-:Y:S04]  /*5950*/  STL.64 [R1+0x740], R230 ;  /* 0x000740e601007387 */ /* 0x0001e80000100a00 */
[----:B------:R1:W-:Y:S01]  /*5960*/  STL.64 [R1+0x738], R228 ;  /* 0x000738e401007387 */ /* 0x0003e20000100a00 */
[----:B------:R-:W-:Y:S01]  /*5970*/  QGMMA.64x32x32.F32.E4M3.E4M3 R168, gdesc[UR12], RZ, !UPT, gsb0 ;  /* 0x006000000ca879f3 */ /* 0x000fe2000c0008ff */
[----:B------:R-:W-:Y:S02]  /*5980*/  UIADD3 UR12, UR43, 0x2, URZ ;  /* 0x000000022b0c7890 */ /* 0x000fe4000fffe03f */
[----:B------:R4:W-:Y:S04]  /*5990*/  STL.64 [R1+0x730], R226 ;  /* 0x000730e201007387 */ /* 0x0009e80000100a00 */
[----:B------:R2:W-:Y:S01]  /*59a0*/  STL.64 [R1+0x728], R224 ;  /* 0x000728e001007387 */ /* 0x0005e20000100a00 */
[----:B0-----:R-:W-:-:S02]  /*59b0*/  IMAD.MOV.U32 R230, RZ, RZ, R74 ;  /* 0x000000ffffe67224 */ /* 0x001fc400078e004a */
[----:B------:R-:W-:Y:S01]  /*59c0*/  IMAD.MOV.U32 R231, RZ, RZ, R73 ;  /* 0x000000ffffe77224 */ /* 0x000fe200078e0049 */
[----:B------:R0:W-:Y:S01]  /*59d0*/  STL.64 [R1+0x720], R222 ;  /* 0x000720de01007387 */ /* 0x0001e20000100a00 */
[----:B-1----:R-:W-:Y:S02]  /*59e0*/  IMAD.MOV.U32 R228, RZ, RZ, R76 ;  /* 0x000000ffffe47224 */ /* 0x002fe400078e004c */
[----:B------:R-:W-:Y:S01]  /*59f0*/  IMAD.MOV.U32 R229, RZ, RZ, R75 ;  /* 0x000000ffffe57224 */ /* 0x000fe200078e004b */
[----:B------:R1:W-:Y:S01]  /*5a00*/  STL.64 [R1+0x718], R220 ;  /* 0x000718dc01007387 */ /* 0x0003e20000100a00 */
[----:B----4-:R-:W-:Y:S02]  /*5a10*/  IMAD.MOV.U32 R226, RZ, RZ, R78 ;  /* 0x000000ffffe27224 */ /* 0x010fe400078e004e */
[----:B------:R-:W-:Y:S02]  /*5a20*/  IMAD.MOV.U32 R227, RZ, RZ, R77 ;  /* 0x000000ffffe37224 */ /* 0x000fe400078e004d */
[----:B--2---:R-:W-:-:S02]  /*5a30*/  IMAD.MOV.U32 R224, RZ, RZ, R80 ;  /* 0x000000ffffe07224 */ /* 0x004fc400078e0050 */
[----:B------:R-:W-:Y:S02]  /*5a40*/  IMAD.MOV.U32 R225, RZ, RZ, R79 ;  /* 0x000000ffffe17224 */ /* 0x000fe400078e004f */
[----:B0-----:R-:W-:Y:S02]  /*5a50*/  IMAD.MOV.U32 R222, RZ, RZ, R82 ;  /* 0x000000ffffde7224 */ /* 0x001fe400078e0052 */
[----:B------:R-:W-:Y:S02]  /*5a60*/  IMAD.MOV.U32 R223, RZ, RZ, R81 ;  /* 0x000000ffffdf7224 */ /* 0x000fe400078e0051 */
[----:B-1----:R-:W-:Y:S02]  /*5a70*/  IMAD.MOV.U32 R220, RZ, RZ, R84 ;  /* 0x000000ffffdc7224 */ /* 0x002fe400078e0054 */
[----:B------:R-:W-:Y:S01]  /*5a80*/  IMAD.MOV.U32 R221, RZ, RZ, R83 ;  /* 0x000000ffffdd7224 */ /* 0x000fe200078e0053 */
[----:B------:R-:W-:Y:S02]  /*5a90*/  WARPGROUP.DEPBAR.LE gsb0, 0x0 ;  /* 0x00008000000079c5 */ /* 0x000fe40000010000 */
[----:B------:R-:W-:Y:S01]  /*5aa0*/  WARPGROUP.ARRIVE ;  /* 0x00000000000079c5 */ /* 0x000fe20000000000 */
[----:B------:R0:W-:Y:S04]  /*5ab0*/  STL.64 [R1+0x780], R182 ;  /* 0x000780b601007387 */ /* 0x0001e80000100a00 */
[----:B------:R-:W-:Y:S01]  /*5ac0*/  STL.64 [R1+0x778], R180 ;  /* 0x000778b401007387 */ /* 0x000fe20000100a00 */
[----:B------:R-:W-:Y:S03]  /*5ad0*/  QGMMA.64x32x32.F32.E4M3.E4M3 R120, gdesc[UR24], RZ, !UPT, gsb0 ;  /* 0x00600000187879f3 */ /* 0x000fe6000c0008ff */
[----:B------:R-:W-:Y:S01]  /*5ae0*/  STL.64 [R1+0x770], R178 ;  /* 0x000770b201007387 */ /* 0x000fe20000100a00 */
[----:B0-----:R-:W-:-:S03]  /*5af0*/  IMAD.MOV.U32 R183, RZ, RZ, R85 ;  /* 0x000000ffffb77224 */ /* 0x001fc600078e0055 */
[----:B------:R-:W-:Y:S01]  /*5b00*/  STL.64 [R1+0x768], R176 ;  /* 0x000768b001007387 */ /* 0x000fe20000100a00 */
[----:B------:R-:W-:-:S03]  /*5b10*/  IMAD.MOV.U32 R182, RZ, RZ, R72 ;  /* 0x000000ffffb67224 */ /* 0x000fc600078e0048 */
[----:B------:R-:W-:Y:S04]  /*5b20*/  STL.64 [R1+0x760], R174 ;  /* 0x000760ae01007387 */ /* 0x000fe80000100a00 */
[----:B------:R-:W-:Y:S04]  /*5b30*/  STL.64 [R1+0x758], R172 ;  /* 0x000758ac01007387 */ /* 0x000fe80000100a00 */
[----:B------:R-:W-:Y:S04]  /*5b40*/  STL.64 [R1+0x750], R170 ;  /* 0x000750aa01007387 */ /* 0x000fe80000100a00 */
[----:B------:R-:W-:Y:S04]  /*5b50*/  STL.64 [R1+0x748], R168 ;  /* 0x000748a801007387 */ /* 0x000fe80000100a00 */
[----:B------:R-:W-:Y:S01]  /*5b60*/  STL [R1+0x28c], RZ ;  /* 0x00028cff01007387 */ /* 0x000fe20000100800 */
[----:B------:R-:W-:-:S02]  /*5b70*/  WARPGROUP.DEPBAR.LE gsb0, 0x0 ;  /* 0x00008000000079c5 */ /* 0x000fc40000010000 */
[----:B------:R-:W-:Y:S01]  /*5b80*/  WARPGROUP.ARRIVE ;  /* 0x00000000000079c5 */ /* 0x000fe20000000000 */
[----:B------:R-:W-:Y:S04]  /*5b90*/  STL.64 [R1+0x7c0], R134 ;  /* 0x0007c08601007387 */ /* 0x000fe80000100a00 */
[----:B------:R-:W-:Y:S01]  /*5ba0*/  STL.64 [R1+0x7b8], R132 ;  /* 0x0007b88401007387 */ /* 0x000fe20000100a00 */
[----:B------:R-:W-:Y:S03]  /*5bb0*/  QGMMA.64x32x32.F32.E4M3.E4M3 R72, gdesc[UR20], RZ, !UPT, gsb0 ;  /* 0x00600000144879f3 */ /* 0x000fe6000c0008ff */
[----:B------:R-:W-:Y:S04]  /*5bc0*/  STL.64 [R1+0x7b0], R130 ;  /* 0x0007b08201007387 */ /* 0x000fe80000100a00 */
[----:B------:R-:W-:Y:S04]  /*5bd0*/  STL.64 [R1+0x7a8], R128 ;  /* 0x0007a88001007387 */ /* 0x000fe80000100a00 */
[----:B------:R-:W-:Y:S04]  /*5be0*/  STL.64 [R1+0x7a0], R126 ;  /* 0x0007a07e01007387 */ /* 0x000fe80000100a00 */
[----:B------:R-:W-:Y:S04]  /*5bf0*/  STL.64 [R1+0x798], R124 ;  /* 0x0007987c01007387 */ /* 0x000fe80000100a00 */
[----:B------:R-:W-:Y:S04]  /*5c00*/  STL.64 [R1+0x790], R122 ;  /* 0x0007907a01007387 */ /* 0x000fe80000100a00 */
[----:B------:R-:W-:Y:S01]  /*5c10*/  STL.64 [R1+0x788], R120 ;  /* 0x0007887801007387 */ /* 0x000fe20000100a00 */
[----:B------:R-:W-:-:S03]  /*5c20*/  WARPGROUP.DEPBAR.LE gsb0, 0x0 ;  /* 0x00008000000079c5 */ /* 0x000fc60000010000 */
[----:B------:R-:W-:Y:S04]  /*5c30*/  STL.64 [R1+0x800], R86 ;  /* 0x0008005601007387 */ /* 0x000fe80000100a00 */
        /* <DEDUP_REMOVED lines=8> */
[----:B0-----:R-:W2:Y:S04]  /*5cc0*/  LDL.LU R72, [R1+0x1c0] ;  /* 0x0001c00001487983 */ /* 0x001ea80000300800 */
[----:B------:R-:W2:Y:S04]  /*5cd0*/  LDL.LU R73, [R1+0x1c4] ;  /* 0x0001c40001497983 */ /* 0x000ea80000300800 */
        /* <DEDUP_REMOVED lines=13> */
[----:B------:R-:W2:Y:S01]  /*5db0*/  LDL.LU R87, [R1+0x1fc] ;  /* 0x0001fc0001577983 */ /* 0x000ea20000300800 */
[----:B------:R-:W-:Y:S01]  /*5dc0*/  IMAD.MOV.U32 R134, RZ, RZ, R182 ;  /* 0x000000ffff867224 */ /* 0x000fe200078e00b6 */
[----:B------:R-:W-:Y:S01]  /*5dd0*/  UMOV UR28, UR12 ;  /* 0x0000000c001c7c82 */ /* 0x000fe20008000000 */
[----:B------:R-:W-:Y:S01]  /*5de0*/  IMAD.MOV.U32 R135, RZ, RZ, R183 ;  /* 0x000000ffff877224 */ /* 0x000fe200078e00b7 */
[----:B------:R-:W-:Y:S01]  /*5df0*/  UMOV UR29, 0x80000020 ;  /* 0x80000020001d7882 */ /* 0x000fe20000000000 */
[----:B------:R-:W-:Y:S01]  /*5e00*/  IMAD.MOV.U32 R168, RZ, RZ, R220 ;  /* 0x000000ffffa87224 */ /* 0x000fe200078e00dc */
[----:B------:R-:W-:Y:S01]  /*5e10*/  UMOV UR31, 0x80000020 ;  /* 0x80000020001f7882 */ /* 0x000fe20000000000 */
[----:B------:R-:W-:Y:S01]  /*5e20*/  IMAD.MOV.U32 R169, RZ, RZ, R221 ;  /* 0x000000ffffa97224 */ /* 0x000fe200078e00dd */
        /* <DEDUP_REMOVED lines=27> */
[----:B------:R-:W-:-:S06]  /*5fe0*/  WARPGROUP.ARRIVE ;  /* 0x00000000000079c5 */ /* 0x000fcc0000000000 */
[----:B------:R-:W-:Y:S03]  /*5ff0*/  QGMMA.64x32x32.F32.E4M3.E4M3 R24, gdesc[UR16], RZ, !UPT, gsb0 ;  /* 0x00600000101879f3 */ /* 0x000fe6000c0008ff */
[----:B------:R-:W-:Y:S02]  /*6000*/  WARPGROUP.DEPBAR.LE gsb0, 0x0 ;  /* 0x00008000000079c5 */ /* 0x000fe40000010000 */
[----:B------:R-:W-:Y:S04]  /*6010*/  STL.64 [R1+0x820], R30 ;  /* 0x0008201e01007387 */ /* 0x000fe80000100a00 */
[----:B------:R-:W-:Y:S04]  /*6020*/  STL.64 [R1+0x818], R28 ;  /* 0x0008181c01007387 */ /* 0x000fe80000100a00 */
[----:B------:R-:W-:Y:S04]  /*6030*/  STL.64 [R1+0x810], R26 ;  /* 0x0008101a01007387 */ /* 0x000fe80000100a00 */
[----:B------:R-:W-:Y:S01]  /*6040*/  STL.64 [R1+0x808], R24 ;  /* 0x0008081801007387 */ /* 0x000fe20000100a00 */
[----:B--2---:R-:W-:-:S06]  /*6050*/  WARPGROUP.ARRIVE ;  /* 0x00000000000079c5 */ /* 0x004fcc0000000000 */
[----:B------:R-:W-:Y:S03]  /*6060*/  QGMMA.64x32x32.F32.E4M3.E4M3 R72, gdesc[UR28], R72, gsb0 ;  /* 0x006000001c4879f3 */ /* 0x000fe60008000848 */
[----:B------:R-:W-:Y:S02]  /*6070*/  WARPGROUP.DEPBAR.LE gsb0, 0x0 ;  /* 0x00008000000079c5 */ /* 0x000fe40000010000 */
[----:B------:R0:W-:Y:S04]  /*6080*/  STL.64 [R1+0x1c0], R72 ;  /* 0x0001c04801007387 */ /* 0x0001e80000100a00 */
[----:B------:R1:W-:Y:S04]  /*6090*/  STL.64 [R1+0x1c8], R74 ;  /* 0x0001c84a01007387 */ /* 0x0003e80000100a00 */
        /* <DEDUP_REMOVED lines=8> */
[----:B--2---:R-:W-:Y:S02]  /*6120*/  IMAD.MOV.U32 R76, RZ, RZ, R170 ;  /* 0x000000ffff4c7224 */ /* 0x004fe400078e00aa */
[----:B------:R-:W-:Y:S01]  /*6130*/  IMAD.MOV.U32 R77, RZ, RZ, R171 ;  /* 0x000000ffff4d7224 */ /* 0x000fe200078e00ab */
[----:B------:R2:W-:Y:S01]  /*6140*/  STL.64 [R1+0x1f0], R84 ;  /* 0x0001f05401007387 */ /* 0x0005e20000100a00 */
[----:B----4-:R-:W-:-:S02]  /*6150*/  IMAD.MOV.U32 R78, RZ, RZ, R172 ;  /* 0x000000ffff4e7224 */ /* 0x010fc400078e00ac */
[----:B------:R-:W-:Y:S01]  /*6160*/  IMAD.MOV.U32 R79, RZ, RZ, R173 ;  /* 0x000000ffff4f7224 */ /* 0x000fe200078e00ad */
[----:B------:R4:W-:Y:S01]  /*6170*/  STL.64 [R1+0x1f8], R86 ;  /* 0x0001f85601007387 */ /* 0x0009e20000100a00 */
[----:B0-----:R-:W-:Y:S02]  /*6180*/  IMAD.MOV.U32 R80, RZ, RZ, R174 ;  /* 0x000000ffff507224 */ /* 0x001fe400078e00ae */
[----:B------:R-:W-:Y:S02]  /*6190*/  IMAD.MOV.U32 R81, RZ, RZ, R175 ;  /* 0x000000ffff517224 */ /* 0x000fe400078e00af */
[----:B-1----:R-:W-:Y:S02]  /*61a0*/  IMAD.MOV.U32 R82, RZ, RZ, R176 ;  /* 0x000000ffff527224 */ /* 0x002fe400078e00b0 */
[----:B------:R-:W-:Y:S02]  /*61b0*/  IMAD.MOV.U32 R83, RZ, RZ, R177 ;  /* 0x000000ffff537224 */ /* 0x000fe400078e00b1 */
[----:B--2---:R-:W-:-:S02]  /*61c0*/  IMAD.MOV.U32 R84, RZ, RZ, R178 ;  /* 0x000000ffff547224 */ /* 0x004fc400078e00b2 */
[----:B------:R-:W-:Y:S02]  /*61d0*/  IMAD.MOV.U32 R85, RZ, RZ, R179 ;  /* 0x000000ffff557224 */ /* 0x000fe400078e00b3 */
[----:B----4-:R-:W-:Y:S02]  /*61e0*/  IMAD.MOV.U32 R86, RZ, RZ, R180 ;  /* 0x000000ffff567224 */ /* 0x010fe400078e00b4 */
[----:B------:R-:W-:Y:S01]  /*61f0*/  IMAD.MOV.U32 R87, RZ, RZ, R181 ;  /* 0x000000ffff577224 */ /* 0x000fe200078e00b5 */
[----:B------:R-:W2:Y:S01]  /*6200*/  LDL.LU R180, [R1+0x78] ;  /* 0x0000780001b47983 */ /* 0x000ea20000300800 */
[----:B------:R-:W-:Y:S01]  /*6210*/  UMOV UR32, UR28 ;  /* 0x0000001c00207c82 */ /* 0x000fe20008000000 */
[----:B------:R-:W-:Y:S01]  /*6220*/  UMOV UR33, UR29 ;  /* 0x0000001d00217c82 */ /* 0x000fe20008000000 */
[----:B------:R-:W-:Y:S01]  /*6230*/  UMOV UR35, 0x80000020 ;  /* 0x8000002000237882 */ /* 0x000fe20000000000 */
[----:B------:R-:W4:Y:S01]  /*6240*/  LDL.LU R181, [R1+0x7c] ;  /* 0x00007c0001b57983 */ /* 0x000f220000300800 */
[----:B------:R-:W-:Y:S01]  /*6250*/  WARPGROUP.ARRIVE ;  /* 0x00000000000079c5 */ /* 0x000fe20000000000 */
[----:B------:R-:W-:-:S02]  /*6260*/  IMAD.MOV.U32 R134, RZ, RZ, R182 ;  /* 0x000000ffff867224 */ /* 0x000fc400078e00b6 */
[----:B------:R-:W-:Y:S02]  /*6270*/  IMAD.MOV.U32 R168, RZ, RZ, R220 ;  /* 0x000000ffffa87224 */ /* 0x000fe400078e00dc */
[----:B------:R-:W-:Y:S01]  /*6280*/  IMAD.MOV.U32 R169, RZ, RZ, R221 ;  /* 0x000000ffffa97224 */ /* 0x000fe200078e00dd */
[----:B------:R-:W-:Y:S01]  /*6290*/  QGMMA.64x32x32.F32.E4M3.E4M3 R72, gdesc[UR32], R72, gsb0 ;  /* 0x00600000204879f3 */ /* 0x000fe20008000848 */
[----:B------:R-:W-:Y:S02]  /*62a0*/  IMAD.MOV.U32 R182, RZ, RZ, R154 ;  /* 0x000000ffffb67224 */ /* 0x000fe400078e009a */
[----:B------:R-:W3:Y:S01]  /*62b0*/  LDL.LU R154, [R1+0x8e4] ;  /* 0x0008e400019a7983 */ /* 0x000ee20000300800 */
[----:B------:R-:W-:Y:S02]  /*62c0*/  IMAD.MOV.U32 R220, RZ, RZ, R155 ;  /* 0x000000ffffdc7224 */ /* 0x000fe400078e009b */
[----:B------:R-:W-:Y:S01]  /*62d0*/  IMAD.MOV.U32 R170, RZ, RZ, R222 ;  /* 0x000000ffffaa7224 */ /* 0x000fe200078e00de */
[----:B------:R-:W3:Y:S01]  /*62e0*/  LDL.LU R155, [R1+0x8e0] ;  /* 0x0008e000019b7983 */ /* 0x000ee20000300800 */
[----:B------:R-:W-:-:S02]  /*62f0*/  IMAD.MOV.U32 R221, RZ, RZ, R156 ;  /* 0x000000ffffdd7224 */ /* 0x000fc400078e009c */
[----:B------:R-:W-:Y:S01]  /*6300*/  IMAD.MOV.U32 R171, RZ, RZ, R223 ;  /* 0x000000ffffab7224 */ /* 0x000fe200078e00df */
[----:B------:R-:W3:Y:S01]  /*6310*/  LDL.LU R156, [R1+0x8dc] ;  /* 0x0008dc00019c7983 */ /* 0x000ee20000300800 */
[----:B------:R-:W-:Y:S02]  /*6320*/  IMAD.MOV.U32 R222, RZ, RZ, R157 ;  /* 0x000000ffffde7224 */ /* 0x000fe400078e009d */
[----:B------:R-:W-:Y:S01]  /*6330*/  IMAD.MOV.U32 R172, RZ, RZ, R224 ;  /* 0x000000ffffac7224 */ /* 0x000fe200078e00e0 */
        /* <DEDUP_REMOVED lines=27> */
[----:B------:R-:W3:Y:S04]  /*64f0*/  LDL.LU R166, [R1+0x8b4] ;  /* 0x0008b40001a67983 */ /* 0x000ee80000300800 */
[----:B------:R-:W3:Y:S01]  /*6500*/  LDL.LU R167, [R1+0x8b0] ;  /* 0x0008b00001a77983 */ /* 0x000ee20000300800 */
[----:B------:R-:W-:-:S03]  /*6510*/  WARPGROUP.DEPBAR.LE gsb0, 0x0 ;  /* 0x00008000000079c5 */ /* 0x000fc60000010000 */
[----:B------:R-:W-:Y:S04]  /*6520*/  STL.64 [R1+0x100], R72 ;  /* 0x0001004801007387 */ /* 0x000fe80000100a00 */
[----:B------:R0:W-:Y:S04]  /*6530*/  STL.64 [R1+0x108], R74 ;  /* 0x0001084a01007387 */ /* 0x0001e80000100a00 */
[----:B------:R1:W-:Y:S04]  /*6540*/  STL.64 [R1+0x110], R76 ;  /* 0x0001104c01007387 */ /* 0x0003e80000100a00 */
[----:B------:R1:W-:Y:S04]  /*6550*/  STL.64 [R1+0x118], R78 ;  /* 0x0001184e01007387 */ /* 0x0003e80000100a00 */
[----:B------:R1:W-:Y:S01]  /*6560*/  STL.64 [R1+0x120], R80 ;  /* 0x0001205001007387 */ /* 0x0003e20000100a00 */
[----:B0-----:R-:W-:-:S03]  /*6570*/  IMAD.MOV.U32 R74, RZ, RZ, R168 ;  /* 0x000000ffff4a7224 */ /* 0x001fc600078e00a8 */
[----:B------:R0:W-:Y:S01]  /*6580*/  STL.64 [R1+0x128], R82 ;  /* 0x0001285201007387 */ /* 0x0001e20000100a00 */
[----:B------:R-:W-:Y:S02]  /*6590*/  IMAD.MOV.U32 R75, RZ, RZ, R169 ;  /* 0x000000ffff4b7224 */ /* 0x000fe400078e00a9 */
[----:B------:R-:W-:Y:S01]  /*65a0*/  IMAD.MOV.U32 R168, RZ, RZ, R200 ;  /* 0x000000ffffa87224 */ /* 0x000fe200078e00c8 */
[----:B------:R0:W-:Y:S01]  /*65b0*/  STL.64 [R1+0x130], R84 ;  /* 0x0001305401007387 */ /* 0x0001e20000100a00 */
[----:B-1----:R-:W-:Y:S02]  /*65c0*/  IMAD.MOV.U32 R76, RZ, RZ, R170 ;  /* 0x000000ffff4c7224 */ /* 0x002fe400078e00aa */
[----:B------:R-:W-:Y:S01]  /*65d0*/  IMAD.MOV.U32 R169, RZ, RZ, R201 ;  /* 0x000000ffffa97224 */ /* 0x000fe200078e00c9 */
[----:B------:R2:W-:Y:S01]  /*65e0*/  STL.64 [R1+0x138], R86 ;  /* 0x0001385601007387 */ /* 0x0005e20000100a00 */
        /* <DEDUP_REMOVED lines=15> */
[----:B0-----:R-:W-:Y:S02]  /*66e0*/  IMAD.MOV.U32 R82, RZ, RZ, R176 ;  /* 0x000000ffff527224 */ /* 0x001fe400078e00b0 */
        /* <DEDUP_REMOVED lines=11> */
[----:B------:R-:W-:-:S03]  /*67a0*/  IMAD.MOV.U32 R179, RZ, RZ, R211 ;  /* 0x000000ffffb37224 */ /* 0x000fc600078e00d3 */
[----:B------:R-:W3:Y:S01]  /*67b0*/  LDL.LU R209, [R1+0x888] ;  /* 0x0008880001d17983 */ /* 0x000ee20000300800 */
[----:B------:R-:W-:-:S03]  /*67c0*/  IMAD.MOV.U32 R73, RZ, RZ, R135 ;  /* 0x000000ffff497224 */ /* 0x000fc600078e0087 */
[----:B------:R-:W3:Y:S01]  /*67d0*/  LDL.LU R210, [R1+0x884] ;  /* 0x0008840001d27983 */ /* 0x000ee20000300800 */
[----:B------:R-:W-:Y:S02]  /*67e0*/  IMAD.MOV.U32 R72, RZ, RZ, R134 ;  /* 0x000000ffff487224 */ /* 0x000fe400078e0086 */
[----:B------:R-:W-:Y:S01]  /*67f0*/  IMAD.MOV.U32 R135, RZ, RZ, R182 ;  /* 0x000000ffff877224 */ /* 0x000fe200078e00b6 */
[----:B------:R-:W3:Y:S01]  /*6800*/  LDL.LU R211, [R1+0x880] ;  /* 0x0008800001d37983 */ /* 0x000ee20000300800 */
[----:B------:R-:W-:Y:S02]  /*6810*/  IMAD.MOV.U32 R134, RZ, RZ, R183 ;  /* 0x000000ffff867224 */ /* 0x000fe400078e00b7 */
[----:B------:R-:W-:Y:S02]  /*6820*/  IMAD.MOV.U32 R182, RZ, RZ, R214 ;  /* 0x000000ffffb67224 */ /* 0x000fe400078e00d6 */
[----:B------:R-:W-:Y:S02]  /*6830*/  IMAD.MOV.U32 R183, RZ, RZ, R215 ;  /* 0x000000ffffb77224 */ /* 0x000fe400078e00d7 */
[----:B--2---:R-:W-:-:S02]  /*6840*/  IMAD.MOV.U32 R86, RZ, RZ, R180 ;  /* 0x000000ffff567224 */ /* 0x004fc400078e00b4 */
[----:B------:R-:W-:Y:S02]  /*6850*/  IMAD.MOV.U32 R180, RZ, RZ, R212 ;  /* 0x000000ffffb47224 */ /* 0x000fe400078e00d4 */
[----:B----4-:R-:W-:Y:S01]  /*6860*/  IMAD.MOV.U32 R87, RZ, RZ, R181 ;  /* 0x000000ffff577224 */ /* 0x010fe200078e00b5 */
[----:B------:R-:W3:Y:S01]  /*6870*/  LDL.LU R212, [R1+0x87c] ;  /* 0x00087c0001d47983 */ /* 0x000ee20000300800 */
[----:B------:R-:W-:-:S03]  /*6880*/  IMAD.MOV.U32 R181, RZ, RZ, R213 ;  /* 0x000000ffffb57224 */ /* 0x000fc600078e00d5 */
[----:B------:R-:W3:Y:S04]  /*6890*/  LDL.LU R213, [R1+0x878] ;  /* 0x0008780001d57983 */ /* 0x000ee80000300800 */
[----:B------:R-:W3:Y:S04]  /*68a0*/  LDL.LU R214, [R1+0x874] ;  /* 0x0008740001d67983 */ /* 0x000ee80000300800 */
[----:B------:R-:W3:Y:S01]  /*68b0*/  LDL.LU R215, [R1+0x870] ;  /* 0x0008700001d77983 */ /* 0x000ee20000300800 */
[----:B------:R-:W-:Y:S01]  /*68c0*/  UIADD3 UR38, UR44, 0x102, URZ ;  /* 0x000001022c267890 */ /* 0x000fe2000fffe03f */
[----:B------:R-:W-:Y:S01]  /*68d0*/  WARPGROUP.ARRIVE ;  /* 0x00000000000079c5 */ /* 0x000fe20000000000 */
[----:B------:R-:W-:Y:S01]  /*68e0*/  UMOV UR36, UR28 ;  /* 0x0000001c00247c82 */ /* 0x000fe20008000000 */
[----:B------:R-:W-:Y:S01]  /*68f0*/  UMOV UR37, UR29 ;  /* 0x0000001d00257c82 */ /* 0x000fe20008000000 */
[----:B------:R-:W-:-:S05]  /*6900*/  UMOV UR39, 0x80000020 ;  /* 0x8000002000277882 */ /* 0x000fca0000000000 */
[----:B------:R-:W-:Y:S01]  /*6910*/  QGMMA.64x32x32.F32.E4M3.E4M3 R72, gdesc[UR36], R72, gsb0 ;  /* 0x00600000244879f3 */ /* 0x000fe20008000848 */
[----:B------:R-:W-:Y:S01]  /*6920*/  UIADD3 UR14, UR44, 0x182, URZ ;  /* 0x000001822c0e7890 */ /* 0x000fe2000fffe03f */
[----:B------:R-:W-:Y:S01]  /*6930*/  UMOV UR12, UR28 ;  /* 0x0000001c000c7c82 */ /* 0x000fe20008000000 */
[----:B------:R-:W-:Y:S01]  /*6940*/  UMOV UR13, UR29 ;  /* 0x0000001d000d7c82 */ /* 0x000fe20008000000 */
[----:B------:R-:W-:Y:S01]  /*6950*/  UMOV UR15, 0x80000020 ;  /* 0x80000020000f7882 */ /* 0x000fe20000000000 */
[----:B------:R-:W-:Y:S02]  /*6960*/  IMAD.MOV.U32 R120, RZ, RZ, R134 ;  /* 0x000000ffff787224 */ /* 0x000fe400078e0086 */
[----:B------:R-:W-:Y:S02]  /*6970*/  IMAD.MOV.U32 R121, RZ, RZ, R135 ;  /* 0x000000ffff797224 */ /* 0x000fe400078e0087 */
[----:B------:R-:W-:Y:S02]  /*6980*/  IMAD.MOV.U32 R134, RZ, RZ, R97 ;  /* 0x000000ffff867224 */ /* 0x000fe400078e0061 */
[----:B------:R-:W-:Y:S01]  /*6990*/  IMAD.MOV.U32 R135, RZ, RZ, R98 ;  /* 0x000000ffff877224 */ /* 0x000fe200078e0062 */
[----:B------:R-:W-:-:S02]  /*69a0*/  WARPGROUP.DEPBAR.LE gsb0, 0x0 ;  /* 0x00008000000079c5 */ /* 0x000fc40000010000 */
[----:B------:R-:W-:Y:S04]  /*69b0*/  STL.64 [R1+0x40], R72 ;  /* 0x0000404801007387 */ /* 0x000fe80000100a00 */
[----:B------:R-:W-:Y:S04]  /*69c0*/  STL.64 [R1+0x48], R74 ;  /* 0x0000484a01007387 */ /* 0x000fe80000100a00 */
[----:B------:R0:W-:Y:S04]  /*69d0*/  STL.64 [R1+0x50], R76 ;  /* 0x0000504c01007387 */ /* 0x0001e80000100a00 */
[----:B------:R1:W-:Y:S04]  /*69e0*/  STL.64 [R1+0x58], R78 ;  /* 0x0000584e01007387 */ /* 0x0003e80000100a00 */
[----:B------:R2:W-:Y:S04]  /*69f0*/  STL.64 [R1+0x60], R80 ;  /* 0x0000605001007387 */ /* 0x0005e80000100a00 */
[----:B------:R4:W-:Y:S04]  /*6a00*/  STL.64 [R1+0x68], R82 ;  /* 0x0000685201007387 */ /* 0x0009e80000100a00 */
[----:B------:R4:W-:Y:S04]  /*6a10*/  STL.64 [R1+0x70], R84 ;  /* 0x0000705401007387 */ /* 0x0009e80000100a00 */
[----:B------:R4:W-:Y:S01]  /*6a20*/  STL.64 [R1+0x78], R86 ;  /* 0x0000785601007387 */ /* 0x0009e20000100a00 */
[----:B0-----:R-:W-:-:S03]  /*6a30*/  IMAD.MOV.U32 R76, RZ, RZ, R99 ;  /* 0x000000ffff4c7224 */ /* 0x001fc600078e0063 */
[----:B------:R-:W-:Y:S01]  /*6a40*/  STL [R1+0x284], RZ ;  /* 0x000284ff01007387 */ /* 0x000fe20000100800 */
[----:B------:R-:W-:-:S03]  /*6a50*/  IMAD.MOV.U32 R77, RZ, RZ, R100 ;  /* 0x000000ffff4d7224 */ /* 0x000fc600078e0064 */
[----:B------:R-:W-:Y:S01]  /*6a60*/  STL [R1+0x280], RZ ;  /* 0x000280ff01007387 */ /* 0x000fe20000100800 */
[----:B-1----:R-:W-:-:S03]  /*6a70*/  IMAD.MOV.U32 R78, RZ, RZ, R101 ;  /* 0x000000ffff4e7224 */ /* 0x002fc600078e0065 */
[----:B------:R-:W4:Y:S01]  /*6a80*/  LDL.LU R97, [R1+0x86c] ;  /* 0x00086c0001617983 */ /* 0x000f220000300800 */
[----:B------:R-:W-:-:S03]  /*6a90*/  IMAD.MOV.U32 R79, RZ, RZ, R102 ;  /* 0x000000ffff4f7224 */ /* 0x000fc600078e0066 */
[----:B------:R-:W4:Y:S01]  /*6aa0*/  LDL.LU R98, [R1+0x868] ;  /* 0x0008680001627983 */ /* 0x000f220000300800 */
[----:B--2---:R-:W-:-:S03]  /*6ab0*/  IMAD.MOV.U32 R80, RZ, RZ, R103 ;  /* 0x000000ffff507224 */ /* 0x004fc600078e0067 */
[----:B------:R-:W2:Y:S04]  /*6ac0*/  LDL.LU R99, [R1+0x864] ;  /* 0x0008640001637983 */ /* 0x000ea80000300800 */
[----:B------:R-:W2:Y:S04]  /*6ad0*/  LDL.LU R100, [R1+0x860] ;  /* 0x0008600001647983 */ /* 0x000ea80000300800 */
[----:B------:R-:W2:Y:S04]  /*6ae0*/  LDL.LU R101, [R1+0x85c] ;  /* 0x00085c0001657983 */ /* 0x000ea80000300800 */
[----:B------:R-:W2:Y:S04]  /*6af0*/  LDL.LU R102, [R1+0x858] ;  /* 0x0008580001667983 */ /* 0x000ea80000300800 */
[----:B------:R-:W2:Y:S01]  /*6b00*/  LDL.LU R103, [R1+0x854] ;  /* 0x0008540001677983 */ /* 0x000ea20000300800 */
[----:B------:R-:W-:Y:S01]  /*6b10*/  UIADD3 UR26, UR44, 0x202, URZ ;  /* 0x000002022c1a7890 */ /* 0x000fe2000fffe03f */
[----:B------:R-:W-:Y:S01]  /*6b20*/  UMOV UR24, UR28 ;  /* 0x0000001c00187c82 */ /* 0x000fe20008000000 */
[----:B------:R-:W-:Y:S01]  /*6b30*/  UMOV UR25, UR29 ;  /* 0x0000001d00197c82 */ /* 0x000fe20008000000 */
[----:B------:R-:W-:Y:S01]  /*6b40*/  UMOV UR27, 0x80000020 ;  /* 0x80000020001b7882 */ /* 0x000fe20000000000 */
[----:B------:R-:W-:Y:S01]  /*6b50*/  UIADD3 UR22, UR44, 0x282, URZ ;  /* 0x000002822c167890 */ /* 0x000fe2000fffe03f */
[----:B------:R-:W-:Y:S01]  /*6b60*/  UMOV UR20, UR28 ;  /* 0x0000001c00147c82 */ /* 0x000fe20008000000 */
[----:B------:R-:W-:Y:S01]  /*6b70*/  UMOV UR21, UR29 ;  /* 0x0000001d00157c82 */ /* 0x000fe20008000000 */
[----:B------:R-:W-:Y:S01]  /*6b80*/  UMOV UR23, 0x80000020 ;  /* 0x8000002000177882 */ /* 0x000fe20000000000 */
[----:B---3--:R-:W-:-:S06]  /*6b90*/  WARPGROUP.ARRIVE ;  /* 0x00000000000079c5 */ /* 0x008fcc0000000000 */
[----:B------:R-:W-:Y:S03]  /*6ba0*/  QGMMA.64x32x32.F32.E4M3.E4M3 R200, gdesc[UR12], R200, gsb0 ;  /* 0x006000000cc879f3 */ /* 0x000fe600080008c8 */
[----:B------:R-:W-:Y:S02]  /*6bb0*/  WARPGROUP.DEPBAR.LE gsb0, 0x0 ;  /* 0x00008000000079c5 */ /* 0x000fe40000010000 */
[----:B------:R-:W-:-:S06]  /*6bc0*/  WARPGROUP.ARRIVE ;  /* 0x00000000000079c5 */ /* 0x000fcc0000000000 */
[----:B------:R-:W-:Y:S03]  /*6bd0*/  QGMMA.64x32x32.F32.E4M3.E4M3 R152, gdesc[UR24], R152, gsb0 ;  /* 0x00600000189879f3 */ /* 0x000fe60008000898 */
[----:B------:R-:W-:Y:S02]  /*6be0*/  WARPGROUP.DEPBAR.LE gsb0, 0x0 ;  /* 0x00008000000079c5 */ /* 0x000fe40000010000 */
[----:B------:R-:W-:-:S06]  /*6bf0*/  WARPGROUP.ARRIVE ;  /* 0x00000000000079c5 */ /* 0x000fcc0000000000 */
[----:B------:R-:W-:Y:S01]  /*6c00*/  QGMMA.64x32x32.F32.E4M3.E4M3 R104, gdesc[UR20], R104, gsb0 ;  /* 0x00600000146879f3 */ /* 0x000fe20008000868 */
[----:B------:R-:W-:Y:S01]  /*6c10*/  UIADD3 UR18, UR44, 0x302, URZ ;  /* 0x000003022c127890 */ /* 0x000fe2000fffe03f */
[----:B------:R-:W-:Y:S01]  /*6c20*/  UMOV UR16, UR28 ;  /* 0x0000001c00107c82 */ /* 0x000fe20008000000 */
[----:B------:R-:W-:Y:S01]  /*6c30*/  UMOV UR17, UR29 ;  /* 0x0000001d00117c82 */ /* 0x000fe20008000000 */
[----:B------:R-:W-:Y:S01]  /*6c40*/  UMOV UR19, 0x80000020 ;  /* 0x8000002000137882 */ /* 0x000fe20000000000 */
[----:B------:R-:W-:Y:S02]  /*6c50*/  IMAD.MOV.U32 R81, RZ, RZ, R11 ;  /* 0x000000ffff517224 */ /* 0x000fe400078e000b */
[----:B------:R0:W5:Y:S01]  /*6c60*/  LDL.LU R11, [R1+0x850] ;  /* 0x00085000010b7983 */ /* 0x0001620000300800 */
[----:B----4-:R-:W-:Y:S02]  /*6c70*/  IMAD.MOV.U32 R82, RZ, RZ, R10 ;  /* 0x000000ffff527224 */ /* 0x010fe400078e000a */
[----:B------:R-:W-:Y:S01]  /*6c80*/  IMAD.MOV.U32 R83, RZ, RZ, R9 ;  /* 0x000000ffff537224 */ /* 0x000fe200078e0009 */
[----:B------:R0:W5:Y:S01]  /*6c90*/  LDL.LU R10, [R1+0x84c] ;  /* 0x00084c00010a7983 */ /* 0x0001620000300800 */
[----:B------:R-:W-:-:S02]  /*6ca0*/  IMAD.MOV.U32 R84, RZ, RZ, R8 ;  /* 0x000000ffff547224 */ /* 0x000fc400078e0008 */
[----:B------:R-:W-:Y:S01]  /*6cb0*/  IMAD.MOV.U32 R85, RZ, RZ, R7 ;  /* 0x000000ffff557224 */ /* 0x000fe200078e0007 */
[----:B------:R0:W5:Y:S01]  /*6cc0*/  LDL.LU R9, [R1+0x848] ;  /* 0x0008480001097983 */ /* 0x0001620000300800 */
[----:B------:R-:W-:-:S03]  /*6cd0*/  IMAD.MOV.U32 R86, RZ, RZ, R6 ;  /* 0x000000ffff567224 */ /* 0x000fc600078e0006 */
[----:B------:R0:W5:Y:S01]  /*6ce0*/  LDL.LU R8, [R1+0x844] ;  /* 0x0008440001087983 */ /* 0x0001620000300800 */
[----:B------:R-:W-:Y:S02]  /*6cf0*/  IMAD.MOV.U32 R122, RZ, RZ, R220 ;  /* 0x000000ffff7a7224 */ /* 0x000fe400078e00dc */
[----:B------:R-:W-:Y:S01]  /*6d00*/  IMAD.MOV.U32 R87, RZ, RZ, R5 ;  /* 0x000000ffff577224 */ /* 0x000fe200078e0005 */
[----:B------:R0:W5:Y:S01]  /*6d10*/  LDL.LU R7, [R1+0x840] ;  /* 0x0008400001077983 */ /* 0x0001620000300800 */
[----:B------:R-:W-:Y:S02]  /*6d20*/  IMAD.MOV.U32 R123, RZ, RZ, R221 ;  /* 0x000000ffff7b7224 */ /* 0x000fe400078e00dd */
[----:B------:R-:W-:Y:S01]  /*6d30*/  IMAD.MOV.U32 R220, RZ, RZ, R4 ;  /* 0x000000ffffdc7224 */ /* 0x000fe200078e0004 */
[----:B------:R0:W5:Y:S01]  /*6d40*/  LDL.LU R6, [R1+0x83c] ;  /* 0x00083c0001067983 */ /* 0x0001620000300800 */
[----:B------:R-:W-:Y:S02]  /*6d50*/  IMAD.MOV.U32 R124, RZ, RZ, R222 ;  /* 0x000000ffff7c7224 */ /* 0x000fe400078e00de */
[----:B------:R-:W-:Y:S01]  /*6d60*/  IMAD.MOV.U32 R221, RZ, RZ, R3 ;  /* 0x000000ffffdd7224 */ /* 0x000fe200078e0003 */
[----:B------:R0:W5:Y:S01]  /*6d70*/  LDL.LU R5, [R1+0x838] ;  /* 0x0008380001057983 */ /* 0x0001620000300800 */
[----:B------:R-:W-:Y:S01]  /*6d80*/  IMAD.MOV.U32 R125, RZ, RZ, R223 ;  /* 0x000000ffff7d7224 */ /* 0x000fe200078e00df */
[----:B------:R-:W-:-:S02]  /*6d90*/  WARPGROUP.DEPBAR.LE gsb0, 0x0 ;  /* 0x00008000000079c5 */ /* 0x000fc40000010000 */
[----:B------:R-:W-:Y:S01]  /*6da0*/  WARPGROUP.ARRIVE ;  /* 0x00000000000079c5 */ /* 0x000fe20000000000 */
[----:B------:R0:W5:Y:S01]  /*6db0*/  LDL.LU R4, [R1+0x834] ;  /* 0x0008340001047983 */ /* 0x0001620000300800 */
[----:B------:R-:W-:Y:S02]  /*6dc0*/  IMAD.MOV.U32 R222, RZ, RZ, R2 ;  /* 0x000000ffffde7224 */ /* 0x000fe400078e0002 */
[----:B------:R-:W-:Y:S01]  /*6dd0*/  IMAD.MOV.U32 R132, RZ, RZ, R230 ;  /* 0x000000ffff847224 */ /* 0x000fe200078e00e6 */
[----:B------:R0:W5:Y:S01]  /*6de0*/  LDL.LU R3, [R1+0x830] ;  /* 0x0008300001037983 */ /* 0x0001620000300800 */
[----:B------:R-:W-:Y:S01]  /*6df0*/  QGMMA.64x32x32.F32.E4M3.E4M3 R56, gdesc[UR16], R56, gsb0 ;  /* 0x00600000103879f3 */ /* 0x000fe20008000838 */
[----:B------:R-:W-:Y:S02]  /*6e00*/  IMAD.MOV.U32 R133, RZ, RZ, R231 ;  /* 0x000000ffff857224 */ /* 0x000fe400078e00e7 */
[----:B------:R0:W5:Y:S01]  /*6e10*/  LDL.LU R2, [R1+0x82c] ;  /* 0x00082c0001027983 */ /* 0x0001620000300800 */
[----:B------:R-:W-:-:S02]  /*6e20*/  IMAD.MOV.U32 R223, RZ, RZ, R0 ;  /* 0x000000ffffdf7224 */ /* 0x000fc400078e0000 */
[----:B------:R-:W-:Y:S01]  /*6e30*/  IMAD.MOV.U32 R130, RZ, RZ, R228 ;  /* 0x000000ffff827224 */ /* 0x000fe200078e00e4 */
[----:B------:R0:W5:Y:S01]  /*6e40*/  LDL.LU R0, [R1+0x828] ;  /* 0x0008280001007983 */ /* 0x0001620000300800 */
[----:B------:R-:W-:Y:S02]  /*6e50*/  IMAD.MOV.U32 R131, RZ, RZ, R229 ;  /* 0x000000ffff837224 */ /* 0x000fe400078e00e5 */
[----:B------:R-:W-:Y:S02]  /*6e60*/  IMAD.MOV.U32 R230, RZ, RZ, R17 ;  /* 0x000000ffffe67224 */ /* 0x000fe400078e0011 */
[----:B------:R-:W-:Y:S02]  /*6e70*/  IMAD.MOV.U32 R231, RZ, RZ, R16 ;  /* 0x000000ffffe77224 */ /* 0x000fe400078e0010 */
[----:B------:R-:W-:Y:S01]  /*6e80*/  IMAD.MOV.U32 R128, RZ, RZ, R226 ;  /* 0x000000ffff807224 */ /* 0x000fe200078e00e2 */
[----:B------:R-:W3:Y:S01]  /*6e90*/  LDL.LU.64 R16, [R1] ;  /* 0x0000000001107983 */ /* 0x000ee20000300a00 */
[----:B------:R-:W-:-:S02]  /*6ea0*/  IMAD.MOV.U32 R129, RZ, RZ, R227 ;  /* 0x000000ffff817224 */ /* 0x000fc400078e00e3 */
[----:B------:R-:W-:Y:S02]  /*6eb0*/  IMAD.MOV.U32 R228, RZ, RZ, R19 ;  /* 0x000000ffffe47224 */ /* 0x000fe400078e0013 */
[----:B------:R-:W-:Y:S02]  /*6ec0*/  IMAD.MOV.U32 R229, RZ, RZ, R18 ;  /* 0x000000ffffe57224 */ /* 0x000fe400078e0012 */
[----:B------:R-:W-:Y:S01]  /*6ed0*/  IMAD.MOV.U32 R126, RZ, RZ, R224 ;  /* 0x000000ffff7e7224 */ /* 0x000fe200078e00e0 */
[----:B------:R-:W3:Y:S01]  /*6ee0*/  LDL.LU.64 R18, [R1+0x8] ;  /* 0x0000080001127983 */ /* 0x000ee20000300a00 */
[----:B------:R-:W-:Y:S02]  /*6ef0*/  IMAD.MOV.U32 R127, RZ, RZ, R225 ;  /* 0x000000ffff7f7224 */ /* 0x000fe400078e00e1 */
[----:B------:R-:W-:Y:S02]  /*6f00*/  IMAD.MOV.U32 R226, RZ, RZ, R21 ;  /* 0x000000ffffe27224 */ /* 0x000fe400078e0015 */
[----:B------:R-:W-:-:S02]  /*6f10*/  IMAD.MOV.U32 R227, RZ, RZ, R20 ;  /* 0x000000ffffe37224 */ /* 0x000fc400078e0014 */
[----:B------:R-:W-:Y:S01]  /*6f20*/  IMAD.MOV.U32 R224, RZ, RZ, R23 ;  /* 0x000000ffffe07224 */ /* 0x000fe200078e0017 */
[----:B------:R-:W3:Y:S01]  /*6f30*/  LDL.LU.64 R20, [R1+0x10] ;  /* 0x0000100001147983 */ /* 0x000ee20000300a00 */
[----:B------:R-:W-:-:S03]  /*6f40*/  IMAD.MOV.U32 R225, RZ, RZ, R22 ;  /* 0x000000ffffe17224 */ /* 0x000fc600078e0016 */
[----:B------:R-:W3:Y:S04]  /*6f50*/  LDL.LU.64 R22, [R1+0x18] ;  /* 0x0000180001167983 */ /* 0x000ee80000300a00 */
[----:B------:R-:W3:Y:S04]  /*6f60*/  LDL.LU.64 R24, [R1+0x20] ;  /* 0x0000200001187983 */ /* 0x000ee80000300a00 */
[----:B------:R-:W3:Y:S04]  /*6f70*/  LDL.LU.64 R26, [R1+0x28] ;  /* 0x00002800011a7983 */ /* 0x000ee80000300a00 */
[----:B------:R-:W3:Y:S04]  /*6f80*/  LDL.LU.64 R28, [R1+0x30] ;  /* 0x00003000011c7983 */ /* 0x000ee80000300a00 */
[----:B------:R-:W3:Y:S01]  /*6f90*/  LDL.LU.64 R30, [R1+0x38] ;  /* 0x00003800011e7983 */ /* 0x000ee20000300a00 */
[----:B------:R-:W-:Y:S01]  /*6fa0*/  UIADD3 UR12, UR43, 0x202, URZ ;  /* 0x000002022b0c7890 */ /* 0x000fe2000fffe03f */
[----:B------:R-:W-:Y:S01]  /*6fb0*/  UMOV UR17, 0x80000020 ;  /* 0x8000002000117882 */ /* 0x000fe20000000000 */
[----:B------:R-:W-:-:S02]  /*6fc0*/  WARPGROUP.DEPBAR.LE gsb0, 0x0 ;  /* 0x00008000000079c5 */ /* 0x000fc40000010000 */
[----:B------:R-:W-:-:S03]  /*6fd0*/  WARPGROUP.ARRIVE ;  /* 0x00000000000079c5 */ /* 0x000fc60000000000 */
[----:B------:R-:W-:-:S03]  /*6fe0*/  UMOV UR16, UR12 ;  /* 0x0000000c00107c82 */ /* 0x000fc60008000000 */
[----:B------:R-:W-:Y:S01]  /*6ff0*/  QGMMA.64x32x32.F32.E4M3.E4M3 R40, gdesc[UR16], R40, gsb0 ;  /* 0x00600000102879f3 */ /* 0x000fe20008000828 */
[----:B------:R-:W-:Y:S01]  /*7000*/  UMOV UR20, UR16 ;  /* 0x0000001000147c82 */ /* 0x000fe20008000000 */
[----:B------:R-:W-:Y:S01]  /*7010*/  UMOV UR21, UR17 ;  /* 0x0000001100157c82 */ /* 0x000fe20008000000 */
[----:B------:R-:W-:Y:S02]  /*7020*/  WARPGROUP.DEPBAR.LE gsb0, 0x0 ;  /* 0x00008000000079c5 */ /* 0x000fe40000010000 */
[----:B--2---:R-:W-:-:S06]  /*7030*/  WARPGROUP.ARRIVE ;  /* 0x00000000000079c5 */ /* 0x004fcc0000000000 */
[----:B------:R-:W-:Y:S01]  /*7040*/  QGMMA.64x32x32.F32.E4M3.E4M3 R88, gdesc[UR20], R88, gsb0 ;  /* 0x00600000145879f3 */ /* 0x000fe20008000858 */
[----:B------:R-:W-:Y:S01]  /*7050*/  UMOV UR24, UR16 ;  /* 0x0000001000187c82 */ /* 0x000fe20008000000 */
[----:B------:R-:W-:Y:S01]  /*7060*/  UMOV UR25, UR17 ;  /* 0x0000001100197c82 */ /* 0x000fe20008000000 */
[----:B------:R-:W-:Y:S02]  /*7070*/  WARPGROUP.DEPBAR.LE gsb0, 0x0 ;  /* 0x00008000000079c5 */ /* 0x000fe40000010000 */
[----:B------:R-:W-:-:S06]  /*7080*/  WARPGROUP.ARRIVE ;  /* 0x00000000000079c5 */ /* 0x000fcc0000000000 */
        /* <DEDUP_REMOVED lines=8> */
[----:B------:R-:W-:Y:S02]  /*7110*/  IMAD.MOV.U32 R72, RZ, RZ, R76 ;  /* 0x000000ffff487224 */ /* 0x000fe400078e004c */
[----:B------:R-:W-:Y:S02]  /*7120*/  IMAD.MOV.U32 R73, RZ, RZ, R77 ;  /* 0x000000ffff497224 */ /* 0x000fe400078e004d */
[----:B------:R-:W-:Y:S02]  /*7130*/  IMAD.MOV.U32 R74, RZ, RZ, R78 ;  /* 0x000000ffff4a7224 */ /* 0x000fe400078e004e */
[----:B------:R-:W-:Y:S01]  /*7140*/  IMAD.MOV.U32 R75, RZ, RZ, R79 ;  /* 0x000000ffff4b7224 */ /* 0x000fe200078e004f */
[----:B------:R-:W-:Y:S01]  /*7150*/  UMOV UR32, UR16 ;  /* 0x0000001000207c82 */ /* 0x000fe20008000000 */
[----:B------:R-:W-:Y:S01]  /*7160*/  UMOV UR33, UR17 ;  /* 0x0000001100217c82 */ /* 0x000fe20008000000 */
[----:B------:R-:W-:Y:S01]  /*7170*/  UMOV UR28, UR16 ;  /* 0x00000010001c7c82 */ /* 0x000fe20008000000 */
[----:B------:R-:W-:Y:S01]  /*7180*/  UMOV UR29, UR17 ;  /* 0x00000011001d7c82 */ /* 0x000fe20008000000 */
[----:B------:R-:W-:Y:S01]  /*7190*/  UIADD3 UR43, UR43, 0x402, URZ ;  /* 0x000004022b2b7890 */ /* 0x000fe2000fffe03f */
[----:B------:R-:W-:Y:S01]  /*71a0*/  STL [R1+0x27c], RZ ;  /* 0x00027cff01007387 */ /* 0x000fe20000100800 */
[----:B------:R-:W-:Y:S01]  /*71b0*/  ULDC UR12, c[0x0][0x50c] ;  /* 0x00014300000c7ab9 */ /* 0x000fe20000000800 */
[----:B------:R-:W-:-:S02]  /*71c0*/  WARPGROUP.DEPBAR.LE gsb0, 0x0 ;  /* 0x00008000000079c5 */ /* 0x000fc40000010000 */
[----:B---3--:R-:W-:-:S06]  /*71d0*/  WARPGROUP.ARRIVE ;  /* 0x00000000000079c5 */ /* 0x008fcc0000000000 */
[----:B------:R-:W-:Y:S01]  /*71e0*/  QGMMA.64x32x32.F32.E4M3.E4M3 R16, gdesc[UR36], R16, gsb0 ;  /* 0x00600000241079f3 */ /* 0x000fe20008000810 */
        /* <DEDUP_REMOVED lines=12> */
[----:B------:R-:W-:-:S05]  /*72b0*/  WARPGROUP.DEPBAR.LE gsb0, 0x0 ;  /* 0x00008000000079c5 */ /* 0x000fca0000010000 */
[----:B------:R-:W-:-:S06]  /*72c0*/  WARPGROUP.ARRIVE ;  /* 0x00000000000079c5 */ /* 0x000fcc0000000000 */
[----:B------:R-:W-:Y:S03]  /*72d0*/  QGMMA.64x32x32.F32.E4M3.E4M3 R72, gdesc[UR32], R72, gsb0 ;  /* 0x00600000204879f3 */ /* 0x000fe60008000848 */
[----:B------:R-:W-:Y:S02]  /*72e0*/  WARPGROUP.DEPBAR.LE gsb0, 0x0 ;  /* 0x00008000000079c5 */ /* 0x000fe40000010000 */
[----:B------:R-:W-:-:S06]  /*72f0*/  WARPGROUP.ARRIVE ;  /* 0x00000000000079c5 */ /* 0x000fcc0000000000 */
[----:B------:R-:W-:Y:S01]  /*7300*/  QGMMA.64x32x32.F32.E4M3.E4M3 R120, gdesc[UR28], R120, gsb0 ;  /* 0x006000001c7879f3 */ /* 0x000fe20008000878 */
[----:B------:R-:W-:Y:S01]  /*7310*/  UMOV UR28, UR43 ;  /* 0x0000002b001c7c82 */ /* 0x000fe20008000000 */
[----:B------:R-:W-:Y:S01]  /*7320*/  UMOV UR29, 0x80000020 ;  /* 0x80000020001d7882 */ /* 0x000fe20000000000 */
[----:B------:R-:W-:Y:S02]  /*7330*/  WARPGROUP.DEPBAR.LE gsb0, 0x0 ;  /* 0x00008000000079c5 */ /* 0x000fe40000010000 */
[----:B------:R-:W-:-:S06]  /*7340*/  WARPGROUP.ARRIVE ;  /* 0x00000000000079c5 */ /* 0x000fcc0000000000 */
        /* <DEDUP_REMOVED lines=16> */
[----:B------:R-:W-:Y:S01]  /*7450*/  IMAD.MOV.U32 R235, RZ, RZ, R12 ;  /* 0x000000ffffeb7224 */ /* 0x000fe200078e000c */
[----:B------:R-:W-:Y:S01]  /*7460*/  STL [R1+0x278], RZ ;  /* 0x000278ff01007387 */ /* 0x000fe20000100800 */
[----:B------:R-:W-:Y:S01]  /*7470*/  UMOV UR32, UR28 ;  /* 0x0000001c00207c82 */ /* 0x000fe20008000000 */
[----:B------:R-:W-:Y:S02]  /*7480*/  UMOV UR33, UR29 ;  /* 0x0000001d00217c82 */ /* 0x000fe40008000000 */
[----:B------:R-:W-:Y:S04]  /*7490*/  STL.64 [R1], R16 ;  /* 0x0000001001007387 */ /* 0x000fe80000100a00 */
[----:B------:R-:W-:Y:S04]  /*74a0*/  STL.64 [R1+0x8], R18 ;  /* 0x0000081201007387 */ /* 0x000fe80000100a00 */
[----:B------:R-:W-:Y:S04]  /*74b0*/  STL.64 [R1+0x10], R20 ;  /* 0x0000101401007387 */ /* 0x000fe80000100a00 */
[----:B------:R-:W-:Y:S01]  /*74c0*/  STL.64 [R1+0x18], R22 ;  /* 0x0000181601007387 */ /* 0x000fe20000100a00 */
[----:B------:R-:W-:-:S02]  /*74d0*/  WARPGROUP.DEPBAR.LE gsb0, 0x0 ;  /* 0x00008000000079c5 */ /* 0x000fc40000010000 */
[----:B------:R-:W-:Y:S01]  /*74e0*/  WARPGROUP.ARRIVE ;  /* 0x00000000000079c5 */ /* 0x000fe20000000000 */
[----:B------:R-:W-:Y:S05]  /*74f0*/  STL.64 [R1+0x20], R24 ;  /* 0x0000201801007387 */ /* 0x000fea0000100a00 */
[----:B------:R-:W-:Y:S01]  /*7500*/  QGMMA.64x32x32.F32.E4M3.E4M3 R220, gdesc[UR32], R220, gsb0 ;  /* 0x0060000020dc79f3 */ /* 0x000fe200080008dc */
[----:B------:R-:W-:Y:S01]  /*7510*/  STL.64 [R1+0x28], R26 ;  /* 0x0000281a01007387 */ /* 0x000fe20000100a00 */
[----:B------:R-:W-:Y:S02]  /*7520*/  IMAD.MOV.U32 R13, RZ, RZ, R30 ;  /* 0x000000ffff0d7224 */ /* 0x000fe400078e001e */
[----:B------:R-:W-:Y:S01]  /*7530*/  IMAD.MOV.U32 R12, RZ, RZ, R31 ;  /* 0x000000ffff0c7224 */ /* 0x000fe200078e001f */
[----:B------:R-:W-:Y:S01]  /*7540*/  STL.64 [R1+0x30], R28 ;  /* 0x0000301c01007387 */ /* 0x000fe20000100a00 */
[----:B------:R-:W-:-:S03]  /*7550*/  IMAD.MOV.U32 R14, RZ, RZ, R29 ;  /* 0x000000ffff0e7224 */ /* 0x000fc600078e001d */
[----:B------:R1:W-:Y:S04]  /*7560*/  STL.64 [R1+0x38], R30 ;  /* 0x0000381e01007387 */ /* 0x0003e80000100a00 */
[----:B-1----:R-:W2:Y:S04]  /*7570*/  LDL.LU.64 R30, [R1+0x820] ;  /* 0x00082000011e7983 */ /* 0x002ea80000300a00 */
[----:B------:R-:W2:Y:S04]  /*7580*/  LDL.LU.64 R28, [R1+0x818] ;  /* 0x00081800011c7983 */ /* 0x000ea80000300a00 */
[----:B------:R-:W2:Y:S04]  /*7590*/  LDL.LU.64 R26, [R1+0x810] ;  /* 0x00081000011a7983 */ /* 0x000ea80000300a00 */
[----:B------:R-:W2:Y:S04]  /*75a0*/  LDL.LU.64 R24, [R1+0x808] ;  /* 0x0008080001187983 */ /* 0x000ea80000300a00 */
        /* <DEDUP_REMOVED lines=9> */
[----:B-1----:R-:W3:Y:S04]  /*7640*/  LDL.LU.64 R86, [R1+0x800] ;  /* 0x0008000001567983 */ /* 0x002ee80000300a00 */
[----:B------:R-:W3:Y:S04]  /*7650*/  LDL.LU.64 R84, [R1+0x7f8] ;  /* 0x0007f80001547983 */ /* 0x000ee80000300a00 */
[----:B------:R-:W3:Y:S04]  /*7660*/  LDL.LU.64 R82, [R1+0x7f0] ;  /* 0x0007f00001527983 */ /* 0x000ee80000300a00 */
[----:B------:R-:W3:Y:S04]  /*7670*/  LDL.LU.64 R80, [R1+0x7e8] ;  /* 0x0007e80001507983 */ /* 0x000ee80000300a00 */
[----:B------:R-:W3:Y:S04]  /*7680*/  LDL.LU.64 R78, [R1+0x7e0] ;  /* 0x0007e000014e7983 */ /* 0x000ee80000300a00 */
[----:B------:R-:W3:Y:S04]  /*7690*/  LDL.LU.64 R76, [R1+0x7d8] ;  /* 0x0007d800014c7983 */ /* 0x000ee80000300a00 */
[----:B------:R-:W3:Y:S04]  /*76a0*/  LDL.LU.64 R74, [R1+0x7d0] ;  /* 0x0007d000014a7983 */ /* 0x000ee80000300a00 */
[----:B------:R-:W3:Y:S04]  /*76b0*/  LDL.LU.64 R72, [R1+0x7c8] ;  /* 0x0007c80001487983 */ /* 0x000ee80000300a00 */
        /* <DEDUP_REMOVED lines=9> */
[----:B-1----:R-:W4:Y:S04]  /*7750*/  LDL.LU.64 R134, [R1+0x7c0] ;  /* 0x0007c00001867983 */ /* 0x002f280000300a00 */
[----:B------:R-:W4:Y:S04]  /*7760*/  LDL.LU.64 R132, [R1+0x7b8] ;  /* 0x0007b80001847983 */ /* 0x000f280000300a00 */
[----:B------:R-:W4:Y:S04]  /*7770*/  LDL.LU.64 R130, [R1+0x7b0] ;  /* 0x0007b00001827983 */ /* 0x000f280000300a00 */
[----:B------:R-:W4:Y:S04]  /*7780*/  LDL.LU.64 R128, [R1+0x7a8] ;  /* 0x0007a80001807983 */ /* 0x000f280000300a00 */
[----:B------:R-:W4:Y:S04]  /*7790*/  LDL.LU.64 R126, [R1+0x7a0] ;  /* 0x0007a000017e7983 */ /* 0x000f280000300a00 */
[----:B------:R-:W4:Y:S04]  /*77a0*/  LDL.LU.64 R124, [R1+0x798] ;  /* 0x00079800017c7983 */ /* 0x000f280000300a00 */
[----:B------:R-:W4:Y:S04]  /*77b0*/  LDL.LU.64 R122, [R1+0x790] ;  /* 0x00079000017a7983 */ /* 0x000f280000300a00 */
[----:B------:R-:W4:Y:S04]  /*77c0*/  LDL.LU.64 R120, [R1+0x788] ;  /* 0x0007880001787983 */ /* 0x000f280000300a00 */
[----:B------:R-:W-:Y:S04]  /*77d0*/  STL.64 [R1+0x140], R168 ;  /* 0x000140a801007387 */ /* 0x000fe80000100a00 */
[----:B------:R-:W-:Y:S04]  /*77e0*/  STL.64 [R1+0x148], R170 ;  /* 0x000148aa01007387 */ /* 0x000fe80000100a00 */
[----:B------:R-:W-:Y:S04]  /*77f0*/  STL.64 [R1+0x150], R172 ;  /* 0x000150ac01007387 */ /* 0x000fe80000100a00 */
[----:B------:R-:W-:Y:S04]  /*7800*/  STL.64 [R1+0x158], R174 ;  /* 0x000158ae01007387 */ /* 0x000fe80000100a00 */
[----:B------:R-:W-:Y:S04]  /*7810*/  STL.64 [R1+0x160], R176 ;  /* 0x000160b001007387 */ /* 0x000fe80000100a00 */
[----:B------:R-:W-:Y:S04]  /*7820*/  STL.64 [R1+0x168], R178 ;  /* 0x000168b201007387 */ /* 0x000fe80000100a00 */
[----:B------:R-:W-:Y:S04]  /*7830*/  STL.64 [R1+0x170], R180 ;  /* 0x000170b401007387 */ /* 0x000fe80000100a00 */
[----:B------:R1:W-:Y:S01]  /*7840*/  STL.64 [R1+0x178], R182 ;  /* 0x000178b601007387 */ /* 0x0003e20000100a00 */
[----:B------:R-:W-:-:S03]  /*7850*/  WARPGROUP.DEPBAR.LE gsb0, 0x0 ;  /* 0x00008000000079c5 */ /* 0x000fc60000010000 */
[----:B-1----:R-:W2:Y:S04]  /*7860*/  LDL.LU.64 R182, [R1+0x780] ;  /* 0x0007800001b67983 */ /* 0x002ea80000300a00 */
[----:B------:R-:W2:Y:S04]  /*7870*/  LDL.LU.64 R180, [R1+0x778] ;  /* 0x0007780001b47983 */ /* 0x000ea80000300a00 */
[----:B------:R-:W2:Y:S04]  /*7880*/  LDL.LU.64 R178, [R1+0x770] ;  /* 0x0007700001b27983 */ /* 0x000ea80000300a00 */
[----:B------:R-:W2:Y:S04]  /*7890*/  LDL.LU.64 R176, [R1+0x768] ;  /* 0x0007680001b07983 */ /* 0x000ea80000300a00 */
[----:B------:R-:W2:Y:S04]  /*78a0*/  LDL.LU.64 R174, [R1+0x760] ;  /* 0x0007600001ae7983 */ /* 0x000ea80000300a00 */
[----:B------:R-:W2:Y:S04]  /*78b0*/  LDL.LU.64 R172, [R1+0x758] ;  /* 0x0007580001ac7983 */ /* 0x000ea80000300a00 */
[----:B------:R-:W2:Y:S04]  /*78c0*/  LDL.LU.64 R170, [R1+0x750] ;  /* 0x0007500001aa7983 */ /* 0x000ea80000300a00 */
[----:B------:R-:W2:Y:S04]  /*78d0*/  LDL.LU.64 R168, [R1+0x748] ;  /* 0x0007480001a87983 */ /* 0x000ea80000300a00 */
[----:B------:R-:W-:Y:S04]  /*78e0*/  STL.64 [R1+0x80], R220 ;  /* 0x000080dc01007387 */ /* 0x000fe80000100a00 */
[----:B------:R-:W-:Y:S04]  /*78f0*/  STL.64 [R1+0x88], R222 ;  /* 0x000088de01007387 */ /* 0x000fe80000100a00 */
[----:B------:R-:W-:Y:S04]  /*7900*/  STL.64 [R1+0x90], R224 ;  /* 0x000090e001007387 */ /* 0x000fe80000100a00 */
[----:B------:R-:W-:Y:S04]  /*7910*/  STL.64 [R1+0x98], R226 ;  /* 0x000098e201007387 */ /* 0x000fe80000100a00 */
[----:B------:R-:W-:Y:S04]  /*7920*/  STL.64 [R1+0xa0], R228 ;  /* 0x0000a0e401007387 */ /* 0x000fe80000100a00 */
[----:B------:R1:W-:Y:S04]  /*7930*/  STL.64 [R1+0xa8], R230 ;  /* 0x0000a8e601007387 */ /* 0x0003e80000100a00 */
[----:B------:R-:W-:Y:S04]  /*7940*/  STL.64 [R1+0xb0], R232 ;  /* 0x0000b0e801007387 */ /* 0x000fe80000100a00 */
[----:B------:R0:W-:Y:S04]  /*7950*/  STL.64 [R1+0xb8], R234 ;  /* 0x0000b8ea01007387 */ /* 0x0001e80000100a00 */
[----:B-1----:R-:W3:Y:S04]  /*7960*/  LDL.LU.64 R230, [R1+0x740] ;  /* 0x0007400001e67983 */ /* 0x002ee80000300a00 */
[----:B------:R-:W3:Y:S04]  /*7970*/  LDL.LU.64 R228, [R1+0x738] ;  /* 0x0007380001e47983 */ /* 0x000ee80000300a00 */
[----:B------:R-:W3:Y:S04]  /*7980*/  LDL.LU.64 R226, [R1+0x730] ;  /* 0x0007300001e27983 */ /* 0x000ee80000300a00 */
[----:B------:R-:W3:Y:S04]  /*7990*/  LDL.LU.64 R224, [R1+0x728] ;  /* 0x0007280001e07983 */ /* 0x000ee80000300a00 */
[----:B------:R-:W3:Y:S04]  /*79a0*/  LDL.LU.64 R222, [R1+0x720] ;  /* 0x0007200001de7983 */ /* 0x000ee80000300a00 */
[----:B------:R-:W3:Y:S01]  /*79b0*/  LDL.LU.64 R220, [R1+0x718] ;  /* 0x0007180001dc7983 */ /* 0x000ee20000300a00 */
[----:B------:R-:W-:Y:S01]  /*79c0*/  UMOV UR36, UR28 ;  /* 0x0000001c00247c82 */ /* 0x000fe20008000000 */
[----:B------:R-:W-:Y:S01]  /*79d0*/  UMOV UR37, UR29 ;  /* 0x0000001d00257c82 */ /* 0x000fe20008000000 */
[----:B------:R-:W-:Y:S01]  /*79e0*/  UISETP.NE.AND UP0, UPT, UR12, 0x2, UPT ;  /* 0x000000020c00788c */ /* 0x000fe2000bf05270 */
[----:B------:R-:W-:-:S02]  /*79f0*/  UMOV UR13, UR29 ;  /* 0x0000001d000d7c82 */ /* 0x000fc40008000000 */
[----:B------:R-:W-:Y:S01]  /*7a00*/  UMOV UR12, UR28 ;  /* 0x0000001c000c7c82 */ /* 0x000fe20008000000 */
[----:B------:R-:W-:Y:S01]  /*7a10*/  UMOV UR24, UR28 ;  /* 0x0000001c00187c82 */ /* 0x000fe20008000000 */
[----:B------:R-:W-:Y:S01]  /*7a20*/  UMOV UR25, UR29 ;  /* 0x0000001d00197c82 */ /* 0x000fe20008000000 */
[----:B------:R-:W-:Y:S01]  /*7a30*/  UMOV UR20, UR28 ;  /* 0x0000001c00147c82 */ /* 0x000fe20008000000 */
[----:B------:R-:W-:Y:S01]  /*7a40*/  UMOV UR21, UR29 ;  /* 0x0000001d00157c82 */ /* 0x000fe20008000000 */
[----:B------:R-:W-:Y:S01]  /*7a50*/  UMOV UR16, UR28 ;  /* 0x0000001c00107c82 */ /* 0x000fe20008000000 */
[----:B------:R-:W-:Y:S01]  /*7a60*/  UMOV UR17, UR29 ;  /* 0x0000001d00117c82 */ /* 0x000fe20008000000 */
[----:B---3--:R-:W-:-:S06]  /*7a70*/  WARPGROUP.ARRIVE ;  /* 0x00000000000079c5 */ /* 0x008fcc0000000000 */
[----:B------:R-:W-:Y:S03]  /*7a80*/  QGMMA.64x32x32.F32.E4M3.E4M3 R216, gdesc[UR36], R216, gsb0 ;  /* 0x0060000024d879f3 */ /* 0x000fe600080008d8 */
[----:B------:R-:W-:Y:S02]  /*7a90*/  WARPGROUP.DEPBAR.LE gsb0, 0x0 ;  /* 0x00008000000079c5 */ /* 0x000fe40000010000 */
[----:B--2---:R-:W-:-:S06]  /*7aa0*/  WARPGROUP.ARRIVE ;  /* 0x00000000000079c5 */ /* 0x004fcc0000000000 */
[----:B------:R-:W-:Y:S03]  /*7ab0*/  QGMMA.64x32x32.F32.E4M3.E4M3 R168, gdesc[UR12], R168, gsb0 ;  /* 0x006000000ca879f3 */ /* 0x000fe600080008a8 */
[----:B------:R-:W-:Y:S02]  /*7ac0*/  WARPGROUP.DEPBAR.LE gsb0, 0x0 ;  /* 0x00008000000079c5 */ /* 0x000fe40000010000 */
[----:B----4-:R-:W-:-:S06]  /*7ad0*/  WARPGROUP.ARRIVE ;  /* 0x00000000000079c5 */ /* 0x010fcc0000000000 */
[----:B------:R-:W-:Y:S03]  /*7ae0*/  QGMMA.64x32x32.F32.E4M3.E4M3 R120, gdesc[UR24], R120, gsb0 ;  /* 0x00600000187879f3 */ /* 0x000fe60008000878 */
[----:B------:R-:W-:Y:S02]  /*7af0*/  WARPGROUP.DEPBAR.LE gsb0, 0x0 ;  /* 0x00008000000079c5 */ /* 0x000fe40000010000 */
[----:B------:R-:W-:-:S06]  /*7b00*/  WARPGROUP.ARRIVE ;  /* 0x00000000000079c5 */ /* 0x000fcc0000000000 */
[----:B------:R-:W-:Y:S01]  /*7b10*/  QGMMA.64x32x32.F32.E4M3.E4M3 R72, gdesc[UR20], R72, gsb0 ;  /* 0x00600000144879f3 */ /* 0x000fe20008000848 */
        /* <DEDUP_REMOVED lines=8> */
[----:B------:R-:W-:-:S02]  /*7ba0*/  WARPGROUP.DEPBAR.LE gsb0, 0x0 ;  /* 0x00008000000079c5 */ /* 0x000fc40000010000 */
        /* <DEDUP_REMOVED lines=17> */
[----:B------:R-:W-:-:S03]  /*7cc0*/  USEL UR12, URZ, 0x1, UP0 ;  /* 0x000000013f0c7887 */ /* 0x000fc60008000000 */
[----:B------:R1:W-:Y:S04]  /*7cd0*/  STL [R1+0x210], RZ ;  /* 0x000210ff01007387 */ /* 0x0003e80000100800 */
[----:B------:R1:W-:Y:S04]  /*7ce0*/  STL [R1+0x20c], RZ ;  /* 0x00020cff01007387 */ /* 0x0003e80000100800 */
[----:B------:R1:W-:Y:S04]  /*7cf0*/  STL [R1+0x208], RZ ;  /* 0x000208ff01007387 */ /* 0x0003e80000100800 */
[----:B------:R1:W-:Y:S04]  /*7d00*/  STL [R1+0x204], RZ ;  /* 0x000204ff01007387 */ /* 0x0003e80000100800 */
[----:B------:R1:W-:Y:S01]  /*7d10*/  STL [R1+0x200], RZ ;  /* 0x000200ff01007387 */ /* 0x0003e20000100800 */
[----:B------:R-:W-:Y:S01]  /*7d20*/  ISETP.NE.AND P0, PT, RZ, UR12, PT ;  /* 0x0000000cff007c0c */ /* 0x000fe2000bf05270 */
[----:B------:R-:W-:-:S02]  /*7d30*/  WARPGROUP.DEPBAR.LE gsb0, 0x0 ;  /* 0x00008000000079c5 */ /* 0x000fc40000010000 */
[----:B------:R-:W-:Y:S02]  /*7d40*/  CS2R R236, SRZ ;  /* 0x0000000000ec7805 */ /* 0x000fe4000001ff00 */
[----:B0-----:R-:W-:Y:S02]  /*7d50*/  CS2R R234, SRZ ;  /* 0x0000000000ea7805 */ /* 0x001fe4000001ff00 */
[----:B------:R-:W-:Y:S02]  /*7d60*/  CS2R R232, SRZ ;  /* 0x0000000000e87805 */ /* 0x000fe4000001ff00 */
[----:B------:R-:W-:Y:S02]  /*7d70*/  CS2R R22, SRZ ;  /* 0x0000000000167805 */ /* 0x000fe4000001ff00 */
[----:B------:R-:W-:Y:S02]  /*7d80*/  CS2R R20, SRZ ;  /* 0x0000000000147805 */ /* 0x000fe4000001ff00 */
[----:B------:R-:W-:-:S02]  /*7d90*/  CS2R R18, SRZ ;  /* 0x0000000000127805 */ /* 0x000fc4000001ff00 */
[----:B------:R-:W-:Y:S01]  /*7da0*/  CS2R R16, SRZ ;  /* 0x0000000000107805 */ /* 0x000fe2000001ff00 */
[----:B------:R-:W-:Y:S01]  /*7db0*/  IMAD.MOV.U32 R15, RZ, RZ, RZ ;  /* 0x000000ffff0f7224 */ /* 0x000fe200078e00ff */
[----:B-1----:R-:W-:Y:S06]  /*7dc0*/  @!P0 BRA `(.L_x_18) ;  /* 0x0000003400388947 */ /* 0x002fec0003800000 */
[----:B------:R0:W-:Y:S04]  /*7dd0*/  STL [R1+0x790], R52 ;  /* 0x0007903401007387 */ /* 0x0001e80000100800 */
[----:B------:R-:W2:Y:S04]  /*7de0*/  LDL R15, [R1+0x1c0] ;  /* 0x0001c000010f7983 */ /* 0x000ea80000100800 */
[----:B------:R-:W3:Y:S04]  /*7df0*/  LDL R16, [R1+0x1c4] ;  /* 0x0001c40001107983 */ /* 0x000ee80000100800 */
[----:B0-----:R-:W4:Y:S04]  /*7e00*/  LDL R52, [R1+0x140] ;  /* 0x0001400001347983 */ /* 0x001f280000100800 */
[----:B------:R-:W3:Y:S04]  /*7e10*/  LDL R17, [R1+0x1c8] ;  /* 0x0001c80001117983 */ /* 0x000ee80000100800 */
        /* <DEDUP_REMOVED lines=10> */
[----:B------:R0:W-:Y:S04]  /*7ec0*/  STL [R1+0x78c], R53 ;  /* 0x00078c3501007387 */ /* 0x0001e80000100800 */
[----:B0-----:R-:W2:Y:S04]  /*7ed0*/  LDL R53, [R1+0x1bc] ;  /* 0x0001bc0001357983 */ /* 0x001ea80000100800 */
[----:B------:R0:W-:Y:S04]  /*7ee0*/  STL [R1+0x788], R54 ;  /* 0x0007883601007387 */ /* 0x0001e80000100800 */
[----:B0-----:R-:W4:Y:S04]  /*7ef0*/  LDL R54, [R1+0x1b8] ;  /* 0x0001b80001367983 */ /* 0x001f280000100800 */
[----:B------:R0:W-:Y:S04]  /*7f00*/  STL [R1+0x784], R55 ;  /* 0x0007843701007387 */ /* 0x0001e80000100800 */
[----:B0-----:R-:W3:Y:S04]  /*7f10*/  LDL R55, [R1+0x1b4] ;  /* 0x0001b40001377983 */ /* 0x001ee80000100800 */
        /* <DEDUP_REMOVED lines=29> */
[----:B0-----:R-:W4:Y:S04]  /*80f0*/  LDL R38, [R1+0x1f8] ;  /* 0x0001f80001267983 */ /* 0x001f280000100800 */
[----:B------:R0:W-:Y:S04]  /*8100*/  STL [R1+0x744], R39 ;  /* 0x0007442701007387 */ /* 0x0001e80000100800 */
[----:B0-----:R-:W4:Y:S04]  /*8110*/  LDL R39, [R1+0x1f4] ;  /* 0x0001f40001277983 */ /* 0x001f280000100800 */
[----:B-----5:R-:W-:Y:S04]  /*8120*/  STL [R1+0x740], R11 ;  /* 0x0007400b01007387 */ /* 0x020fe80000100800 */
        /* <DEDUP_REMOVED lines=9> */
[----:B------:R3:W-:Y:S02]  /*81c0*/  STL [R1+0x718], R0 ;  /* 0x0007180001007387 */ /* 0x0007e40000100800 */
[----:B---3--:R-:W-:-:S01]  /*81d0*/  FADD R0, RZ, R35 ;  /* 0x00000023ff007221 */ /* 0x008fc20000000000 */
[----:B--2---:R-:W-:Y:S01]  /*81e0*/  FADD R3, RZ, R36 ;  /* 0x00000024ff037221 */ /* 0x004fe20000000000 */
[----:B----4-:R-:W-:-:S05]  /*81f0*/  FADD R2, RZ, R37 ;  /* 0x00000025ff027221 */ /* 0x010fca0000000000 */
[----:B------:R0:W-:Y:S04]  /*8200*/  STL [R1+0x200], R2 ;  /* 0x0002000201007387 */ /* 0x0001e80000100800 */
[----:B------:R1:W-:Y:S01]  /*8210*/  STL [R1+0x204], R3 ;  /* 0x0002040301007387 */ /* 0x0003e20000100800 */
[----:B0-----:R-:W-:-:S03]  /*8220*/  FADD R2, RZ, R34 ;  /* 0x00000022ff027221 */ /* 0x001fc60000000000 */
[----:B------:R0:W-:Y:S01]  /*8230*/  STL [R1+0x208], R0 ;  /* 0x0002080001007387 */ /* 0x0001e20000100800 */
[----:B-1----:R-:W-:-:S03]  /*8240*/  FADD R3, RZ, R33 ;  /* 0x00000021ff037221 */ /* 0x002fc60000000000 */
[----:B------:R1:W-:Y:S01]  /*8250*/  STL [R1+0x20c], R2 ;  /* 0x00020c0201007387 */ /* 0x0003e20000100800 */
[----:B0-----:R-:W-:-:S03]  /*8260*/  FADD R0, RZ, R32 ;  /* 0x00000020ff007221 */ /* 0x001fc60000000000 */
[----:B------:R0:W-:Y:S01]  /*8270*/  STL [R1+0x210], R3 ;  /* 0x0002100301007387 */ /* 0x0001e20000100800 */
[----:B-1----:R-:W-:-:S03]  /*8280*/  FADD R2, RZ, R31 ;  /* 0x0000001fff027221 */ /* 0x002fc60000000000 */
[----:B------:R1:W-:Y:S04]  /*8290*/  STL [R1+0x214], R0 ;  /* 0x0002140001007387 */ /* 0x0003e80000100800 */
[----:B------:R2:W-:Y:S01]  /*82a0*/  STL [R1+0x218], R2 ;  /* 0x0002180201007387 */ /* 0x0005e20000100800 */
[----:B0-----:R-:W-:-:S01]  /*82b0*/  FADD R3, RZ, R30 ;  /* 0x0000001eff037221 */ /* 0x001fc20000000000 */
[----:B-1----:R-:W-:-:S04]  /*82c0*/  FADD R0, RZ, R29 ;  /* 0x0000001dff007221 */ /* 0x002fc80000000000 */
[----:B------:R0:W-:Y:S01]  /*82d0*/  STL [R1+0x21c], R3 ;  /* 0x00021c0301007387 */ /* 0x0001e20000100800 */
[----:B--2---:R-:W-:-:S03]  /*82e0*/  FADD R2, RZ, R28 ;  /* 0x0000001cff027221 */ /* 0x004fc60000000000 */
        /* <DEDUP_REMOVED lines=12> */
[----:B------:R-:W-:Y:S04]  /*83b0*/  STL [R1+0x238], R0 ;  /* 0x0002380001007387 */ /* 0x000fe80000100800 */
[----:B------:R1:W-:Y:S01]  /*83c0*/  STL [R1+0x23c], R2 ;  /* 0x00023c0201007387 */ /* 0x0003e20000100800 */
[----:B0-----:R-:W-:-:S03]  /*83d0*/  FADD R3, RZ, R53 ;  /* 0x00000035ff037221 */ /* 0x001fc60000000000 */
[----:B-1----:R-:W2:Y:S04]  /*83e0*/  LDL R2, [R1+0x144] ;  /* 0x0001440001027983 */ /* 0x002ea80000100800 */
[----:B------:R0:W-:Y:S04]  /*83f0*/  STL [R1+0x240], R3 ;  /* 0x0002400301007387 */ /* 0x0001e80000100800 */
[----:B------:R-:W3:Y:S04]  /*8400*/  LDL R4, [R1+0x14c] ;  /* 0x00014c0001047983 */ /* 0x000ee80000100800 */
[----:B------:R-:W4:Y:S04]  /*8410*/  LDL R5, [R1+0x150] ;  /* 0x0001500001057983 */ /* 0x000f280000100800 */
[----:B0-----:R-:W3:Y:S04]  /*8420*/  LDL R3, [R1+0x148] ;  /* 0x0001480001037983 */ /* 0x001ee80000100800 */
[----:B------:R-:W4:Y:S04]  /*8430*/  LDL R6, [R1+0x154] ;  /* 0x0001540001067983 */ /* 0x000f280000100800 */
[----:B------:R-:W4:Y:S04]  /*8440*/  LDL R7, [R1+0x158] ;  /* 0x0001580001077983 */ /* 0x000f280000100800 */
[----:B------:R-:W4:Y:S04]  /*8450*/  LDL R8, [R1+0x15c] ;  /* 0x00015c0001087983 */ /* 0x000f280000100800 */
[----:B------:R-:W4:Y:S04]  /*8460*/  LDL R9, [R1+0x160] ;  /* 0x0001600001097983 */ /* 0x000f280000100800 */
[----:B------:R-:W4:Y:S01]  /*8470*/  LDL R10, [R1+0x164] ;  /* 0x00016400010a7983 */ /* 0x000f220000100800 */
[----:B------:R-:W-:-:S03]  /*8480*/  FADD R236, RZ, R39 ;  /* 0x00000027ffec7221 */ /* 0x000fc60000000000 */
[----:B------:R-:W4:Y:S01]  /*8490*/  LDL R11, [R1+0x168] ;  /* 0x00016800010b7983 */ /* 0x000f220000100800 */
[----:B------:R-:W-:-:S03]  /*84a0*/  FADD R237, RZ, R38 ;  /* 0x00000026ffed7221 */ /* 0x000fc60000000000 */
[----:B------:R-:W4:Y:S04]  /*84b0*/  LDL R39, [R1+0x16c] ;  /* 0x00016c0001277983 */ /* 0x000f280000100800 */
        /* <DEDUP_REMOVED lines=16> */
[----:B------:R-:W4:Y:S01]  /*85c0*/  LDL R54, [R1+0x130] ;  /* 0x0001300001367983 */ /* 0x000f220000100800 */
[----:B------:R-:W-:-:S03]  /*85d0*/  IMAD.MOV.U32 R0, RZ, RZ, R52 ;  /* 0x000000ffff007224 */ /* 0x000fc600078e0034 */
[----:B------:R-:W4:Y:S04]  /*85e0*/  LDL R53, [R1+0x134] ;  /* 0x0001340001357983 */ /* 0x000f280000100800 */
[----:B------:R-:W4:Y:S01]  /*85f0*/  LDL R52, [R1+0x138] ;  /* 0x0001380001347983 */ /* 0x000f220000100800 */
[----:B------:R-:W-:-:S05]  /*8600*/  FADD R0, RZ, R0 ;  /* 0x00000000ff007221 */ /* 0x000fca0000000000 */
[----:B------:R2:W-:Y:S02]  /*8610*/  STL [R1+0x244], R0 ;  /* 0x0002440001007387 */ /* 0x0005e40000100800 */
[----:B--2---:R-:W-:-:S05]  /*8620*/  FADD R0, RZ, R2 ;  /* 0x00000002ff007221 */ /* 0x004fca0000000000 */
[----:B------:R4:W-:Y:S01]  /*8630*/  STL [R1+0x248], R0 ;  /* 0x0002480001007387 */ /* 0x0009e20000100800 */
[----:B---3--:R-:W-:-:S01]  /*8640*/  FADD R2, RZ, R3 ;  /* 0x00000003ff027221 */ /* 0x008fc20000000000 */
[----:B------:R-:W-:Y:S01]  /*8650*/  FADD R3, RZ, R4 ;  /* 0x00000004ff037221 */ /* 0x000fe20000000000 */
[----:B----4-:R-:W-:-:S03]  /*8660*/  FADD R0, RZ, R5 ;  /* 0x00000005ff007221 */ /* 0x010fc60000000000 */
[----:B------:R0:W-:Y:S04]  /*8670*/  STL [R1+0x24c], R2 ;  /* 0x00024c0201007387 */ /* 0x0001e80000100800 */
        /* <DEDUP_REMOVED lines=51> */
[----:B-1----:R-:W-:Y:S02]  /*89b0*/  FADD R3, RZ, R52 ;  /* 0x00000034ff037221 */ /* 0x002fe40000000000 */
[----:B--2---:R-:W2:Y:S04]  /*89c0*/  LDL R0, [R1+0x13c] ;  /* 0x00013c0001007983 */ /* 0x004ea80000100800 */
[----:B------:R0:W-:Y:S04]  /*89d0*/  STL [R1+0x2b8], R2 ;  /* 0x0002b80201007387 */ /* 0x0001e80000100800 */
[----:B0-----:R-:W3:Y:S04]  /*89e0*/  LDL R2, [R1+0xc0] ;  /* 0x0000c00001027983 */ /* 0x001ee80000100800 */
[----:B------:R0:W-:Y:S04]  /*89f0*/  STL [R1+0x2bc], R3 ;  /* 0x0002bc0301007387 */ /* 0x0001e80000100800 */
[----:B------:R-:W4:Y:S04]  /*8a00*/  LDL R4, [R1+0xc8] ;  /* 0x0000c80001047983 */ /* 0x000f280000100800 */
[----:B------:R-:W4:Y:S04]  /*8a10*/  LDL R5, [R1+0xcc] ;  /* 0x0000cc0001057983 */ /* 0x000f280000100800 */
[----:B0-----:R-:W4:Y:S04]  /*8a20*/  LDL R3, [R1+0xc4] ;  /* 0x0000c40001037983 */ /* 0x001f280000100800 */
        /* <DEDUP_REMOVED lines=26> */
[----:B--2---:R-:W-:-:S05]  /*8bd0*/  FADD R0, RZ, R0 ;  /* 0x00000000ff007221 */ /* 0x004fca0000000000 */
[----:B------:R3:W-:Y:S02]  /*8be0*/  STL [R1+0x2c0], R0 ;  /* 0x0002c00001007387 */ /* 0x0007e40000100800 */
[----:B---3--:R-:W-:-:S05]  /*8bf0*/  FADD R0, RZ, R2 ;  /* 0x00000002ff007221 */ /* 0x008fca0000000000 */
[----:B------:R0:W-:Y:S01]  /*8c00*/  STL [R1+0x2c4], R0 ;  /* 0x0002c40001007387 */ /* 0x0001e20000100800 */
[----:B----4-:R-:W-:-:S01]  /*8c10*/  FADD R2, RZ, R3 ;  /* 0x00000003ff027221 */ /* 0x010fc20000000000 */
[----:B0-----:R-:W-:Y:S01]  /*8c20*/  FADD R0, RZ, R4 ;  /* 0x00000004ff007221 */ /* 0x001fe20000000000 */
[----:B------:R-:W-:-:S03]  /*8c30*/  FADD R3, RZ, R5 ;  /* 0x00000005ff037221 */ /* 0x000fc60000000000 */
        /* <DEDUP_REMOVED lines=53> */
[----:B------:R-:W2:Y:S04]  /*8f90*/  LDL R52, [R1+0xb8] ;  /* 0x0000b80001347983 */ /* 0x000ea80000100800 */
[----:B------:R1:W-:Y:S04]  /*8fa0*/  STL [R1+0x334], R2 ;  /* 0x0003340201007387 */ /* 0x0003e80000100800 */
[----:B------:R-:W3:Y:S04]  /*8fb0*/  LDL R53, [R1+0xbc] ;  /* 0x0000bc0001357983 */ /* 0x000ee80000100800 */
[----:B------:R4:W-:Y:S04]  /*8fc0*/  STL [R1+0x338], R0 ;  /* 0x0003380001007387 */ /* 0x0009e80000100800 */
        /* <DEDUP_REMOVED lines=16> */
[----:B------:R-:W3:Y:S04]  /*90d0*/  LDL R38, [R1] ;  /* 0x0000000001267983 */ /* 0x000ee80000100800 */
        /* <DEDUP_REMOVED lines=9> */
[----:B0-----:R-:W3:Y:S04]  /*9170*/  LDL R3, [R1+0x28] ;  /* 0x0000280001037983 */ /* 0x001ee80000100800 */
[----:B-1----:R-:W3:Y:S04]  /*9180*/  LDL R2, [R1+0x2c] ;  /* 0x00002c0001027983 */ /* 0x002ee80000100800 */
[----:B----4-:R-:W4:Y:S01]  /*9190*/  LDL R0, [R1+0x30] ;  /* 0x0000300001007983 */ /* 0x010f220000100800 */
[----:B------:R-:W-:-:S01]  /*91a0*/  FADD R14, RZ, R14 ;  /* 0x0000000eff0e7221 */ /* 0x000fc20000000000 */
[----:B--2---:R-:W-:-:S05]  /*91b0*/  FADD R52, RZ, R52 ;  /* 0x00000034ff347221 */ /* 0x004fca0000000000 */
[----:B------:R0:W-:Y:S01]  /*91c0*/  STL [R1+0x33c], R52 ;  /* 0x00033c3401007387 */ /* 0x0001e20000100800 */
[----:B---3--:R-:W-:-:S03]  /*91d0*/  FADD R53, RZ, R53 ;  /* 0x00000035ff357221 */ /* 0x008fc60000000000 */
[----:B0-----:R-:W2:Y:S01]  /*91e0*/  LDL.LU R52, [R1+0x790] ;  /* 0x0007900001347983 */ /* 0x001ea20000300800 */
[----:B------:R-:W-:-:S03]  /*91f0*/  FADD R54, RZ, R54 ;  /* 0x00000036ff367221 */ /* 0x000fc60000000000 */
[----:B------:R0:W-:Y:S01]  /*9200*/  STL [R1+0x340], R53 ;  /* 0x0003403501007387 */ /* 0x0001e20000100800 */
[----:B------:R-:W-:-:S01]  /*9210*/  FADD R55, RZ, R55 ;  /* 0x00000037ff377221 */ /* 0x000fc20000000000 */
[----:B------:R-:W-:Y:S02]  /*9220*/  FADD R24, RZ, R24 ;  /* 0x00000018ff187221 */ /* 0x000fe40000000000 */
[----:B0-----:R-:W3:Y:S01]  /*9230*/  LDL.LU R53, [R1+0x78c] ;  /* 0x00078c0001357983 */ /* 0x001ee20000300800 */
[----:B------:R-:W-:-:S03]  /*9240*/  FADD R25, RZ, R25 ;  /* 0x00000019ff197221 */ /* 0x000fc60000000000 */
[----:B------:R0:W-:Y:S01]  /*9250*/  STL [R1+0x344], R54 ;  /* 0x0003443601007387 */ /* 0x0001e20000100800 */
[----:B------:R-:W-:-:S01]  /*9260*/  FADD R26, RZ, R26 ;  /* 0x0000001aff1a7221 */ /* 0x000fc20000000000 */
[----:B------:R-:W-:Y:S02]  /*9270*/  FADD R27, RZ, R27 ;  /* 0x0000001bff1b7221 */ /* 0x000fe40000000000 */
[----:B0-----:R-:W3:Y:S04]  /*9280*/  LDL.LU R54, [R1+0x788] ;  /* 0x0007880001367983 */ /* 0x001ee80000300800 */
[----:B------:R0:W-:Y:S01]  /*9290*/  STL [R1+0x348], R55 ;  /* 0x0003483701007387 */ /* 0x0001e20000100800 */
[----:B------:R-:W-:-:S01]  /*92a0*/  FADD R28, RZ, R28 ;  /* 0x0000001cff1c7221 */ /* 0x000fc20000000000 */
[----:B------:R-:W-:-:S02]  /*92b0*/  FADD R29, RZ, R29 ;  /* 0x0000001dff1d7221 */ /* 0x000fc40000000000 */
[----:B0-----:R-:W3:Y:S04]  /*92c0*/  LDL.LU R55, [R1+0x784] ;  /* 0x0007840001377983 */ /* 0x001ee80000300800 */
[----:B------:R0:W-:Y:S01]  /*92d0*/  STL [R1+0x34c], R24 ;  /* 0x00034c1801007387 */ /* 0x0001e20000100800 */
[----:B------:R-:W-:-:S01]  /*92e0*/  FADD R30, RZ, R30 ;  /* 0x0000001eff1e7221 */ /* 0x000fc20000000000 */
[----:B------:R-:W-:Y:S02]  /*92f0*/  FADD R31, RZ, R31 ;  /* 0x0000001fff1f7221 */ /* 0x000fe40000000000 */
[----:B0-----:R-:W3:Y:S04]  /*9300*/  LDL.LU R24, [R1+0x780] ;  /* 0x0007800001187983 */ /* 0x001ee80000300800 */
[----:B------:R0:W-:Y:S01]  /*9310*/  STL [R1+0x350], R25 ;  /* 0x0003501901007387 */ /* 0x0001e20000100800 */
[----:B------:R-:W-:-:S03]  /*9320*/  FADD R32, RZ, R32 ;  /* 0x00000020ff207221 */ /* 0x000fc60000000000 */
        /* <DEDUP_REMOVED lines=45> */
[----:B0-----:R0:W5:Y:S04]  /*9600*/  LDL.LU R11, [R1+0x740] ;  /* 0x00074000010b7983 */ /* 0x0011680000300800 */
[----:B------:R1:W-:Y:S01]  /*9610*/  STL [R1+0x390], R10 ;  /* 0x0003900a01007387 */ /* 0x0003e20000100800 */
[----:B------:R-:W-:-:S03]  /*9620*/  FADD R3, RZ, R3 ;  /* 0x00000003ff037221 */ /* 0x000fc60000000000 */
[----:B-1----:R0:W5:Y:S04]  /*9630*/  LDL.LU R10, [R1+0x73c] ;  /* 0x00073c00010a7983 */ /* 0x0021680000300800 */
[----:B------:R1:W-:Y:S01]  /*9640*/  STL [R1+0x394], R9 ;  /* 0x0003940901007387 */ /* 0x0003e20000100800 */
[----:B------:R-:W-:-:S03]  /*9650*/  FADD R2, RZ, R2 ;  /* 0x00000002ff027221 */ /* 0x000fc60000000000 */
[----:B-1----:R0:W5:Y:S04]  /*9660*/  LDL.LU R9, [R1+0x738] ;  /* 0x0007380001097983 */ /* 0x0021680000300800 */
[----:B------:R1:W-:Y:S01]  /*9670*/  STL [R1+0x398], R8 ;  /* 0x0003980801007387 */ /* 0x0003e20000100800 */
[----:B----4-:R-:W-:-:S03]  /*9680*/  FADD R0, RZ, R0 ;  /* 0x00000000ff007221 */ /* 0x010fc60000000000 */
[----:B-1----:R0:W5:Y:S04]  /*9690*/  LDL.LU R8, [R1+0x734] ;  /* 0x0007340001087983 */ /* 0x0021680000300800 */
[----:B------:R1:W-:Y:S04]  /*96a0*/  STL [R1+0x39c], R7 ;  /* 0x00039c0701007387 */ /* 0x0003e80000100800 */
        /* <DEDUP_REMOVED lines=13> */
[----:B------:R1:W-:Y:S02]  /*9780*/  STL [R1+0x3b8], R14 ;  /* 0x0003b80e01007387 */ /* 0x0003e40000100800 */
[----:B-1----:R-:W-:-:S01]  /*9790*/  FADD R14, RZ, R13 ;  /* 0x0000000dff0e7221 */ /* 0x002fc20000000000 */
[----:B------:R-:W-:Y:S01]  /*97a0*/  FADD R13, RZ, R12 ;  /* 0x0000000cff0d7221 */ /* 0x000fe20000000000 */
[----:B------:R-:W-:-:S03]  /*97b0*/  FADD R12, RZ, R216 ;  /* 0x000000d8ff0c7221 */ /* 0x000fc60000000000 */
[----:B------:R1:W-:Y:S04]  /*97c0*/  STL [R1+0x3bc], R14 ;  /* 0x0003bc0e01007387 */ /* 0x0003e80000100800 */
[----:B------:R4:W-:Y:S04]  /*97d0*/  STL [R1+0x3c0], R13 ;  /* 0x0003c00d01007387 */ /* 0x0009e80000100800 */
[----:B------:R2:W-:Y:S01]  /*97e0*/  STL [R1+0x3c4], R12 ;  /* 0x0003c40c01007387 */ /* 0x0005e20000100800 */
[----:B-1----:R-:W-:-:S01]  /*97f0*/  FADD R14, RZ, R217 ;  /* 0x000000d9ff0e7221 */ /* 0x002fc20000000000 */
[----:B----4-:R-:W-:-:S04]  /*9800*/  FADD R13, RZ, R218 ;  /* 0x000000daff0d7221 */ /* 0x010fc80000000000 */
[----:B------:R1:W-:Y:S01]  /*9810*/  STL [R1+0x3c8], R14 ;  /* 0x0003c80e01007387 */ /* 0x0003e20000100800 */
[----:B--2---:R-:W-:-:S03]  /*9820*/  FADD R12, RZ, R219 ;  /* 0x000000dbff0c7221 */ /* 0x004fc60000000000 */
[----:B------:R2:W-:Y:S04]  /*9830*/  STL [R1+0x3cc], R13 ;  /* 0x0003cc0d01007387 */ /* 0x0005e80000100800 */
[----:B------:R4:W-:Y:S01]  /*9840*/  STL [R1+0x3d0], R12 ;  /* 0x0003d00c01007387 */ /* 0x0009e20000100800 */
[----:B-1----:R-:W-:-:S01]  /*9850*/  FADD R14, RZ, R220 ;  /* 0x000000dcff0e7221 */ /* 0x002fc20000000000 */
[----:B--2---:R-:W-:-:S04]  /*9860*/  FADD R13, RZ, R221 ;  /* 0x000000ddff0d7221 */ /* 0x004fc80000000000 */
[----:B------:R1:W-:Y:S01]  /*9870*/  STL [R1+0x3d4], R14 ;  /* 0x0003d40e01007387 */ /* 0x0003e20000100800 */
[----:B----4-:R-:W-:-:S03]  /*9880*/  FADD R12, RZ, R222 ;  /* 0x000000deff0c7221 */ /* 0x010fc60000000000 */
        /* <DEDUP_REMOVED lines=365> */
[----:B---3--:R-:W-:-:S03]  /*af60*/  FADD R12, RZ, R53 ;  /* 0x00000035ff0c7221 */ /* 0x008fc60000000000 */
        /* <DEDUP_REMOVED lines=38> */
[----:B------:R-:W-:-:S01]  /*b1d0*/  FADD R15, RZ, R15 ;  /* 0x0000000fff0f7221 */ /* 0x000fc20000000000 */
[----:B------:R-:W-:Y:S01]  /*b1e0*/  FADD R16, RZ, R16 ;  /* 0x00000010ff107221 */ /* 0x000fe20000000000 */
        /* <DEDUP_REMOVED lines=11> */
[----:B0-----:R-:W-:-:S06]  /*b2a0*/  UMOV UR6, URZ ;  /* 0x0000003f00067c82 */ /* 0x001fcc0008000000 */
.L_x_18:
[----:B------:R-:W-:-:S04]  /*b2b0*/  UIADD3 UR45, UR5, 0x1, URZ ;  /* 0x00000001052d7890 */ /* 0x000fc8000fffe03f */
[----:B------:R-:W-:-:S04]  /*b2c0*/  UISETP.NE.AND UP0, UPT, UR45, 0x5, UPT ;  /* 0x000000052d00788c */ /* 0x000fc8000bf05270 */
[----:B------:R-:W-:Y:S02]  /*b2d0*/  USEL UR13, URZ, 0x1, UP0 ;  /* 0x000000013f0d7887 */ /* 0x000fe40008000000 */
[----:B------:R-:W-:Y:S02]  /*b2e0*/  USEL UR45, UR45, URZ, UP0 ;  /* 0x0000003f2d2d7287 */ /* 0x000fe40008000000 */
[----:B------:R-:W-:-:S06]  /*b2f0*/  ULOP3.LUT UR13, UR4, UR13, URZ, 0x3c, !UPT ;  /* 0x0000000d040d7292 */ /* 0x000fcc000f8e3c3f */
[----:B------:R-:W-:Y:S01]  /*b300*/  IMAD.U32 R12, RZ, RZ, UR13 ;  /* 0x0000000dff0c7e24 */ /* 0x000fe2000f8e00ff */
[----:B------:R-:W-:-:S06]  /*b310*/  UMOV UR13, 0x1 ;  /* 0x00000001000d7882 */ /* 0x000fcc0000000000 */
.L_x_13:
[----:B------:R-:W-:-:S04]  /*b320*/  UISETP.LT.AND UP0, UPT, UR11, 0x1, UPT ;  /* 0x000000010b00788c */ /* 0x000fc8000bf01270 */
[----:B------:R-:W-:-:S04]  /*b330*/  USEL UR14, UR11, 0x1, UP0 ;  /* 0x000000010b0e7887 */ /* 0x000fc80008000000 */
[----:B------:R-:W-:-:S04]  /*b340*/  UIADD3 UR14, UR11, -UR14, URZ ;  /* 0x8000000e0b0e7290 */ /* 0x000fc8000fffe03f */
[----:B------:R-:W-:-:S06]  /*b350*/  UISETP.GE.AND UP0, UPT, UR14, 0x1, UPT ;  /* 0x000000010e00788c */ /* 0x000fcc000bf06270 */
[----:B------:R-:W-:-:S13]  /*b360*/  PLOP3.LUT P0, PT, PT, PT, UP0, 0x80, 0x0 ;  /* 0x000000000000781c */ /* 0x000fda0003f0f008 */
[----:B------:R-:W-:Y:S05]  /*b370*/  @!P0 BRA `(.L_x_19) ;  /* 0x0000008400348947 */ /* 0x000fea0003800000 */
[----:B------:R-:W-:Y:S01]  /*b380*/  IMAD.U32 R13, RZ, RZ, UR14 ;  /* 0x0000000eff0d7e24 */ /* 0x000fe2000f8e00ff */
[----:B------:R-:W-:Y:S01]  /*b390*/  UMOV UR44, UR5 ;  /* 0x00000005002c7c82 */ /* 0x000fe20008000000 */
[----:B------:R-:W-:-:S05]  /*b3a0*/  ULDC UR43, c[0x0][0x50c] ;  /* 0x00014300002b7ab9 */ /* 0x000fca0000000800 */
.L_x_27:
[----:B------:R-:W-:-:S06]  /*b3b0*/  UISETP.NE.AND UP0, UPT, UR10, 0x3, UPT ;  /* 0x000000030a00788c */ /* 0x000fcc000bf05270 */
[----:B------:R-:W-:-:S13]  /*b3c0*/  PLOP3.LUT P1, PT, PT, PT, UP0, 0x80, 0x0 ;  /* 0x000000000000781c */ /* 0x000fda0003f2f008 */
[----:B0-----:R-:W-:Y:S05]  /*b3d0*/  @!P1 BRA `(.L_x_20) ;  /* 0x0000000000049947 */ /* 0x001fea0003800000 */
[----:B------:R-:W-:Y:S01]  /*b3e0*/  BPT.TRAP 0x1 ;  /* 0x000000040000795c */ /* 0x000fe20000300000 */
.L_x_20:
[----:B------:R-:W0:Y:S01]  /*b3f0*/  S2UR UR14, SR_CgaCtaId ;  /* 0x00000000000e79c3 */ /* 0x000e220000008800 */
[----:B------:R-:W-:Y:S01]  /*b400*/  UMOV UR8, 0x400 ;  /* 0x0000040000087882 */ /* 0x000fe20000000000 */
[----:B------:R-:W-:Y:S01]  /*b410*/  SHF.L.U32 R14, R12, 0x1f, RZ ;  /* 0x0000001f0c0e7819 */ /* 0x000fe200000006ff */
[----:B0-----:R-:W-:-:S04]  /*b420*/  ULEA UR8, UR14, UR8, 0x18 ;  /* 0x000000080e087291 */ /* 0x001fc8000f8ec03f */
[----:B------:R-:W-:-:S09]  /*b430*/  ULEA UR14, UR45, UR8, 0x3 ;  /* 0x000000082d0e7291 */ /* 0x000fd2000f8e183f */
[----:B------:R0:W1:Y:S01]  /*b440*/  SYNCS.PHASECHK.TRANS64.TRYWAIT P0, [UR14], R14 ;  /* 0x0000000eff0075a7 */ /* 0x000062000800014e */
[----:B------:R-:W-:Y:S05]  /*b450*/  @!P1 BRA `(.L_x_21) ;  /* 0x0000000000049947 */ /* 0x000fea0003800000 */
[----:B------:R-:W-:Y:S01]  /*b460*/  BPT.TRAP 0x1 ;  /* 0x000000040000795c */ /* 0x000fe20000300000 */
.L_x_21:
[----:B-1----:R-:W-:Y:S05]  /*b470*/  @P0 BRA `(.L_x_22) ;  /* 0x0000000000080947 */ /* 0x002fea0003800000 */
[----:B------:R-:W1:Y:S02]  /*b480*/  SYNCS.PHASECHK.TRANS64.TRYWAIT P0, [UR14], R14 ;  /* 0x0000000eff0075a7 */ /* 0x000e64000800014e */
[----:B-1----:R-:W-:Y:S05]  /*b490*/  @!P0 BRA `(.L_x_23) ;  /* 0x0000033c00208947 */ /* 0x002fea0003800000 */
.L_x_22:
        /* <DEDUP_REMOVED lines=15> */
[----:B------:R-:W3:Y:S01]  /*b590*/  LDL.LU.64 R134, [R1+0x1f8] ;  /* 0x0001f80001867983 */ /* 0x000ee20000300a00 */
[----:B------:R-:W-:-:S02]  /*b5a0*/  UIADD3 UR14, UR8, 0x1e100, URZ ;  /* 0x0001e100080e7890 */ /* 0x000fc4000fffe03f */
[----:B------:R-:W-:Y:S01]  /*b5b0*/  UISETP.NE.AND UP0, UPT, UR12, URZ, UPT ;  /* 0x0000003f0c00728c */ /* 0x000fe2000bf05270 */
[----:B------:R-:W-:Y:S01]  /*b5c0*/  STL [R1+0x9b0], R72 ;  /* 0x0009b04801007387 */ /* 0x000fe20000100800 */
[----:B------:R-:W-:Y:S02]  /*b5d0*/  USHF.R.U32.HI UR14, URZ, 0x4, UR14 ;  /* 0x000000043f0e7899 */ /* 0x000fe4000801160e */
[----:B------:R-:W-:Y:S01]  /*b5e0*/  USEL UR13, UR13, URZ, !UP0 ;  /* 0x0000003f0d0d7287 */ /* 0x000fe2000c000000 */
[----:B------:R1:W-:Y:S01]  /*b5f0*/  STL [R1+0x9ac], R73 ;  /* 0x0009ac4901007387 */ /* 0x0003e20000100800 */
[----:B------:R-:W-:Y:S02]  /*b600*/  ULOP3.LUT UR14, UR14, 0x3fff, URZ, 0xc0, !UPT ;  /* 0x00003fff0e0e7892 */ /* 0x000fe4000f8ec03f */
[----:B------:R-:W-:Y:S01]  /*b610*/  ULOP3.LUT UR48, UR9, 0x10000, URZ, 0xfc, !UPT ;  /* 0x0001000009307892 */ /* 0x000fe2000f8efc3f */
[----:B------:R-:W-:Y:S01]  /*b620*/  STL [R1+0x9a8], R74 ;  /* 0x0009a84a01007387 */ /* 0x000fe20000100800 */
[----:B------:R-:W-:-:S02]  /*b630*/  ULOP3.LUT UR14, UR14, 0x10000, URZ, 0xfc, !UPT ;  /* 0x000100000e0e7892 */ /* 0x000fc4000f8efc3f */
[----:B------:R-:W-:Y:S01]  /*b640*/  UISETP.NE.U32.AND UP0, UPT, UR13, URZ, UPT ;  /* 0x0000003f0d00728c */ /* 0x000fe2000bf05070 */
[----:B------:R4:W-:Y:S01]  /*b650*/  STL [R1+0x9a4], R75 ;  /* 0x0009a44b01007387 */ /* 0x0009e20000100800 */
[----:B------:R-:W-:-:S03]  /*b660*/  UIMAD UR48, UR45, 0x600, UR48 ;  /* 0x000006002d3078a4 */ /* 0x000fc6000f8e0230 */
[----:B------:R-:W-:Y:S01]  /*b670*/  STL [R1+0x9a0], R76 ;  /* 0x0009a04c01007387 */ /* 0x000fe20000100800 */
[----:B------:R-:W-:-:S03]  /*b680*/  UIMAD UR49, UR45, 0x380, UR14 ;  /* 0x000003802d3178a4 */ /* 0x000fc6000f8e020e */
[----:B------:R0:W-:Y:S04]  /*b690*/  STL [R1+0x99c], R77 ;  /* 0x00099c4d01007387 */ /* 0x0001e80000100800 */
[----:B------:R-:W-:Y:S04]  /*b6a0*/  STL [R1+0x998], R78 ;  /* 0x0009984e01007387 */ /* 0x000fe80000100800 */
[----:B------:R2:W-:Y:S04]  /*b6b0*/  STL [R1+0x994], R79 ;  /* 0x0009944f01007387 */ /* 0x0005e80000100800 */
[----:B------:R-:W-:Y:S04]  /*b6c0*/  STL [R1+0x990], R80 ;  /* 0x0009905001007387 */ /* 0x000fe80000100800 */
[----:B------:R2:W-:Y:S01]  /*b6d0*/  STL [R1+0x98c], R81 ;  /* 0x00098c5101007387 */ /* 0x0005e20000100800 */
[----:B------:R-:W-:-:S03]  /*b6e0*/  UMOV UR36, UR48 ;  /* 0x0000003000247c82 */ /* 0x000fc60008000000 */
[----:B------:R-:W-:Y:S01]  /*b6f0*/  STL [R1+0x988], R82 ;  /* 0x0009885201007387 */ /* 0x000fe20000100800 */
[----:B------:R-:W-:Y:S01]  /*b700*/  UMOV UR37, 0x80000020 ;  /* 0x8000002000257882 */ /* 0x000fe20000000000 */
[----:B------:R-:W-:Y:S02]  /*b710*/  UMOV UR38, UR49 ;  /* 0x0000003100267c82 */ /* 0x000fe40008000000 */
[----:B------:R2:W-:Y:S01]  /*b720*/  STL [R1+0x984], R83 ;  /* 0x0009845301007387 */ /* 0x0005e20000100800 */
[----:B------:R-:W-:-:S03]  /*b730*/  UMOV UR39, 0x80000020 ;  /* 0x8000002000277882 */ /* 0x000fc60000000000 */
[----:B------:R-:W-:Y:S04]  /*b740*/  STL [R1+0x980], R84 ;  /* 0x0009805401007387 */ /* 0x000fe80000100800 */
[----:B------:R2:W-:Y:S04]  /*b750*/  STL [R1+0x97c], R85 ;  /* 0x00097c5501007387 */ /* 0x0005e80000100800 */
[----:B------:R-:W-:Y:S04]  /*b760*/  STL [R1+0x978], R86 ;  /* 0x0009785601007387 */ /* 0x000fe80000100800 */
[----:B------:R2:W-:Y:S04]  /*b770*/  STL [R1+0x974], R87 ;  /* 0x0009745701007387 */ /* 0x0005e80000100800 */
[----:B-1----:R-:W3:Y:S04]  /*b780*/  LDL.LU.64 R72, [R1+0x100] ;  /* 0x0001000001487983 */ /* 0x002ee80000300a00 */
[----:B----4-:R-:W4:Y:S04]  /*b790*/  LDL.LU.64 R74, [R1+0x108] ;  /* 0x00010800014a7983 */ /* 0x010f280000300a00 */
[----:B0-----:R-:W4:Y:S04]  /*b7a0*/  LDL.LU.64 R76, [R1+0x110] ;  /* 0x00011000014c7983 */ /* 0x001f280000300a00 */
[----:B--2---:R-:W4:Y:S04]  /*b7b0*/  LDL.LU.64 R78, [R1+0x118] ;  /* 0x00011800014e7983 */ /* 0x004f280000300a00 */
[----:B------:R-:W4:Y:S04]  /*b7c0*/  LDL.LU.64 R80, [R1+0x120] ;  /* 0x0001200001507983 */ /* 0x000f280000300a00 */
[----:B------:R-:W4:Y:S04]  /*b7d0*/  LDL.LU.64 R82, [R1+0x128] ;  /* 0x0001280001527983 */ /* 0x000f280000300a00 */
[----:B------:R-:W4:Y:S04]  /*b7e0*/  LDL.LU.64 R84, [R1+0x130] ;  /* 0x0001300001547983 */ /* 0x000f280000300a00 */
[----:B------:R-:W4:Y:S04]  /*b7f0*/  LDL.LU.64 R86, [R1+0x138] ;  /* 0x0001380001567983 */ /* 0x000f280000300a00 */
        /* <DEDUP_REMOVED lines=20> */
[----:B-----5:R-:W-:Y:S04]  /*b940*/  STL [R1+0x860], R3 ;  /* 0x0008600301007387 */ /* 0x020fe80000100800 */
[----:B------:R-:W-:Y:S04]  /*b950*/  STL [R1+0x85c], R2 ;  /* 0x00085c0201007387 */ /* 0x000fe80000100800 */
[----:B------:R-:W-:Y:S04]  /*b960*/  STL [R1+0x858], R0 ;  /* 0x0008580001007387 */ /* 0x000fe80000100800 */
[----:B------:R-:W-:Y:S04]  /*b970*/  STL.64 [R1+0x850], R18 ;  /* 0x0008501201007387 */ /* 0x000fe80000100a00 */
[----:B------:R-:W-:Y:S04]  /*b980*/  STL.64 [R1+0x848], R16 ;  /* 0x0008481001007387 */ /* 0x000fe80000100a00 */
[----:B------:R-:W-:Y:S04]  /*b990*/  STL [R1+0x840], R15 ;  /* 0x0008400f01007387 */ /* 0x000fe80000100800 */
[----:B------:R-:W-:Y:S04]  /*b9a0*/  STL.64 [R1+0x838], R12 ;  /* 0x0008380c01007387 */ /* 0x000fe80000100a00 */
[----:B------:R-:W-:Y:S04]  /*b9b0*/  STL.64 [R1+0x830], R10 ;  /* 0x0008300a01007387 */ /* 0x000fe80000100a00 */
[----:B------:R-:W-:Y:S04]  /*b9c0*/  STL.64 [R1+0x828], R8 ;  /* 0x0008280801007387 */ /* 0x000fe80000100a00 */
[----:B------:R-:W-:Y:S04]  /*b9d0*/  STL.64 [R1+0x820], R6 ;  /* 0x0008200601007387 */ /* 0x000fe80000100a00 */
[----:B------:R0:W-:Y:S04]  /*b9e0*/  STL.64 [R1+0x818], R4 ;  /* 0x0008180401007387 */ /* 0x0001e80000100a00 */
[----:B0-----:R-:W2:Y:S04]  /*b9f0*/  LDL.LU.64 R4, [R1] ;  /* 0x0000000001047983 */ /* 0x001ea80000300a00 */
[----:B------:R-:W2:Y:S04]  /*ba00*/  LDL.LU.64 R6, [R1+0x8] ;  /* 0x0000080001067983 */ /* 0x000ea80000300a00 */
[----:B------:R-:W2:Y:S04]  /*ba10*/  LDL.LU.64 R8, [R1+0x10] ;  /* 0x0000100001087983 */ /* 0x000ea80000300a00 */
[----:B------:R-:W2:Y:S04]  /*ba20*/  LDL.LU.64 R10, [R1+0x18] ;  /* 0x00001800010a7983 */ /* 0x000ea80000300a00 */
[----:B------:R-:W2:Y:S04]  /*ba30*/  LDL.LU.64 R12, [R1+0x20] ;  /* 0x00002000010c7983 */ /* 0x000ea80000300a00 */
[----:B------:R-:W2:Y:S04]  /*ba40*/  LDL.LU.64 R14, [R1+0x28] ;  /* 0x00002800010e7983 */ /* 0x000ea80000300a00 */
[----:B------:R-:W2:Y:S04]  /*ba50*/  LDL.LU.64 R16, [R1+0x30] ;  /* 0x0000300001107983 */ /* 0x000ea80000300a00 */
[----:B------:R-:W2:Y:S01]  /*ba60*/  LDL.LU.64 R18, [R1+0x38] ;  /* 0x0000380001127983 */ /* 0x000ea20000300a00 */
[----:B------:R-:W-:Y:S01]  /*ba70*/  UIADD3 UR14, UR49, 0x80, URZ ;  /* 0x00000080310e7890 */ /* 0x000fe2000fffe03f */
[----:B------:R-:W-:Y:S01]  /*ba80*/  UMOV UR12, UR36 ;  /* 0x00000024000c7c82 */ /* 0x000fe20008000000 */
[----:B------:R-:W-:Y:S01]  /*ba90*/  UMOV UR13, UR37 ;  /* 0x00000025000d7c82 */ /* 0x000fe20008000000 */
[----:B------:R-:W-:Y:S01]  /*baa0*/  UMOV UR15, 0x80000020 ;  /* 0x80000020000f7882 */ /* 0x000fe20000000000 */
[----:B------:R-:W-:Y:S01]  /*bab0*/  UIADD3 UR18, UR49, 0x100, URZ ;  /* 0x0000010031127890 */ /* 0x000fe2000fffe03f */
[----:B------:R-:W-:Y:S01]  /*bac0*/  UMOV UR16, UR36 ;  /* 0x0000002400107c82 */ /* 0x000fe20008000000 */
[----:B------:R-:W-:Y:S01]  /*bad0*/  UMOV UR17, UR37 ;  /* 0x0000002500117c82 */ /* 0x000fe20008000000 */
[----:B---3--:R-:W-:Y:S01]  /*bae0*/  WARPGROUP.ARRIVE ;  /* 0x00000000000079c5 */ /* 0x008fe20000000000 */
[----:B------:R-:W-:Y:S01]  /*baf0*/  UMOV UR19, 0x80000020 ;  /* 0x8000002000137882 */ /* 0x000fe20000000000 */
[----:B------:R-:W-:Y:S01]  /*bb00*/  UIADD3 UR22, UR49, 0x180, URZ ;  /* 0x0000018031167890 */ /* 0x000fe2000fffe03f */
[----:B------:R-:W-:Y:S01]  /*bb10*/  UMOV UR20, UR36 ;  /* 0x0000002400147c82 */ /* 0x000fe20008000000 */
[----:B------:R-:W-:-:S02]  /*bb20*/  UMOV UR21, UR37 ;  /* 0x0000002500157c82 */ /* 0x000fc40008000000 */
[----:B------:R-:W-:Y:S01]  /*bb30*/  QGMMA.64x32x32.F32.E4M3.E4M3 R120, gdesc[UR36], R120, UP0, gsb0 ;  /* 0x00600000247879f3 */ /* 0x000fe2000b800878 */
[----:B------:R-:W-:Y:S01]  /*bb40*/  UMOV UR23, 0x80000020 ;  /* 0x8000002000177882 */ /* 0x000fe20000000000 */
[----:B------:R-:W-:Y:S01]  /*bb50*/  UIADD3 UR26, UR49, 0x200, URZ ;  /* 0x00000200311a7890 */ /* 0x000fe2000fffe03f */
[----:B------:R-:W-:Y:S01]  /*bb60*/  UMOV UR24, UR36 ;  /* 0x0000002400187c82 */ /* 0x000fe20008000000 */
[----:B------:R-:W-:Y:S01]  /*bb70*/  UMOV UR25, UR37 ;  /* 0x0000002500197c82 */ /* 0x000fe20008000000 */
[----:B------:R-:W-:Y:S02]  /*bb80*/  WARPGROUP.DEPBAR.LE gsb0, 0x0 ;  /* 0x00008000000079c5 */ /* 0x000fe40000010000 */
[----:B------:R0:W-:Y:S04]  /*bb90*/  STL.64 [R1+0x1c0], R120 ;  /* 0x0001c07801007387 */ /* 0x0001e80000100a00 */
[----:B------:R1:W-:Y:S04]  /*bba0*/  STL.64 [R1+0x1c8], R122 ;  /* 0x0001c87a01007387 */ /* 0x0003e80000100a00 */
[----:B------:R3:W-:Y:S04]  /*bbb0*/  STL.64 [R1+0x1d0], R124 ;  /* 0x0001d07c01007387 */ /* 0x0007e80000100a00 */
[----:B------:R3:W-:Y:S04]  /*bbc0*/  STL.64 [R1+0x1d8], R126 ;  /* 0x0001d87e01007387 */ /* 0x0007e80000100a00 */
[----:B------:R3:W-:Y:S04]  /*bbd0*/  STL.64 [R1+0x1e0], R128 ;  /* 0x0001e08001007387 */ /* 0x0007e80000100a00 */
[----:B------:R3:W-:Y:S04]  /*bbe0*/  STL.64 [R1+0x1e8], R130 ;  /* 0x0001e88201007387 */ /* 0x0007e80000100a00 */
[----:B------:R3:W-:Y:S04]  /*bbf0*/  STL.64 [R1+0x1f0], R132 ;  /* 0x0001f08401007387 */ /* 0x0007e80000100a00 */
[----:B------:R3:W-:Y:S04]  /*bc00*/  STL.64 [R1+0x1f8], R134 ;  /* 0x0001f88601007387 */ /* 0x0007e80000100a00 */
[----:B0-----:R-:W2:Y:S04]  /*bc10*/  LDL.LU.64 R120, [R1+0x40] ;  /* 0x0000400001787983 */ /* 0x001ea80000300a00 */
[----:B-1----:R-:W2:Y:S04]  /*bc20*/  LDL.LU.64 R122, [R1+0x48] ;  /* 0x00004800017a7983 */ /* 0x002ea80000300a00 */
[----:B---3--:R-:W2:Y:S04]  /*bc30*/  LDL.LU.64 R124, [R1+0x50] ;  /* 0x00005000017c7983 */ /* 0x008ea80000300a00 */
[----:B------:R-:W2:Y:S04]  /*bc40*/  LDL.LU.64 R126, [R1+0x58] ;  /* 0x00005800017e7983 */ /* 0x000ea80000300a00 */
[----:B------:R-:W2:Y:S04]  /*bc50*/  LDL.LU.64 R128, [R1+0x60] ;  /* 0x0000600001807983 */ /* 0x000ea80000300a00 */
[----:B------:R-:W2:Y:S04]  /*bc60*/  LDL.LU.64 R130, [R1+0x68] ;  /* 0x0000680001827983 */ /* 0x000ea80000300a00 */
[----:B------:R-:W2:Y:S04]  /*bc70*/  LDL.LU.64 R132, [R1+0x70] ;  /* 0x0000700001847983 */ /* 0x000ea80000300a00 */
[----:B------:R-:W2:Y:S01]  /*bc80*/  LDL.LU.64 R134, [R1+0x78] ;  /* 0x0000780001867983 */ /* 0x000ea20000300a00 */
[----:B----4-:R-:W-:-:S06]  /*bc90*/  WARPGROUP.ARRIVE ;  /* 0x00000000000079c5 */ /* 0x010fcc0000000000 */
[----:B------:R-:W-:Y:S03]  /*bca0*/  QGMMA.64x32x32.F32.E4M3.E4M3 R72, gdesc[UR12], R72, UP0, gsb0 ;  /* 0x006000000c4879f3 */ /* 0x000fe6000b800848 */
[----:B------:R-:W-:Y:S02]  /*bcb0*/  WARPGROUP.DEPBAR.LE gsb0, 0x0 ;  /* 0x00008000000079c5 */ /* 0x000fe40000010000 */
[----:B------:R-:W-:Y:S01]  /*bcc0*/  UMOV UR27, 0x80000020 ;  /* 0x80000020001b7882 */ /* 0x000fe20000000000 */
[----:B------:R-:W-:Y:S01]  /*bcd0*/  UIADD3 UR30, UR49, 0x280, URZ ;  /* 0x00000280311e7890 */ /* 0x000fe2000fffe03f */
[----:B------:R-:W-:Y:S01]  /*bce0*/  IMAD.MOV.U32 R24, RZ, RZ, R72 ;  /* 0x000000ffff187224 */ /* 0x000fe200078e0048 */
[----:B------:R-:W-:Y:S01]  /*bcf0*/  UMOV UR28, UR36 ;  /* 0x00000024001c7c82 */ /* 0x000fe20008000000 */
[----:B------:R-:W-:Y:S01]  /*bd00*/  UMOV UR29, UR37 ;  /* 0x00000025001d7c82 */ /* 0x000fe20008000000 */
[----:B------:R-:W-:Y:S01]  /*bd10*/  UMOV UR31, 0x80000020 ;  /* 0x80000020001f7882 */ /* 0x000fe20000000000 */
[----:B------:R-:W-:Y:S01]  /*bd20*/  UIADD3 UR34, UR49, 0x300, URZ ;  /* 0x0000030031227890 */ /* 0x000fe2000fffe03f */
[----:B------:R-:W-:Y:S01]  /*bd30*/  IMAD.MOV.U32 R25, RZ, RZ, R73 ;  /* 0x000000ffff197224 */ /* 0x000fe200078e0049 */
[----:B------:R-:W-:Y:S01]  /*bd40*/  UMOV UR32, UR36 ;  /* 0x0000002400207c82 */ /* 0x000fe20008000000 */
[----:B------:R-:W-:Y:S01]  /*bd50*/  UMOV UR33, UR37 ;  /* 0x0000002500217c82 */ /* 0x000fe20008000000 */
[----:B------:R-:W-:Y:S01]  /*bd60*/  UMOV UR35, 0x80000020 ;  /* 0x8000002000237882 */ /* 0x000fe20000000000 */
        /* <DEDUP_REMOVED lines=14> */
[----:B------:R-:W-:Y:S01]  /*be50*/  IMAD.MOV.U32 R39, RZ, RZ, R87 ;  /* 0x000000ffff277224 */ /* 0x000fe200078e0057 */
[----:B--2---:R-:W-:-:S06]  /*be60*/  WARPGROUP.ARRIVE ;  /* 0x00000000000079c5 */ /* 0x004fcc0000000000 */
[----:B------:R-:W-:Y:S03]  /*be70*/  QGMMA.64x32x32.F32.E4M3.E4M3 R120, gdesc[UR16], R120, UP0, gsb0 ;  /* 0x00600000107879f3 */ /* 0x000fe6000b800878 */
[----:B------:R-:W-:Y:S02]  /*be80*/  WARPGROUP.DEPBAR.LE gsb0, 0x0 ;  /* 0x00008000000079c5 */ /* 0x000fe40000010000 */
[----:B------:R-:W-:Y:S01]  /*be90*/  WARPGROUP.ARRIVE ;  /* 0x00000000000079c5 */ /* 0x000fe20000000000 */
[----:B------:R-:W-:Y:S02]  /*bea0*/  IMAD.MOV.U32 R72, RZ, RZ, R120 ;  /* 0x000000ffff487224 */ /* 0x000fe400078e0078 */
[----:B------:R-:W-:Y:S02]  /*beb0*/  IMAD.MOV.U32 R73, RZ, RZ, R121 ;  /* 0x000000ffff497224 */ /* 0x000fe400078e0079 */
[----:B------:R-:W-:Y:S01]  /*bec0*/  IMAD.MOV.U32 R74, RZ, RZ, R122 ;  /* 0x000000ffff4a7224 */ /* 0x000fe200078e007a */
[----:B------:R-:W-:Y:S01]  /*bed0*/  QGMMA.64x32x32.F32.E4M3.E4M3 R200, gdesc[UR20], R200, UP0, gsb0 ;  /* 0x0060000014c879f3 */ /* 0x000fe2000b8008c8 */
[----:B------:R-:W-:Y:S01]  /*bee0*/  IMAD.MOV.U32 R75, RZ, RZ, R123 ;  /* 0x000000ffff4b7224 */ /* 0x000fe200078e007b */
[----:B------:R-:W2:Y:S01]  /*bef0*/  LDL.LU.64 R120, [R1+0x180] ;  /* 0x0001800001787983 */ /* 0x000ea20000300a00 */
[----:B------:R-:W-:-:S02]  /*bf00*/  IMAD.MOV.U32 R76, RZ, RZ, R124 ;  /* 0x000000ffff4c7224 */ /* 0x000fc400078e007c */
[----:B------:R-:W-:Y:S01]  /*bf10*/  IMAD.MOV.U32 R77, RZ, RZ, R125 ;  /* 0x000000ffff4d7224 */ /* 0x000fe200078e007d */
[----:B------:R-:W2:Y:S01]  /*bf20*/  LDL.LU.64 R122, [R1+0x188] ;  /* 0x00018800017a7983 */ /* 0x000ea20000300a00 */
[----:B------:R-:W-:Y:S02]  /*bf30*/  IMAD.MOV.U32 R78, RZ, RZ, R126 ;  /* 0x000000ffff4e7224 */ /* 0x000fe400078e007e */
[----:B------:R-:W-:Y:S01]  /*bf40*/  IMAD.MOV.U32 R79, RZ, RZ, R127 ;  /* 0x000000ffff4f7224 */ /* 0x000fe200078e007f */
[----:B------:R-:W2:Y:S01]  /*bf50*/  LDL.LU.64 R124, [R1+0x190] ;  /* 0x00019000017c7983 */ /* 0x000ea20000300a00 */
[----:B------:R-:W-:Y:S02]  /*bf60*/  IMAD.MOV.U32 R80, RZ, RZ, R128 ;  /* 0x000000ffff507224 */ /* 0x000fe400078e0080 */
        /* <DEDUP_REMOVED lines=10> */
[----:B------:R-:W2:Y:S04]  /*c010*/  LDL.LU.64 R132, [R1+0x1b0] ;  /* 0x0001b00001847983 */ /* 0x000ea80000300a00 */
[----:B------:R-:W2:Y:S01]  /*c020*/  LDL.LU.64 R134, [R1+0x1b8] ;  /* 0x0001b80001867983 */ /* 0x000ea20000300a00 */
[----:B------:R-:W-:-:S02]  /*c030*/  WARPGROUP.DEPBAR.LE gsb0, 0x0 ;  /* 0x00008000000079c5 */ /* 0x000fc40000010000 */
[----:B------:R-:W-:-:S06]  /*c040*/  WARPGROUP.ARRIVE ;  /* 0x00000000000079c5 */ /* 0x000fcc0000000000 */
[----:B------:R-:W-:Y:S03]  /*c050*/  QGMMA.64x32x32.F32.E4M3.E4M3 R152, gdesc[UR24], R152, UP0, gsb0 ;  /* 0x00600000189879f3 */ /* 0x000fe6000b800898 */
[----:B------:R-:W-:Y:S02]  /*c060*/  WARPGROUP.DEPBAR.LE gsb0, 0x0 ;  /* 0x00008000000079c5 */ /* 0x000fe40000010000 */
[----:B------:R-:W-:-:S06]  /*c070*/  WARPGROUP.ARRIVE ;  /* 0x00000000000079c5 */ /* 0x000fcc0000000000 */
[----:B------:R-:W-:Y:S03]  /*c080*/  QGMMA.64x32x32.F32.E4M3.E4M3 R104, gdesc[UR28], R104, UP0, gsb0 ;  /* 0x006000001c6879f3 */ /* 0x000fe6000b800868 */
[----:B------:R-:W-:Y:S02]  /*c090*/  WARPGROUP.DEPBAR.LE gsb0, 0x0 ;  /* 0x00008000000079c5 */ /* 0x000fe40000010000 */
[----:B------:R-:W-:-:S06]  /*c0a0*/  WARPGROUP.ARRIVE ;  /* 0x00000000000079c5 */ /* 0x000fcc0000000000 */
[----:B------:R-:W-:Y:S01]  /*c0b0*/  QGMMA.64x32x32.F32.E4M3.E4M3 R56, gdesc[UR32], R56, UP0, gsb0 ;  /* 0x00600000203879f3 */ /* 0x000fe2000b800838 */
[----:B------:R-:W-:Y:S01]  /*c0c0*/  UMOV UR32, UR12 ;  /* 0x0000000c00207c82 */ /* 0x000fe20008000000 */
[----:B------:R-:W-:Y:S01]  /*c0d0*/  UMOV UR33, 0x80000020 ;  /* 0x8000002000217882 */ /* 0x000fe20000000000 */
[----:B------:R-:W-:Y:S04]  /*c0e0*/  STL [R1+0x8b0], R200 ;  /* 0x0008b0c801007387 */ /* 0x000fe80000100800 */
[----:B------:R0:W-:Y:S04]  /*c0f0*/  STL [R1+0x8ac], R201 ;  /* 0x0008acc901007387 */ /* 0x0001e80000100800 */
[----:B------:R-:W-:Y:S04]  /*c100*/  STL [R1+0x8a8], R202 ;  /* 0x0008a8ca01007387 */ /* 0x000fe80000100800 */
[----:B------:R1:W-:Y:S04]  /*c110*/  STL [R1+0x8a4], R203 ;  /* 0x0008a4cb01007387 */ /* 0x0003e80000100800 */
[----:B------:R-:W-:Y:S04]  /*c120*/  STL [R1+0x8a0], R204 ;  /* 0x0008a0cc01007387 */ /* 0x000fe80000100800 */
[----:B------:R3:W-:Y:S04]  /*c130*/  STL [R1+0x89c], R205 ;  /* 0x00089ccd01007387 */ /* 0x0007e80000100800 */
[----:B------:R-:W-:Y:S04]  /*c140*/  STL [R1+0x898], R206 ;  /* 0x000898ce01007387 */ /* 0x000fe80000100800 */
[----:B------:R4:W-:Y:S04]  /*c150*/  STL [R1+0x894], R207 ;  /* 0x000894cf01007387 */ /* 0x0009e80000100800 */
[----:B------:R-:W-:Y:S01]  /*c160*/  STL [R1+0x890], R208 ;  /* 0x000890d001007387 */ /* 0x000fe20000100800 */
[----:B------:R-:W-:-:S02]  /*c170*/  WARPGROUP.DEPBAR.LE gsb0, 0x0 ;  /* 0x00008000000079c5 */ /* 0x000fc40000010000 */
[----:B------:R-:W-:-:S06]  /*c180*/  WARPGROUP.ARRIVE ;  /* 0x00000000000079c5 */ /* 0x000fcc0000000000 */
[----:B------:R-:W-:Y:S01]  /*c190*/  QGMMA.64x32x32.F32.E4M3.E4M3 R40, gdesc[UR32], R40, UP0, gsb0 ;  /* 0x00600000202879f3 */ /* 0x000fe2000b800828 */
[----:B------:R4:W-:Y:S04]  /*c1a0*/  STL [R1+0x88c], R209 ;  /* 0x00088cd101007387 */ /* 0x0009e80000100800 */
[----:B------:R-:W-:Y:S04]  /*c1b0*/  STL [R1+0x888], R210 ;  /* 0x000888d201007387 */ /* 0x000fe80000100800 */
[----:B------:R4:W-:Y:S04]  /*c1c0*/  STL [R1+0x884], R211 ;  /* 0x000884d301007387 */ /* 0x0009e80000100800 */
[----:B------:R-:W-:Y:S04]  /*c1d0*/  STL [R1+0x880], R212 ;  /* 0x000880d401007387 */ /* 0x000fe80000100800 */
[----:B------:R4:W-:Y:S04]  /*c1e0*/  STL [R1+0x87c], R213 ;  /* 0x00087cd501007387 */ /* 0x0009e80000100800 */
[----:B------:R-:W-:Y:S04]  /*c1f0*/  STL [R1+0x878], R214 ;  /* 0x000878d601007387 */ /* 0x000fe80000100800 */
[----:B------:R4:W-:Y:S04]  /*c200*/  STL [R1+0x874], R215 ;  /* 0x000874d701007387 */ /* 0x0009e80000100800 */
[----:B0-----:R-:W2:Y:S04]  /*c210*/  LDL.LU.64 R200, [R1+0xc0] ;  /* 0x0000c00001c87983 */ /* 0x001ea80000300a00 */
[----:B-1----:R-:W2:Y:S04]  /*c220*/  LDL.LU.64 R202, [R1+0xc8] ;  /* 0x0000c80001ca7983 */ /* 0x002ea80000300a00 */
[----:B---3--:R-:W2:Y:S04]  /*c230*/  LDL.LU.64 R204, [R1+0xd0] ;  /* 0x0000d00001cc7983 */ /* 0x008ea80000300a00 */
[----:B----4-:R-:W2:Y:S04]  /*c240*/  LDL.LU.64 R206, [R1+0xd8] ;  /* 0x0000d80001ce7983 */ /* 0x010ea80000300a00 */
[----:B------:R-:W2:Y:S04]  /*c250*/  LDL.LU.64 R208, [R1+0xe0] ;  /* 0x0000e00001d07983 */ /* 0x000ea80000300a00 */
[----:B------:R-:W2:Y:S04]  /*c260*/  LDL.LU.64 R210, [R1+0xe8] ;  /* 0x0000e80001d27983 */ /* 0x000ea80000300a00 */
[----:B------:R-:W2:Y:S04]  /*c270*/  LDL.LU.64 R212, [R1+0xf0] ;  /* 0x0000f00001d47983 */ /* 0x000ea80000300a00 */
[----:B------:R-:W2:Y:S01]  /*c280*/  LDL.LU.64 R214, [R1+0xf8] ;  /* 0x0000f80001d67983 */ /* 0x000ea20000300a00 */
[----:B------:R-:W-:-:S02]  /*c290*/  WARPGROUP.DEPBAR.LE gsb0, 0x0 ;  /* 0x00008000000079c5 */ /* 0x000fc40000010000 */
[----:B------:R-:W-:Y:S01]  /*c2a0*/  WARPGROUP.ARRIVE ;  /* 0x00000000000079c5 */ /* 0x000fe20000000000 */
[----:B------:R-:W-:Y:S01]  /*c2b0*/  UMOV UR28, UR32 ;  /* 0x00000020001c7c82 */ /* 0x000fe20008000000 */
[----:B------:R-:W-:-:S04]  /*c2c0*/  UMOV UR29, UR33 ;  /* 0x00000021001d7c82 */ /* 0x000fc80008000000 */
[----:B------:R-:W-:Y:S01]  /*c2d0*/  QGMMA.64x32x32.F32.E4M3.E4M3 R88, gdesc[UR28], R88, UP0, gsb0 ;  /* 0x006000001c5879f3 */ /* 0x000fe2000b800858 */
[----:B------:R-:W-:Y:S01]  /*c2e0*/  UMOV UR24, UR32 ;  /* 0x0000002000187c82 */ /* 0x000fe20008000000 */
[----:B------:R-:W-:Y:S01]  /*c2f0*/  UMOV UR25, UR33 ;  /* 0x0000002100197c82 */ /* 0x000fe20008000000 */
[----:B------:R-:W-:Y:S02]  /*c300*/  WARPGROUP.DEPBAR.LE gsb0, 0x0 ;  /* 0x00008000000079c5 */ /* 0x000fe40000010000 */
[----:B------:R-:W-:-:S06]  /*c310*/  WARPGROUP.ARRIVE ;  /* 0x00000000000079c5 */ /* 0x000fcc0000000000 */
        /* <DEDUP_REMOVED lines=13> */
[----:B------:R-:W-:Y:S04]  /*c3f0*/  STL [R1+0x8f0], R152 ;  /* 0x0008f09801007387 */ /* 0x000fe80000100800 */
[----:B------:R-:W-:Y:S04]  /*c400*/  STL [R1+0x8ec], R153 ;  /* 0x0008ec9901007387 */ /* 0x000fe80000100800 */
[----:B------:R-:W-:Y:S04]  /*c410*/  STL [R1+0x8e8], R154 ;  /* 0x0008e89a01007387 */ /* 0x000fe80000100800 */
[----:B------:R-:W-:Y:S04]  /*c420*/  STL [R1+0x8e4], R155 ;  /* 0x0008e49b01007387 */ /* 0x000fe80000100800 */
[----:B------:R-:W-:Y:S01]  /*c430*/  STL [R1+0x8e0], R156 ;  /* 0x0008e09c01007387 */ /* 0x000fe20000100800 */
[----:B------:R-:W-:-:S02]  /*c440*/  WARPGROUP.DEPBAR.LE gsb0, 0x0 ;  /* 0x00008000000079c5 */ /* 0x000fc40000010000 */
[----:B--2---:R-:W-:-:S06]  /*c450*/  WARPGROUP.ARRIVE ;  /* 0x00000000000079c5 */ /* 0x004fcc0000000000 */
[----:B------:R-:W-:Y:S01]  /*c460*/  QGMMA.64x32x32.F32.E4M3.E4M3 R200, gdesc[UR12], R200, UP0, gsb0 ;  /* 0x006000000cc879f3 */ /* 0x000fe2000b8008c8 */
        /* <DEDUP_REMOVED lines=24> */
[----:B------:R-:W-:-:S03]  /*c5f0*/  WARPGROUP.DEPBAR.LE gsb0, 0x0 ;  /* 0x00008000000079c5 */ /* 0x000fc60000010000 */
[----:B------:R4:W-:Y:S04]  /*c600*/  STL [R1+0x8fc], R117 ;  /* 0x0008fc7501007387 */ /* 0x0009e80000100800 */
[----:B------:R-:W-:Y:S04]  /*c610*/  STL [R1+0x8f8], R118 ;  /* 0x0008f87601007387 */ /* 0x000fe80000100800 */
[----:B------:R4:W-:Y:S04]  /*c620*/  STL [R1+0x8f4], R119 ;  /* 0x0008f47701007387 */ /* 0x0009e80000100800 */
[----:B------:R4:W-:Y:S04]  /*c630*/  STL.64 [R1+0xc0], R200 ;  /* 0x0000c0c801007387 */ /* 0x0009e80000100a00 */
[----:B------:R4:W-:Y:S01]  /*c640*/  STL.64 [R1+0xc8], R202 ;  /* 0x0000c8ca01007387 */ /* 0x0009e20000100a00 */
[----:B------:R-:W-:-:S03]  /*c650*/  WARPGROUP.ARRIVE ;  /* 0x00000000000079c5 */ /* 0x000fc60000000000 */
[----:B------:R4:W-:Y:S04]  /*c660*/  STL.64 [R1+0xd0], R204 ;  /* 0x0000d0cc01007387 */ /* 0x0009e80000100a00 */
[----:B------:R4:W-:Y:S04]  /*c670*/  STL.64 [R1+0xd8], R206 ;  /* 0x0000d8ce01007387 */ /* 0x0009e80000100a00 */
[----:B------:R4:W-:Y:S04]  /*c680*/  STL [R1+0xe0], R208 ;  /* 0x0000e0d001007387 */ /* 0x0009e80000100800 */
[----:B0-----:R-:W4:Y:S01]  /*c690*/  LDL.LU.64 R104, [R1+0x140] ;  /* 0x0001400001687983 */ /* 0x001f220000300a00 */
[----:B------:R-:W-:-:S03]  /*c6a0*/  UMOV UR36, UR32 ;  /* 0x0000002000247c82 */ /* 0x000fc60008000000 */
[----:B-1----:R-:W4:Y:S01]  /*c6b0*/  LDL.LU.64 R106, [R1+0x148] ;  /* 0x00014800016a7983 */ /* 0x002f220000300a00 */
[----:B------:R-:W-:Y:S02]  /*c6c0*/  UMOV UR37, UR33 ;  /* 0x0000002100257c82 */ /* 0x000fe40008000000 */
[----:B------:R-:W-:Y:S01]  /*c6d0*/  QGMMA.64x32x32.F32.E4M3.E4M3 R120, gdesc[UR36], R120, UP0, gsb0 ;  /* 0x00600000247879f3 */ /* 0x000fe2000b800878 */
[----:B--2---:R-:W2:Y:S04]  /*c6e0*/  LDL.LU.64 R108, [R1+0x150] ;  /* 0x00015000016c7983 */ /* 0x004ea80000300a00 */
[----:B---3--:R-:W2:Y:S04]  /*c6f0*/  LDL.LU.64 R110, [R1+0x158] ;  /* 0x00015800016e7983 */ /* 0x008ea80000300a00 */
[----:B----4-:R-:W2:Y:S04]  /*c700*/  LDL.LU.64 R112, [R1+0x160] ;  /* 0x0001600001707983 */ /* 0x010ea80000300a00 */
[----:B------:R-:W2:Y:S04]  /*c710*/  LDL.LU.64 R114, [R1+0x168] ;  /* 0x0001680001727983 */ /* 0x000ea80000300a00 */
[----:B------:R-:W2:Y:S04]  /*c720*/  LDL.LU.64 R116, [R1+0x170] ;  /* 0x0001700001747983 */ /* 0x000ea80000300a00 */
[----:B------:R-:W2:Y:S01]  /*c730*/  LDL.LU.64 R118, [R1+0x178] ;  /* 0x0001780001767983 */ /* 0x000ea20000300a00 */
        /* <DEDUP_REMOVED lines=8> */
[----:B------:R-:W-:Y:S02]  /*c7c0*/  IMAD.MOV.U32 R200, RZ, RZ, R120 ;  /* 0x000000ffffc87224 */ /* 0x000fe400078e0078 */
[----:B------:R-:W-:Y:S02]  /*c7d0*/  IMAD.MOV.U32 R201, RZ, RZ, R121 ;  /* 0x000000ffffc97224 */ /* 0x000fe400078e0079 */
[----:B------:R-:W-:Y:S01]  /*c7e0*/  IMAD.MOV.U32 R202, RZ, RZ, R122 ;  /* 0x000000ffffca7224 */ /* 0x000fe200078e007a */
[----:B------:R-:W3:Y:S01]  /*c7f0*/  LDL.LU.64 R120, [R1+0x80] ;  /* 0x0000800001787983 */ /* 0x000ee20000300a00 */
[----:B------:R-:W-:Y:S02]  /*c800*/  IMAD.MOV.U32 R203, RZ, RZ, R123 ;  /* 0x000000ffffcb7224 */ /* 0x000fe400078e007b */
[----:B------:R-:W-:Y:S01]  /*c810*/  IMAD.MOV.U32 R204, RZ, RZ, R124 ;  /* 0x000000ffffcc7224 */ /* 0x000fe200078e007c */
[----:B------:R-:W3:Y:S01]  /*c820*/  LDL.LU.64 R122, [R1+0x88] ;  /* 0x00008800017a7983 */ /* 0x000ee20000300a00 */
[----:B------:R-:W-:-:S02]  /*c830*/  IMAD.MOV.U32 R205, RZ, RZ, R125 ;  /* 0x000000ffffcd7224 */ /* 0x000fc400078e007d */
[----:B------:R-:W-:Y:S01]  /*c840*/  IMAD.MOV.U32 R206, RZ, RZ, R126 ;  /* 0x000000ffffce7224 */ /* 0x000fe200078e007e */
[----:B------:R-:W3:Y:S01]  /*c850*/  LDL.LU.64 R124, [R1+0x90] ;  /* 0x00009000017c7983 */ /* 0x000ee20000300a00 */
        /* <DEDUP_REMOVED lines=12> */
[----:B------:R-:W-:-:S03]  /*c920*/  IMAD.MOV.U32 R215, RZ, RZ, R135 ;  /* 0x000000ffffd77224 */ /* 0x000fc600078e0087 */
[----:B------:R-:W3:Y:S01]  /*c930*/  LDL.LU.64 R134, [R1+0xb8] ;  /* 0x0000b80001867983 */ /* 0x000ee20000300a00 */
[----:B------:R-:W-:Y:S01]  /*c940*/  UIADD3 UR20, UR48, 0x400, URZ ;  /* 0x0000040030147890 */ /* 0x000fe2000fffe03f */
[----:B------:R-:W-:-:S06]  /*c950*/  UMOV UR37, 0x80000020 ;  /* 0x8000002000257882 */ /* 0x000fcc0000000000 */
[----:B------:R-:W-:Y:S01]  /*c960*/  UMOV UR36, UR20 ;  /* 0x0000001400247c82 */ /* 0x000fe20008000000 */
[----:B------:R-:W-:Y:S01]  /*c970*/  UMOV UR13, UR37 ;  /* 0x00000025000d7c82 */ /* 0x000fe20008000000 */
[----:B------:R-:W-:Y:S01]  /*c980*/  UMOV UR12, UR36 ;  /* 0x00000024000c7c82 */ /* 0x000fe20008000000 */
[----:B--2---:R-:W-:-:S06]  /*c990*/  WARPGROUP.ARRIVE ;  /* 0x00000000000079c5 */ /* 0x004fcc0000000000 */
[----:B------:R-:W-:Y:S03]  /*c9a0*/  QGMMA.64x32x32.F32.E4M3.E4M3 R104, gdesc[UR36], R104, UP0, gsb0 ;  /* 0x00600000246879f3 */ /* 0x000fe6000b800868 */
[----:B------:R-:W-:Y:S02]  /*c9b0*/  WARPGROUP.DEPBAR.LE gsb0, 0x0 ;  /* 0x00008000000079c5 */ /* 0x000fe40000010000 */
[----:B---3--:R-:W-:-:S06]  /*c9c0*/  WARPGROUP.ARRIVE ;  /* 0x00000000000079c5 */ /* 0x008fcc0000000000 */
[----:B------:R-:W-:Y:S01]  /*c9d0*/  QGMMA.64x32x32.F32.E4M3.E4M3 R120, gdesc[UR12], R120, UP0, gsb0 ;  /* 0x006000000c7879f3 */ /* 0x000fe2000b800878 */
        /* <DEDUP_REMOVED lines=16> */
[----:B------:R-:W-:Y:S02]  /*cae0*/  WARPGROUP.DEPBAR.LE gsb0, 0x0 ;  /* 0x00008000000079c5 */ /* 0x000fe40000010000 */
[----:B------:R-:W-:Y:S02]  /*caf0*/  IMAD.MOV.U32 R118, RZ, RZ, R134 ;  /* 0x000000ffff767224 */ /* 0x000fe400078e0086 */
        /* <DEDUP_REMOVED lines=21> */
[----:B------:R-:W-:-:S03]  /*cc50*/  IMAD.MOV.U32 R105, RZ, RZ, R121 ;  /* 0x000000ffff697224 */ /* 0x000fc600078e0079 */
[----:B------:R-:W2:Y:S01]  /*cc60*/  LDL.LU.64 R120, [R1+0x9b8] ;  /* 0x0009b80001787983 */ /* 0x000ea20000300a00 */
[----:B------:R-:W-:Y:S01]  /*cc70*/  WARPGROUP.ARRIVE ;  /* 0x00000000000079c5 */ /* 0x000fe20000000000 */
[----:B------:R-:W-:Y:S01]  /*cc80*/  UMOV UR16, UR36 ;  /* 0x0000002400107c82 */ /* 0x000fe20008000000 */
[----:B------:R-:W-:-:S04]  /*cc90*/  UMOV UR17, UR37 ;  /* 0x0000002500117c82 */ /* 0x000fc80008000000 */
[----:B------:R-:W-:Y:S01]  /*cca0*/  QGMMA.64x32x32.F32.E4M3.E4M3 R216, gdesc[UR16], R216, UP0, gsb0 ;  /* 0x0060000010d879f3 */ /* 0x000fe2000b8008d8 */
[----:B------:R0:W-:Y:S04]  /*ccb0*/  STL.64 [R1+0x750], R234 ;  /* 0x000750ea01007387 */ /* 0x0001e80000100a00 */
[----:B------:R1:W-:Y:S01]  /*ccc0*/  STL.64 [R1+0x748], R232 ;  /* 0x000748e801007387 */ /* 0x0003e20000100a00 */
[----:B------:R-:W-:Y:S01]  /*ccd0*/  UMOV UR20, UR36 ;  /* 0x0000002400147c82 */ /* 0x000fe20008000000 */
[----:B------:R-:W-:Y:S01]  /*cce0*/  UMOV UR21, UR37 ;  /* 0x0000002500157c82 */ /* 0x000fe20008000000 */
[----:B0-----:R-:W-:Y:S02]  /*ccf0*/  IMAD.MOV.U32 R234, RZ, RZ, R86 ;  /* 0x000000ffffea7224 */ /* 0x001fe400078e0056 */
[----:B-1----:R-:W-:-:S02]  /*cd00*/  IMAD.MOV.U32 R232, RZ, RZ, R84 ;  /* 0x000000ffffe87224 */ /* 0x002fc400078e0054 */
[----:B------:R-:W-:Y:S02]  /*cd10*/  IMAD.MOV.U32 R233, RZ, RZ, R85 ;  /* 0x000000ffffe97224 */ /* 0x000fe400078e0055 */
[----:B------:R-:W-:Y:S01]  /*cd20*/  IMAD.MOV.U32 R235, RZ, RZ, R87 ;  /* 0x000000ffffeb7224 */ /* 0x000fe200078e0057 */
[----:B------:R-:W-:Y:S02]  /*cd30*/  WARPGROUP.DEPBAR.LE gsb0, 0x0 ;  /* 0x00008000000079c5 */ /* 0x000fe40000010000 */
[----:B------:R-:W-:Y:S01]  /*cd40*/  WARPGROUP.ARRIVE ;  /* 0x00000000000079c5 */ /* 0x000fe20000000000 */
[----:B------:R-:W-:Y:S04]  /*cd50*/  STL.64 [R1+0x740], R230 ;  /* 0x000740e601007387 */ /* 0x000fe80000100a00 */
[----:B------:R-:W-:Y:S01]  /*cd60*/  STL.64 [R1+0x738], R228 ;  /* 0x000738e401007387 */ /* 0x000fe20000100a00 */
[----:B------:R-:W-:Y:S03]  /*cd70*/  QGMMA.64x32x32.F32.E4M3.E4M3 R168, gdesc[UR20], R168, UP0, gsb0 ;  /* 0x0060000014a879f3 */ /* 0x000fe6000b8008a8 */
[----:B------:R0:W-:Y:S04]  /*cd80*/  STL.64 [R1+0x730], R226 ;  /* 0x000730e201007387 */ /* 0x0001e80000100a00 */
[----:B------:R1:W-:Y:S04]  /*cd90*/  STL.64 [R1+0x728], R224 ;  /* 0x000728e001007387 */ /* 0x0003e80000100a00 */
[----:B------:R3:W-:Y:S04]  /*cda0*/  STL.64 [R1+0x720], R222 ;  /* 0x000720de01007387 */ /* 0x0007e80000100a00 */
[----:B------:R4:W-:Y:S01]  /*cdb0*/  STL.64 [R1+0x718], R220 ;  /* 0x000718dc01007387 */ /* 0x0009e20000100a00 */
[----:B0-----:R-:W-:-:S02]  /*cdc0*/  IMAD.MOV.U32 R226, RZ, RZ, R78 ;  /* 0x000000ffffe27224 */ /* 0x001fc400078e004e */
[----:B-1----:R-:W-:Y:S02]  /*cdd0*/  IMAD.MOV.U32 R224, RZ, RZ, R76 ;  /* 0x000000ffffe07224 */ /* 0x002fe400078e004c */
[----:B---3--:R-:W-:Y:S02]  /*cde0*/  IMAD.MOV.U32 R222, RZ, RZ, R74 ;  /* 0x000000ffffde7224 */ /* 0x008fe400078e004a */
[----:B----4-:R-:W-:Y:S02]  /*cdf0*/  IMAD.MOV.U32 R220, RZ, RZ, R72 ;  /* 0x000000ffffdc7224 */ /* 0x010fe400078e0048 */
        /* <DEDUP_REMOVED lines=15> */
[----:B------:R-:W3:Y:S04]  /*cef0*/  LDL.LU R79, [R1+0x994] ;  /* 0x00099400014f7983 */ /* 0x000ee80000300800 */
[----:B------:R-:W3:Y:S04]  /*cf00*/  LDL.LU R80, [R1+0x990] ;  /* 0x0009900001507983 */ /* 0x000ee80000300800 */
[----:B------:R-:W3:Y:S04]  /*cf10*/  LDL.LU R81, [R1+0x98c] ;  /* 0x00098c0001517983 */ /* 0x000ee80000300800 */
[----:B------:R-:W3:Y:S04]  /*cf20*/  LDL.LU R82, [R1+0x988] ;  /* 0x0009880001527983 */ /* 0x000ee80000300800 */
[----:B------:R-:W3:Y:S04]  /*cf30*/  LDL.LU R83, [R1+0x984] ;  /* 0x0009840001537983 */ /* 0x000ee80000300800 */
[----:B------:R-:W3:Y:S04]  /*cf40*/  LDL.LU R84, [R1+0x980] ;  /* 0x0009800001547983 */ /* 0x000ee80000300800 */
[----:B------:R-:W3:Y:S04]  /*cf50*/  LDL.LU R85, [R1+0x97c] ;  /* 0x00097c0001557983 */ /* 0x000ee80000300800 */
[----:B------:R-:W3:Y:S04]  /*cf60*/  LDL.LU R86, [R1+0x978] ;  /* 0x0009780001567983 */ /* 0x000ee80000300800 */
[----:B------:R-:W3:Y:S01]  /*cf70*/  LDL.LU R87, [R1+0x974] ;  /* 0x0009740001577983 */ /* 0x000ee20000300800 */
[----:B------:R-:W-:-:S03]  /*cf80*/  WARPGROUP.DEPBAR.LE gsb0, 0x0 ;  /* 0x00008000000079c5 */ /* 0x000fc60000010000 */
[----:B------:R-:W-:Y:S04]  /*cf90*/  STL.64 [R1+0x790], R182 ;  /* 0x000790b601007387 */ /* 0x000fe80000100a00 */
[----:B------:R-:W-:Y:S04]  /*cfa0*/  STL.64 [R1+0x788], R180 ;  /* 0x000788b401007387 */ /* 0x000fe80000100a00 */
[----:B------:R-:W-:Y:S01]  /*cfb0*/  STL.64 [R1+0x780], R178 ;  /* 0x000780b201007387 */ /* 0x000fe20000100a00 */
[----:B------:R-:W-:-:S03]  /*cfc0*/  UMOV UR24, UR36 ;  /* 0x0000002400187c82 */ /* 0x000fc60008000000 */
[----:B------:R-:W-:Y:S01]  /*cfd0*/  STL.64 [R1+0x778], R176 ;  /* 0x000778b001007387 */ /* 0x000fe20000100a00 */
[----:B------:R-:W-:-:S03]  /*cfe0*/  UMOV UR25, UR37 ;  /* 0x0000002500197c82 */ /* 0x000fc60008000000 */
[----:B------:R0:W-:Y:S04]  /*cff0*/  STL.64 [R1+0x770], R174 ;  /* 0x000770ae01007387 */ /* 0x0001e80000100a00 */
[----:B------:R1:W-:Y:S04]  /*d000*/  STL.64 [R1+0x768], R172 ;  /* 0x000768ac01007387 */ /* 0x0003e80000100a00 */
[----:B------:R4:W-:Y:S04]  /*d010*/  STL.64 [R1+0x760], R170 ;  /* 0x000760aa01007387 */ /* 0x0009e80000100a00 */
[----:B------:R4:W-:Y:S01]  /*d020*/  STL.64 [R1+0x758], R168 ;  /* 0x000758a801007387 */ /* 0x0009e20000100a00 */
[----:B0-----:R-:W-:-:S02]  /*d030*/  IMAD.MOV.U32 R174, RZ, RZ, R30 ;  /* 0x000000ffffae7224 */ /* 0x001fc400078e001e */
[----:B-1----:R-:W-:Y:S02]  /*d040*/  IMAD.MOV.U32 R172, RZ, RZ, R28 ;  /* 0x000000ffffac7224 */ /* 0x002fe400078e001c */
[----:B----4-:R-:W-:Y:S02]  /*d050*/  IMAD.MOV.U32 R170, RZ, RZ, R26 ;  /* 0x000000ffffaa7224 */ /* 0x010fe400078e001a */
[----:B------:R-:W-:Y:S02]  /*d060*/  IMAD.MOV.U32 R168, RZ, RZ, R24 ;  /* 0x000000ffffa87224 */ /* 0x000fe400078e0018 */
[----:B------:R-:W4:Y:S01]  /*d070*/  LDL.LU R24, [R1+0x970] ;  /* 0x0009700001187983 */ /* 0x000f220000300800 */
[----:B------:R-:W-:Y:S02]  /*d080*/  IMAD.MOV.U32 R169, RZ, RZ, R25 ;  /* 0x000000ffffa97224 */ /* 0x000fe400078e0019 */
[----:B------:R-:W-:Y:S01]  /*d090*/  IMAD.MOV.U32 R171, RZ, RZ, R27 ;  /* 0x000000ffffab7224 */ /* 0x000fe200078e001b */
[----:B------:R-:W4:Y:S01]  /*d0a0*/  LDL.LU R25, [R1+0x96c] ;  /* 0x00096c0001197983 */ /* 0x000f220000300800 */
[----:B------:R-:W-:-:S03]  /*d0b0*/  IMAD.MOV.U32 R173, RZ, RZ, R29 ;  /* 0x000000ffffad7224 */ /* 0x000fc600078e001d */
        /* <DEDUP_REMOVED lines=18> */
[----:B------:R-:W4:Y:S04]  /*d1e0*/  LDL.LU R35, [R1+0x944] ;  /* 0x0009440001237983 */ /* 0x000f280000300800 */
[----:B------:R-:W4:Y:S04]  /*d1f0*/  LDL.LU R36, [R1+0x940] ;  /* 0x0009400001247983 */ /* 0x000f280000300800 */
[----:B------:R-:W4:Y:S04]  /*d200*/  LDL.LU R37, [R1+0x93c] ;  /* 0x00093c0001257983 */ /* 0x000f280000300800 */
[----:B------:R-:W4:Y:S04]  /*d210*/  LDL.LU R38, [R1+0x938] ;  /* 0x0009380001267983 */ /* 0x000f280000300800 */
[----:B------:R-:W4:Y:S01]  /*d220*/  LDL.LU R39, [R1+0x934] ;  /* 0x0009340001277983 */ /* 0x000f220000300800 */
[----:B--2---:R-:W-:-:S06]  /*d230*/  WARPGROUP.ARRIVE ;  /* 0x00000000000079c5 */ /* 0x004fcc0000000000 */
[----:B------:R-:W-:Y:S03]  /*d240*/  QGMMA.64x32x32.F32.E4M3.E4M3 R120, gdesc[UR24], R120, UP0, gsb0 ;  /* 0x00600000187879f3 */ /* 0x000fe6000b800878 */
[----:B------:R-:W-:Y:S02]  /*d250*/  WARPGROUP.DEPBAR.LE gsb0, 0x0 ;  /* 0x00008000000079c5 */ /* 0x000fe40000010000 */
        /* <DEDUP_REMOVED lines=24> */
[----:B---3--:R-:W-:Y:S01]  /*d3e0*/  WARPGROUP.ARRIVE ;  /* 0x00000000000079c5 */ /* 0x008fe20000000000 */
[----:B------:R-:W-:Y:S01]  /*d3f0*/  UMOV UR38, UR30 ;  /* 0x0000001e00267c82 */ /* 0x000fe20008000000 */
[----:B------:R-:W-:-:S04]  /*d400*/  UMOV UR39, UR31 ;  /* 0x0000001f00277c82 */ /* 0x000fc80008000000 */
[----:B------:R-:W-:Y:S01]  /*d410*/  QGMMA.64x32x32.F32.E4M3.E4M3 R72, gdesc[UR36], R72, UP0, gsb0 ;  /* 0x00600000244879f3 */ /* 0x000fe2000b800848 */
[----:B------:R-:W-:Y:S01]  /*d420*/  UMOV UR32, UR36 ;  /* 0x0000002400207c82 */ /* 0x000fe20008000000 */
[----:B------:R-:W-:Y:S01]  /*d430*/  UMOV UR33, UR37 ;  /* 0x0000002500217c82 */ /* 0x000fe20008000000 */
[----:B------:R-:W-:Y:S02]  /*d440*/  WARPGROUP.DEPBAR.LE gsb0, 0x0 ;  /* 0x00008000000079c5 */ /* 0x000fe40000010000 */
[----:B----4-:R-:W-:-:S06]  /*d450*/  WARPGROUP.ARRIVE ;  /* 0x00000000000079c5 */ /* 0x010fcc0000000000 */
[----:B------:R-:W-:Y:S01]  /*d460*/  QGMMA.64x32x32.F32.E4M3.E4M3 R24, gdesc[UR32], R24, UP0, gsb0 ;  /* 0x00600000201879f3 */ /* 0x000fe2000b800818 */
[----:B------:R-:W-:Y:S02]  /*d470*/  UIADD3 UR28, UR48, 0x2, URZ ;  /* 0x00000002301c7890 */ /* 0x000fe4000fffe03f */
[----:B------:R-:W-:Y:S01]  /*d480*/  UIADD3 UR30, UR49, 0x2, URZ ;  /* 0x00000002311e7890 */ /* 0x000fe2000fffe03f */
[----:B------:R-:W-:Y:S01]  /*d490*/  UMOV UR29, 0x80000020 ;  /* 0x80000020001d7882 */ /* 0x000fe20000000000 */
[----:B------:R-:W-:Y:S01]  /*d4a0*/  UMOV UR31, 0x80000020 ;  /* 0x80000020001f7882 */ /* 0x000fe20000000000 */
[----:B------:R-:W-:Y:S02]  /*d4b0*/  WARPGROUP.DEPBAR.LE gsb0, 0x0 ;  /* 0x00008000000079c5 */ /* 0x000fe40000010000 */
[----:B------:R-:W-:Y:S01]  /*d4c0*/  UIADD3 UR18, UR49, 0x82, URZ ;  /* 0x0000008231127890 */ /* 0x000fe2000fffe03f */
[----:B------:R-:W-:Y:S01]  /*d4d0*/  UMOV UR16, UR28 ;  /* 0x0000001c00107c82 */ /* 0x000fe20008000000 */
[----:B------:R-:W-:Y:S01]  /*d4e0*/  UMOV UR17, UR29 ;  /* 0x0000001d00117c82 */ /* 0x000fe20008000000 */
[----:B------:R-:W-:Y:S01]  /*d4f0*/  UMOV UR19, 0x80000020 ;  /* 0x8000002000137882 */ /* 0x000fe20000000000 */
[----:B--2---:R-:W-:-:S06]  /*d500*/  WARPGROUP.ARRIVE ;  /* 0x00000000000079c5 */ /* 0x004fcc0000000000 */
        /* <DEDUP_REMOVED lines=8> */
[----:B------:R-:W-:Y:S04]  /*d590*/  STL.64 [R1+0x810], R86 ;  /* 0x0008105601007387 */ /* 0x000fe80000100a00 */
[----:B------:R-:W-:Y:S04]  /*d5a0*/  STL.64 [R1+0x808], R84 ;  /* 0x0008085401007387 */ /* 0x000fe80000100a00 */
[----:B------:R-:W-:Y:S01]  /*d5b0*/  STL.64 [R1+0x800], R82 ;  /* 0x0008005201007387 */ /* 0x000fe20000100a00 */
[----:B------:R-:W-:-:S02]  /*d5c0*/  WARPGROUP.DEPBAR.LE gsb0, 0x0 ;  /* 0x00008000000079c5 */ /* 0x000fc40000010000 */
[----:B------:R-:W-:-:S06]  /*d5d0*/  WARPGROUP.ARRIVE ;  /* 0x00000000000079c5 */ /* 0x000fcc0000000000 */
[----:B------:R-:W-:Y:S01]  /*d5e0*/  QGMMA.64x32x32.F32.E4M3.E4M3 R220, gdesc[UR12], R220, gsb0 ;  /* 0x006000000cdc79f3 */ /* 0x000fe200080008dc */
[----:B------:R-:W-:Y:S04]  /*d5f0*/  STL.64 [R1+0x7f8], R80 ;  /* 0x0007f85001007387 */ /* 0x000fe80000100a00 */
        /* <DEDUP_REMOVED lines=21> */
[----:B------:R0:W-:Y:S04]  /*d750*/  STL.64 [R1+0x40], R220 ;  /* 0x000040dc01007387 */ /* 0x0001e80000100a00 */
[----:B------:R1:W-:Y:S04]  /*d760*/  STL.64 [R1+0x48], R222 ;  /* 0x000048de01007387 */ /* 0x0003e80000100a00 */
[----:B------:R2:W-:Y:S04]  /*d770*/  STL.64 [R1+0x50], R224 ;  /* 0x000050e001007387 */ /* 0x0005e80000100a00 */
[----:B------:R3:W-:Y:S01]  /*d780*/  STL.64 [R1+0x58], R226 ;  /* 0x000058e201007387 */ /* 0x0007e20000100a00 */
[----:B0-----:R-:W-:-:S03]  /*d790*/  IMAD.MOV.U32 R220, RZ, RZ, R104 ;  /* 0x000000ffffdc7224 */ /* 0x001fc600078e0068 */
[----:B------:R0:W-:Y:S01]  /*d7a0*/  STL.64 [R1+0x60], R228 ;  /* 0x000060e401007387 */ /* 0x0001e20000100a00 */
[----:B------:R-:W-:-:S03]  /*d7b0*/  IMAD.MOV.U32 R221, RZ, RZ, R105 ;  /* 0x000000ffffdd7224 */ /* 0x000fc600078e0069 */
[----:B------:R4:W-:Y:S01]  /*d7c0*/  STL.64 [R1+0x68], R230 ;  /* 0x000068e601007387 */ /* 0x0009e20000100a00 */
[----:B-1----:R-:W-:-:S03]  /*d7d0*/  IMAD.MOV.U32 R222, RZ, RZ, R106 ;  /* 0x000000ffffde7224 */ /* 0x002fc600078e006a */
[----:B------:R1:W-:Y:S01]  /*d7e0*/  STL.64 [R1+0x70], R232 ;  /* 0x000070e801007387 */ /* 0x0003e20000100a00 */
[----:B------:R-:W-:-:S03]  /*d7f0*/  IMAD.MOV.U32 R223, RZ, RZ, R107 ;  /* 0x000000ffffdf7224 */ /* 0x000fc600078e006b */
[----:B------:R1:W-:Y:S01]  /*d800*/  STL.64 [R1+0x78], R234 ;  /* 0x000078ea01007387 */ /* 0x0003e20000100a00 */
[----:B--2---:R-:W-:-:S03]  /*d810*/  IMAD.MOV.U32 R224, RZ, RZ, R108 ;  /* 0x000000ffffe07224 */ /* 0x004fc600078e006c */
[----:B------:R-:W2:Y:S01]  /*d820*/  LDL.LU R104, [R1+0x930] ;  /* 0x0009300001687983 */ /* 0x000ea20000300800 */
[----:B------:R-:W-:-:S03]  /*d830*/  IMAD.MOV.U32 R225, RZ, RZ, R109 ;  /* 0x000000ffffe17224 */ /* 0x000fc600078e006d */
[----:B------:R-:W2:Y:S01]  /*d840*/  LDL.LU R105, [R1+0x92c] ;  /* 0x00092c0001697983 */ /* 0x000ea20000300800 */
[----:B---3--:R-:W-:-:S03]  /*d850*/  IMAD.MOV.U32 R226, RZ, RZ, R110 ;  /* 0x000000ffffe27224 */ /* 0x008fc600078e006e */
[----:B------:R-:W2:Y:S01]  /*d860*/  LDL.LU R106, [R1+0x928] ;  /* 0x00092800016a7983 */ /* 0x000ea20000300800 */
[----:B------:R-:W-:-:S03]  /*d870*/  IMAD.MOV.U32 R227, RZ, RZ, R111 ;  /* 0x000000ffffe37224 */ /* 0x000fc600078e006f */
[----:B------:R-:W2:Y:S01]  /*d880*/  LDL.LU R107, [R1+0x924] ;  /* 0x00092400016b7983 */ /* 0x000ea20000300800 */
[----:B0-----:R-:W-:-:S03]  /*d890*/  IMAD.MOV.U32 R228, RZ, RZ, R112 ;  /* 0x000000ffffe47224 */ /* 0x001fc600078e0070 */
[----:B------:R-:W2:Y:S01]  /*d8a0*/  LDL.LU R108, [R1+0x920] ;  /* 0x00092000016c7983 */ /* 0x000ea20000300800 */
[----:B------:R-:W-:-:S03]  /*d8b0*/  IMAD.MOV.U32 R229, RZ, RZ, R113 ;  /* 0x000000ffffe57224 */ /* 0x000fc600078e0071 */
[----:B------:R-:W2:Y:S01]  /*d8c0*/  LDL.LU R109, [R1+0x91c] ;  /* 0x00091c00016d7983 */ /* 0x000ea20000300800 */
[----:B----4-:R-:W-:-:S03]  /*d8d0*/  IMAD.MOV.U32 R230, RZ, RZ, R114 ;  /* 0x000000ffffe67224 */ /* 0x010fc600078e0072 */
[----:B------:R-:W2:Y:S01]  /*d8e0*/  LDL.LU R110, [R1+0x918] ;  /* 0x00091800016e7983 */ /* 0x000ea20000300800 */
[----:B------:R-:W-:-:S03]  /*d8f0*/  IMAD.MOV.U32 R231, RZ, RZ, R115 ;  /* 0x000000ffffe77224 */ /* 0x000fc600078e0073 */
[----:B------:R-:W2:Y:S01]  /*d900*/  LDL.LU R111, [R1+0x914] ;  /* 0x00091400016f7983 */ /* 0x000ea20000300800 */
[----:B-1----:R-:W-:-:S03]  /*d910*/  IMAD.MOV.U32 R232, RZ, RZ, R116 ;  /* 0x000000ffffe87224 */ /* 0x002fc600078e0074 */
[----:B------:R-:W2:Y:S01]  /*d920*/  LDL.LU R112, [R1+0x910] ;  /* 0x0009100001707983 */ /* 0x000ea20000300800 */
[----:B------:R-:W-:-:S03]  /*d930*/  IMAD.MOV.U32 R233, RZ, RZ, R117 ;  /* 0x000000ffffe97224 */ /* 0x000fc600078e0075 */
        /* <DEDUP_REMOVED lines=73> */
[----:B------:R-:W-:Y:S01]  /*ddd0*/  UIADD3 UR22, UR49, 0x182, URZ ;  /* 0x0000018231167890 */ /* 0x000fe2000fffe03f */
[----:B------:R-:W-:Y:S01]  /*dde0*/  UMOV UR20, UR28 ;  /* 0x0000001c00147c82 */ /* 0x000fe20008000000 */
[----:B------:R-:W-:Y:S01]  /*ddf0*/  UMOV UR21, UR29 ;  /* 0x0000001d00157c82 */ /* 0x000fe20008000000 */
[----:B------:R-:W-:Y:S01]  /*de00*/  UMOV UR23, 0x80000020 ;  /* 0x8000002000177882 */ /* 0x000fe20000000000 */
[----:B------:R-:W-:Y:S01]  /*de10*/  UIADD3 UR26, UR49, 0x202, URZ ;  /* 0x00000202311a7890 */ /* 0x000fe2000fffe03f */
[----:B------:R-:W2:Y:S01]  /*de20*/  LDL.LU R72, [R1+0xc0] ;  /* 0x0000c00001487983 */ /* 0x000ea20000300800 */
        /* <DEDUP_REMOVED lines=14> */
[----:B------:R-:W2:Y:S04]  /*df10*/  LDL.LU R75, [R1+0xcc] ;  /* 0x0000cc00014b7983 */ /* 0x000ea80000300800 */
[----:B------:R-:W2:Y:S04]  /*df20*/  LDL.LU R76, [R1+0xd0] ;  /* 0x0000d000014c7983 */ /* 0x000ea80000300800 */
[----:B------:R-:W2:Y:S04]  /*df30*/  LDL.LU R77, [R1+0xd4] ;  /* 0x0000d400014d7983 */ /* 0x000ea80000300800 */
[----:B------:R-:W2:Y:S04]  /*df40*/  LDL.LU R78, [R1+0xd8] ;  /* 0x0000d800014e7983 */ /* 0x000ea80000300800 */
[----:B------:R-:W2:Y:S04]  /*df50*/  LDL.LU R79, [R1+0xdc] ;  /* 0x0000dc00014f7983 */ /* 0x000ea80000300800 */
[----:B------:R-:W2:Y:S01]  /*df60*/  LDL.LU R80, [R1+0xe0] ;  /* 0x0000e00001507983 */ /* 0x000ea20000300800 */
[----:B----4-:R-:W-:-:S06]  /*df70*/  WARPGROUP.ARRIVE ;  /* 0x00000000000079c5 */ /* 0x010fcc0000000000 */
[----:B------:R-:W-:Y:S03]  /*df80*/  QGMMA.64x32x32.F32.E4M3.E4M3 R200, gdesc[UR20], R200, gsb0 ;  /* 0x0060000014c879f3 */ /* 0x000fe600080008c8 */
[----:B------:R-:W-:Y:S02]  /*df90*/  WARPGROUP.DEPBAR.LE gsb0, 0x0 ;  /* 0x00008000000079c5 */ /* 0x000fe40000010000 */
[----:B---3--:R-:W-:-:S06]  /*dfa0*/  WARPGROUP.ARRIVE ;  /* 0x00000000000079c5 */ /* 0x008fcc0000000000 */
[----:B------:R-:W-:Y:S03]  /*dfb0*/  QGMMA.64x32x32.F32.E4M3.E4M3 R152, gdesc[UR24], R152, gsb0 ;  /* 0x00600000189879f3 */ /* 0x000fe60008000898 */
[----:B------:R-:W-:Y:S02]  /*dfc0*/  WARPGROUP.DEPBAR.LE gsb0, 0x0 ;  /* 0x00008000000079c5 */ /* 0x000fe40000010000 */
[----:B--2---:R-:W-:-:S06]  /*dfd0*/  WARPGROUP.ARRIVE ;  /* 0x00000000000079c5 */ /* 0x004fcc0000000000 */
        /* <DEDUP_REMOVED lines=35> */
[----:B------:R-:W-:Y:S01]  /*e210*/  IMAD.MOV.U32 R87, RZ, RZ, R0 ;  /* 0x000000ffff577224 */ /* 0x000fe200078e0000 */
[----:B------:R-:W-:Y:S01]  /*e220*/  UMOV UR16, UR36 ;  /* 0x0000002400107c82 */ /* 0x000fe20008000000 */
[----:B------:R-:W-:Y:S01]  /*e230*/  UMOV UR17, UR37 ;  /* 0x0000002500117c82 */ /* 0x000fe20008000000 */
[----:B------:R-:W-:Y:S01]  /*e240*/  UMOV UR28, UR36 ;  /* 0x00000024001c7c82 */ /* 0x000fe20008000000 */
[----:B------:R-:W-:Y:S01]  /*e250*/  UMOV UR29, UR37 ;  /* 0x00000025001d7c82 */ /* 0x000fe20008000000 */
[----:B------:R-:W-:Y:S01]  /*e260*/  UIADD3 UR48, UR48, 0x402, URZ ;  /* 0x0000040230307890 */ /* 0x000fe2000fffe03f */
[----:B------:R0:W5:Y:S04]  /*e270*/  LDL.LU R23, [R1+0x870] ;  /* 0x0008700001177983 */ /* 0x0001680000300800 */
[----:B------:R0:W5:Y:S04]  /*e280*/  LDL.LU R22, [R1+0x86c] ;  /* 0x00086c0001167983 */ /* 0x0001680000300800 */
[----:B------:R0:W5:Y:S04]  /*e290*/  LDL.LU R21, [R1+0x868] ;  /* 0x0008680001157983 */ /* 0x0001680000300800 */
[----:B------:R0:W5:Y:S04]  /*e2a0*/  LDL.LU R20, [R1+0x864] ;  /* 0x0008640001147983 */ /* 0x0001680000300800 */
[----:B------:R0:W5:Y:S04]  /*e2b0*/  LDL.LU R3, [R1+0x860] ;  /* 0x0008600001037983 */ /* 0x0001680000300800 */
[----:B------:R0:W5:Y:S04]  /*e2c0*/  LDL.LU R2, [R1+0x85c] ;  /* 0x00085c0001027983 */ /* 0x0001680000300800 */
[----:B------:R0:W5:Y:S01]  /*e2d0*/  LDL.LU R0, [R1+0x858] ;  /* 0x0008580001007983 */ /* 0x0001620000300800 */
[----:B------:R-:W-:-:S02]  /*e2e0*/  WARPGROUP.DEPBAR.LE gsb0, 0x0 ;  /* 0x00008000000079c5 */ /* 0x000fc40000010000 */
        /* <DEDUP_REMOVED lines=10> */
[----:B------:R-:W-:Y:S01]  /*e390*/  STL.64 [R1], R4 ;  /* 0x0000000401007387 */ /* 0x000fe20000100a00 */
[----:B------:R-:W-:Y:S01]  /*e3a0*/  UMOV UR16, UR28 ;  /* 0x0000001c00107c82 */ /* 0x000fe20008000000 */
[----:B------:R-:W-:Y:S02]  /*e3b0*/  UMOV UR17, UR29 ;  /* 0x0000001d00117c82 */ /* 0x000fe40008000000 */
[----:B------:R-:W-:Y:S04]  /*e3c0*/  STL.64 [R1+0x8], R6 ;  /* 0x0000080601007387 */ /* 0x000fe80000100a00 */
[----:B------:R-:W-:Y:S04]  /*e3d0*/  STL.64 [R1+0x10], R8 ;  /* 0x0000100801007387 */ /* 0x000fe80000100a00 */
[----:B------:R-:W-:Y:S04]  /*e3e0*/  STL.64 [R1+0x18], R10 ;  /* 0x0000180a01007387 */ /* 0x000fe80000100a00 */
[----:B------:R-:W-:Y:S04]  /*e3f0*/  STL.64 [R1+0x20], R12 ;  /* 0x0000200c01007387 */ /* 0x000fe80000100a00 */
[----:B------:R1:W-:Y:S04]  /*e400*/  STL.64 [R1+0x28], R14 ;  /* 0x0000280e01007387 */ /* 0x0003e80000100a00 */
[----:B------:R-:W-:Y:S04]  /*e410*/  STL.64 [R1+0x30], R16 ;  /* 0x0000301001007387 */ /* 0x000fe80000100a00 */
[----:B------:R2:W-:Y:S01]  /*e420*/  STL.64 [R1+0x38], R18 ;  /* 0x0000381201007387 */ /* 0x0005e20000100a00 */
[----:B-1----:R-:W-:-:S03]  /*e430*/  IMAD.MOV.U32 R14, RZ, RZ, R19 ;  /* 0x000000ffff0e7224 */ /* 0x002fc600078e0013 */
[----:B--2---:R0:W5:Y:S04]  /*e440*/  LDL.LU.64 R18, [R1+0x850] ;  /* 0x0008500001127983 */ /* 0x0041680000300a00 */
[----:B------:R0:W5:Y:S04]  /*e450*/  LDL.LU.64 R16, [R1+0x848] ;  /* 0x0008480001107983 */ /* 0x0001680000300a00 */
[----:B------:R0:W5:Y:S04]  /*e460*/  LDL.LU R15, [R1+0x840] ;  /* 0x00084000010f7983 */ /* 0x0001680000300800 */
[----:B------:R0:W5:Y:S04]  /*e470*/  LDL.LU.64 R12, [R1+0x838] ;  /* 0x00083800010c7983 */ /* 0x0001680000300a00 */
[----:B------:R0:W5:Y:S01]  /*e480*/  LDL.LU.64 R10, [R1+0x830] ;  /* 0x00083000010a7983 */ /* 0x0001620000300a00 */
[----:B------:R-:W-:-:S02]  /*e490*/  WARPGROUP.DEPBAR.LE gsb0, 0x0 ;  /* 0x00008000000079c5 */ /* 0x000fc40000010000 */
[----:B------:R-:W-:Y:S01]  /*e4a0*/  WARPGROUP.ARRIVE ;  /* 0x00000000000079c5 */ /* 0x000fe20000000000 */
[----:B------:R0:W5:Y:S04]  /*e4b0*/  LDL.LU.64 R8, [R1+0x828] ;  /* 0x0008280001087983 */ /* 0x0001680000300a00 */
[----:B------:R0:W5:Y:S01]  /*e4c0*/  LDL.LU.64 R6, [R1+0x820] ;  /* 0x0008200001067983 */ /* 0x0001620000300a00 */
[----:B------:R-:W-:Y:S03]  /*e4d0*/  QGMMA.64x32x32.F32.E4M3.E4M3 R220, gdesc[UR16], R220, gsb0 ;  /* 0x0060000010dc79f3 */ /* 0x000fe600080008dc */
[----:B------:R0:W5:Y:S04]  /*e4e0*/  LDL.LU.64 R4, [R1+0x818] ;  /* 0x0008180001047983 */ /* 0x0001680000300a00 */
        /* <DEDUP_REMOVED lines=57> */
[----:B-1----:R0:W5:Y:S04]  /*e880*/  LDL.LU.64 R234, [R1+0x750] ;  /* 0x0007500001ea7983 */ /* 0x0021680000300a00 */
[----:B------:R0:W5:Y:S04]  /*e890*/  LDL.LU.64 R232, [R1+0x748] ;  /* 0x0007480001e87983 */ /* 0x0001680000300a00 */
[----:B------:R-:W2:Y:S04]  /*e8a0*/  LDL.LU.64 R230, [R1+0x740] ;  /* 0x0007400001e67983 */ /* 0x000ea80000300a00 */
[----:B------:R-:W2:Y:S04]  /*e8b0*/  LDL.LU.64 R228, [R1+0x738] ;  /* 0x0007380001e47983 */ /* 0x000ea80000300a00 */
[----:B------:R-:W2:Y:S04]  /*e8c0*/  LDL.LU.64 R226, [R1+0x730] ;  /* 0x0007300001e27983 */ /* 0x000ea80000300a00 */
[----:B------:R-:W2:Y:S04]  /*e8d0*/  LDL.LU.64 R224, [R1+0x728] ;  /* 0x0007280001e07983 */ /* 0x000ea80000300a00 */
[----:B------:R-:W2:Y:S04]  /*e8e0*/  LDL.LU.64 R222, [R1+0x720] ;  /* 0x0007200001de7983 */ /* 0x000ea80000300a00 */
[----:B------:R-:W2:Y:S01]  /*e8f0*/  LDL.LU.64 R220, [R1+0x718] ;  /* 0x0007180001dc7983 */ /* 0x000ea20000300a00 */
        /* <DEDUP_REMOVED lines=10> */
[----:B--2---:R-:W-:-:S06]  /*e9a0*/  WARPGROUP.ARRIVE ;  /* 0x00000000000079c5 */ /* 0x004fcc0000000000 */
[----:B------:R-:W-:Y:S03]  /*e9b0*/  QGMMA.64x32x32.F32.E4M3.E4M3 R216, gdesc[UR12], R216, gsb0 ;  /* 0x006000000cd879f3 */ /* 0x000fe600080008d8 */
[----:B------:R-:W-:Y:S02]  /*e9c0*/  WARPGROUP.DEPBAR.LE gsb0, 0x0 ;  /* 0x00008000000079c5 */ /* 0x000fe40000010000 */
[----:B----4-:R-:W-:-:S06]  /*e9d0*/  WARPGROUP.ARRIVE ;  /* 0x00000000000079c5 */ /* 0x010fcc0000000000 */
[----:B------:R-:W-:Y:S03]  /*e9e0*/  QGMMA.64x32x32.F32.E4M3.E4M3 R168, gdesc[UR20], R168, gsb0 ;  /* 0x0060000014a879f3 */ /* 0x000fe600080008a8 */
[----:B------:R-:W-:Y:S02]  /*e9f0*/  WARPGROUP.DEPBAR.LE gsb0, 0x0 ;  /* 0x00008000000079c5 */ /* 0x000fe40000010000 */
[----:B---3--:R-:W-:-:S06]  /*ea00*/  WARPGROUP.ARRIVE ;  /* 0x00000000000079c5 */ /* 0x008fcc0000000000 */
[----:B------:R-:W-:Y:S03]  /*ea10*/  QGMMA.64x32x32.F32.E4M3.E4M3 R120, gdesc[UR24], R120, gsb0 ;  /* 0x00600000187879f3 */ /* 0x000fe60008000878 */
[----:B------:R-:W-:Y:S02]  /*ea20*/  WARPGROUP.DEPBAR.LE gsb0, 0x0 ;  /* 0x00008000000079c5 */ /* 0x000fe40000010000 */
[----:B------:R-:W-:-:S06]  /*ea30*/  WARPGROUP.ARRIVE ;  /* 0x00000000000079c5 */ /* 0x000fcc0000000000 */
[----:B------:R-:W-:Y:S01]  /*ea40*/  QGMMA.64x32x32.F32.E4M3.E4M3 R72, gdesc[UR32], R72, gsb0 ;  /* 0x00600000204879f3 */ /* 0x000fe20008000848 */
[----:B------:R-:W-:-:S04]  /*ea50*/  UIADD3 UR6, UR6, 0x2, URZ ;  /* 0x0000000206067890 */ /* 0x000fc8000fffe03f */
[----:B------:R-:W-:-:S04]  /*ea60*/  UISETP.NE.AND UP0, UPT, UR6, UR43, UPT ;  /* 0x0000002b0600728c */ /* 0x000fc8000bf05270 */
[----:B------:R-:W-:Y:S01]  /*ea70*/  USEL UR12, URZ, 0x1, UP0 ;  /* 0x000000013f0c7887 */ /* 0x000fe20008000000 */
[----:B------:R-:W-:Y:S02]  /*ea80*/  WARPGROUP.DEPBAR.LE gsb0, 0x0 ;  /* 0x00008000000079c5 */ /* 0x000fe40000010000 */
[----:B------:R-:W-:-:S06]  /*ea90*/  WARPGROUP.ARRIVE ;  /* 0x00000000000079c5 */ /* 0x000fcc0000000000 */
[----:B------:R-:W-:Y:S01]  /*eaa0*/  QGMMA.64x32x32.F32.E4M3.E4M3 R24, gdesc[UR28], R24, gsb0 ;  /* 0x006000001c1879f3 */ /* 0x000fe20008000818 */
[----:B------:R-:W-:Y:S02]  /*eab0*/  ISETP.NE.AND P0, PT, RZ, UR12, PT ;  /* 0x0000000cff007c0c */ /* 0x000fe4000bf05270 */
[----:B------:R-:W-:-:S11]  /*eac0*/  WARPGROUP.DEPBAR.LE gsb0, 0x0 ;  /* 0x00008000000079c5 */ /* 0x000fd60000010000 */
[----:B0-----:R-:W-:Y:S05]  /*ead0*/  @!P0 BRA `(.L_x_24) ;  /* 0x0000004c00048947 */ /* 0x001fea0003800000 */
[----:B------:R0:W-:Y:S04]  /*eae0*/  STL [R1+0x7f0], R62 ;  /* 0x0007f03e01007387 */ /* 0x0001e80000100800 */
[----:B0-----:R-:W2:Y:S04]  /*eaf0*/  LDL R62, [R1+0x19c] ;  /* 0x00019c00013e7983 */ /* 0x001ea80000100800 */
[----:B------:R0:W-:Y:S04]  /*eb00*/  STL [R1+0x7ec], R63 ;  /* 0x0007ec3f01007387 */ /* 0x0001e80000100800 */
[----:B0-----:R-:W3:Y:S04]  /*eb10*/  LDL R63, [R1+0x198] ;  /* 0x00019800013f7983 */ /* 0x001ee80000100800 */
[----:B------:R0:W-:Y:S04]  /*eb20*/  STL [R1+0x7e8], R64 ;  /* 0x0007e84001007387 */ /* 0x0001e80000100800 */
[----:B0-----:R-:W4:Y:S04]  /*eb30*/  LDL.LU R64, [R1+0x218] ;  /* 0x0002180001407983 */ /* 0x001f280000300800 */
[----:B------:R0:W-:Y:S04]  /*eb40*/  STL [R1+0x7e4], R65 ;  /* 0x0007e44101007387 */ /* 0x0001e80000100800 */
[----:B0-----:R-:W4:Y:S04]  /*eb50*/  LDL R65, [R1+0x194] ;  /* 0x0001940001417983 */ /* 0x001f280000100800 */
[----:B------:R0:W-:Y:S04]  /*eb60*/  STL [R1+0x7e0], R66 ;  /* 0x0007e04201007387 */ /* 0x0001e80000100800 */
[----:B0-----:R-:W2:Y:S04]  /*eb70*/  LDL.LU R66, [R1+0x214] ;  /* 0x0002140001427983 */ /* 0x001ea80000300800 */
[----:B------:R0:W-:Y:S04]  /*eb80*/  STL [R1+0x7dc], R67 ;  /* 0x0007dc4301007387 */ /* 0x0001e80000100800 */
[----:B0-----:R-:W2:Y:S04]  /*eb90*/  LDL R67, [R1+0x190] ;  /* 0x0001900001437983 */ /* 0x001ea80000100800 */
[----:B------:R0:W-:Y:S04]  /*eba0*/  STL [R1+0x7d8], R68 ;  /* 0x0007d84401007387 */ /* 0x0001e80000100800 */
[----:B0-----:R-:W3:Y:S04]  /*ebb0*/  LDL.LU R68, [R1+0x210] ;  /* 0x0002100001447983 */ /* 0x001ee80000300800 */
[----:B------:R0:W-:Y:S04]  /*ebc0*/  STL [R1+0x7d4], R69 ;  /* 0x0007d44501007387 */ /* 0x0001e80000100800 */
[----:B0-----:R-:W3:Y:S04]  /*ebd0*/  LDL R69, [R1+0x18c] ;  /* 0x00018c0001457983 */ /* 0x001ee80000100800 */
[----:B------:R0:W-:Y:S04]  /*ebe0*/  STL [R1+0x7d0], R70 ;  /* 0x0007d04601007387 */ /* 0x0001e80000100800 */
[----:B0-----:R-:W4:Y:S04]  /*ebf0*/  LDL.LU R70, [R1+0x20c] ;  /* 0x00020c0001467983 */ /* 0x001f280000300800 */
[----:B------:R0:W-:Y:S04]  /*ec00*/  STL [R1+0x7cc], R71 ;  /* 0x0007cc4701007387 */ /* 0x0001e80000100800 */
[----:B0-----:R-:W4:Y:S04]  /*ec10*/  LDL R71, [R1+0x188] ;  /* 0x0001880001477983 */ /* 0x001f280000100800 */
        /* <DEDUP_REMOVED lines=41> */
[----:B0-----:R-:W4:Y:S01]  /*eeb0*/  LDL R28, [R1+0x1c0] ;  /* 0x0001c000011c7983 */ /* 0x001f220000100800 */
[----:B---3--:R-:W-:-:S01]  /*eec0*/  FADD R68, R69, R68 ;  /* 0x0000004445447221 */ /* 0x008fc20000000000 */
[----:B--2---:R-:W-:Y:S01]  /*eed0*/  FADD R66, R67, R66 ;  /* 0x0000004243427221 */ /* 0x004fe20000000000 */
[----:B----4-:R-:W-:-:S01]  /*eee0*/  FADD R64, R65, R64 ;  /* 0x0000004041407221 */ /* 0x010fc20000000000 */
[----:B------:R-:W-:Y:S01]  /*eef0*/  STL [R1+0x774], R29 ;  /* 0x0007741d01007387 */ /* 0x000fe20000100800 */
[----:B------:R-:W-:-:S03]  /*ef00*/  FADD R70, R71, R70 ;  /* 0x0000004647467221 */ /* 0x000fc60000000000 */
[----:B------:R-:W-:Y:S04]  /*ef10*/  STL [R1+0x770], R30 ;  /* 0x0007701e01007387 */ /* 0x000fe80000100800 */
[----:B------:R-:W-:Y:S04]  /*ef20*/  STL [R1+0x76c], R31 ;  /* 0x00076c1f01007387 */ /* 0x000fe80000100800 */
[----:B------:R-:W-:Y:S04]  /*ef30*/  STL [R1+0x768], R32 ;  /* 0x0007682001007387 */ /* 0x000fe80000100800 */
[----:B------:R-:W-:Y:S04]  /*ef40*/  STL [R1+0x764], R33 ;  /* 0x0007642101007387 */ /* 0x000fe80000100800 */
[----:B------:R-:W-:Y:S04]  /*ef50*/  STL [R1+0x760], R34 ;  /* 0x0007602201007387 */ /* 0x000fe80000100800 */
[----:B------:R-:W-:Y:S04]  /*ef60*/  STL [R1+0x75c], R35 ;  /* 0x00075c2301007387 */ /* 0x000fe80000100800 */
[----:B------:R-:W-:Y:S01]  /*ef70*/  STL [R1+0x758], R36 ;  /* 0x0007582401007387 */ /* 0x000fe20000100800 */
[----:B------:R-:W-:-:S03]  /*ef80*/  FADD R40, R41, R40 ;  /* 0x0000002829287221 */ /* 0x000fc60000000000 */
[----:B------:R-:W-:Y:S04]  /*ef90*/  STL [R1+0x754], R37 ;  /* 0x0007542501007387 */ /* 0x000fe80000100800 */
[----:B------:R-:W-:Y:S04]  /*efa0*/  STL [R1+0x750], R38 ;  /* 0x0007502601007387 */ /* 0x000fe80000100800 */
[----:B------:R-:W-:Y:S04]  /*efb0*/  STL [R1+0x74c], R39 ;  /* 0x00074c2701007387 */ /* 0x000fe80000100800 */
[----:B-----5:R-:W-:Y:S04]  /*efc0*/  STL [R1+0x748], R13 ;  /* 0x0007480d01007387 */ /* 0x020fe80000100800 */
[----:B------:R-:W-:Y:S04]  /*efd0*/  STL [R1+0x744], R12 ;  /* 0x0007440c01007387 */ /* 0x000fe80000100800 */
[----:B------:R-:W-:Y:S04]  /*efe0*/  STL [R1+0x740], R11 ;  /* 0x0007400b01007387 */ /* 0x000fe80000100800 */
        /* <DEDUP_REMOVED lines=13> */
[----:B------:R-:W-:Y:S01]  /*f0c0*/  STL [R1+0x204], R42 ;  /* 0x0002042a01007387 */ /* 0x000fe20000100800 */
[----:B------:R-:W-:-:S03]  /*f0d0*/  FADD R237, R46, R237 ;  /* 0x000000ed2eed7221 */ /* 0x000fc60000000000 */
[----:B------:R-:W-:Y:S04]  /*f0e0*/  STL [R1+0x208], R40 ;  /* 0x0002082801007387 */ /* 0x000fe80000100800 */
[----:B------:R-:W-:Y:S04]  /*f0f0*/  STL [R1+0x20c], R70 ;  /* 0x00020c4601007387 */ /* 0x000fe80000100800 */
[----:B------:R-:W-:Y:S01]  /*f100*/  STL [R1+0x210], R68 ;  /* 0x0002104401007387 */ /* 0x000fe20000100800 */
[----:B------:R-:W-:-:S03]  /*f110*/  FADD R236, R47, R236 ;  /* 0x000000ec2fec7221 */ /* 0x000fc60000000000 */
[----:B------:R-:W-:Y:S01]  /*f120*/  STL [R1+0x214], R66 ;  /* 0x0002144201007387 */ /* 0x000fe20000100800 */
[----:B------:R-:W-:-:S01]  /*f130*/  FADD R235, R48, R235 ;  /* 0x000000eb30eb7221 */ /* 0x000fc20000000000 */
[----:B------:R-:W-:Y:S01]  /*f140*/  FADD R234, R49, R234 ;  /* 0x000000ea31ea7221 */ /* 0x000fe20000000000 */
        /* <DEDUP_REMOVED lines=8> */
[----:B------:R-:W-:-:S02]  /*f1d0*/  FADD R17, R26, R17 ;  /* 0x000000111a117221 */ /* 0x000fc40000000000 */
[----:B------:R-:W2:Y:S04]  /*f1e0*/  LDL.LU R26, [R1+0x21c] ;  /* 0x00021c00011a7983 */ /* 0x000ea80000300800 */
[----:B------:R0:W-:Y:S01]  /*f1f0*/  STL [R1+0x218], R64 ;  /* 0x0002184001007387 */ /* 0x0001e20000100800 */
[----:B------:R-:W-:-:S01]  /*f200*/  FADD R16, R27, R16 ;  /* 0x000000101b107221 */ /* 0x000fc20000000000 */
[----:B------:R-:W-:Y:S02]  /*f210*/  IMAD.MOV.U32 R27, RZ, RZ, R63 ;  /* 0x000000ffff1b7224 */ /* 0x000fe400078e003f */
[----:B------:R-:W3:Y:S04]  /*f220*/  LDL.LU R63, [R1+0x220] ;  /* 0x00022000013f7983 */ /* 0x000ee80000300800 */
[----:B0-----:R-:W4:Y:S04]  /*f230*/  LDL R64, [R1+0x1a0] ;  /* 0x0001a00001407983 */ /* 0x001f280000100800 */
[----:B------:R-:W4:Y:S01]  /*f240*/  LDL.LU R65, [R1+0x224] ;  /* 0x0002240001417983 */ /* 0x000f220000300800 */
[----:B------:R-:W-:-:S03]  /*f250*/  FADD R15, R28, R15 ;  /* 0x0000000f1c0f7221 */ /* 0x000fc60000000000 */
[----:B------:R-:W4:Y:S04]  /*f260*/  LDL R66, [R1+0x1a4] ;  /* 0x0001a40001427983 */ /* 0x000f280000100800 */
[----:B------:R-:W4:Y:S04]  /*f270*/  LDL.LU R67, [R1+0x228] ;  /* 0x0002280001437983 */ /* 0x000f280000300800 */
        /* <DEDUP_REMOVED lines=13> */
[----:B------:R-:W4:Y:S04]  /*f350*/  LDL R31, [R1+0x144] ;  /* 0x00014400011f7983 */ /* 0x000f280000100800 */
[----:B------:R-:W4:Y:S04]  /*f360*/  LDL R29, [R1+0x148] ;  /* 0x00014800011d7983 */ /* 0x000f280000100800 */
[----:B------:R-:W4:Y:S04]  /*f370*/  LDL R55, [R1+0x14c] ;  /* 0x00014c0001377983 */ /* 0x000f280000100800 */
[----:B------:R-:W4:Y:S04]  /*f380*/  LDL R54, [R1+0x150] ;  /* 0x0001500001367983 */ /* 0x000f280000100800 */
        /* <DEDUP_REMOVED lines=27> */
[----:B------:R-:W4:Y:S04]  /*f540*/  LDL.LU R32, [R1+0x244] ;  /* 0x0002440001207983 */ /* 0x000f280000300800 */
[----:B------:R-:W4:Y:S04]  /*f550*/  LDL.LU R30, [R1+0x248] ;  /* 0x00024800011e7983 */ /* 0x000f280000300800 */
[----:B------:R-:W4:Y:S01]  /*f560*/  LDL.LU R28, [R1+0x24c] ;  /* 0x00024c00011c7983 */ /* 0x000f220000300800 */
[----:B--2---:R-:W-:-:S05]  /*f570*/  FADD R26, R27, R26 ;  /* 0x0000001a1b1a7221 */ /* 0x004fca0000000000 */
[----:B------:R0:W-:Y:S04]  /*f580*/  STL [R1+0x21c], R26 ;  /* 0x00021c1a01007387 */ /* 0x0001e80000100800 */
[----:B------:R-:W2:Y:S01]  /*f590*/  LDL.LU R27, [R1+0x250] ;  /* 0x00025000011b7983 */ /* 0x000ea20000300800 */
[----:B---3--:R-:W-:-:S03]  /*f5a0*/  FADD R63, R62, R63 ;  /* 0x0000003f3e3f7221 */ /* 0x008fc60000000000 */
[----:B0-----:R-:W3:Y:S04]  /*f5b0*/  LDL.LU R26, [R1+0x254] ;  /* 0x00025400011a7983 */ /* 0x001ee80000300800 */
[----:B------:R-:W3:Y:S01]  /*f5c0*/  LDL.LU R62, [R1+0x7f0] ;  /* 0x0007f000013e7983 */ /* 0x000ee20000300800 */
[----:B----4-:R-:W-:-:S03]  /*f5d0*/  FADD R65, R64, R65 ;  /* 0x0000004140417221 */ /* 0x010fc60000000000 */
[----:B------:R0:W-:Y:S01]  /*f5e0*/  STL [R1+0x220], R63 ;  /* 0x0002203f01007387 */ /* 0x0001e20000100800 */
[----:B------:R-:W-:-:S03]  /*f5f0*/  FADD R67, R66, R67 ;  /* 0x0000004342437221 */ /* 0x000fc60000000000 */
[----:B0-----:R-:W4:Y:S04]  /*f600*/  LDL.LU R63, [R1+0x7ec] ;  /* 0x0007ec00013f7983 */ /* 0x001f280000300800 */
[----:B------:R-:W4:Y:S01]  /*f610*/  LDL.LU R64, [R1+0x7e8] ;  /* 0x0007e80001407983 */ /* 0x000f220000300800 */
[----:B------:R-:W-:-:S03]  /*f620*/  FADD R69, R68, R69 ;  /* 0x0000004544457221 */ /* 0x000fc60000000000 */
[----:B------:R0:W-:Y:S01]  /*f630*/  STL [R1+0x224], R65 ;  /* 0x0002244101007387 */ /* 0x0001e20000100800 */
[----:B------:R-:W-:-:S03]  /*f640*/  FADD R39, R70, R39 ;  /* 0x0000002746277221 */ /* 0x000fc60000000000 */
[----:B0-----:R-:W4:Y:S04]  /*f650*/  LDL.LU R65, [R1+0x7e4] ;  /* 0x0007e40001417983 */ /* 0x001f280000300800 */
[----:B------:R-:W4:Y:S01]  /*f660*/  LDL.LU R66, [R1+0x7e0] ;  /* 0x0007e00001427983 */ /* 0x000f220000300800 */
[----:B------:R-:W-:-:S03]  /*f670*/  FADD R37, R38, R37 ;  /* 0x0000002526257221 */ /* 0x000fc60000000000 */
[----:B------:R0:W-:Y:S01]  /*f680*/  STL [R1+0x228], R67 ;  /* 0x0002284301007387 */ /* 0x0001e20000100800 */
[----:B------:R-:W-:-:S03]  /*f690*/  FADD R3, R36, R3 ;  /* 0x0000000324037221 */ /* 0x000fc60000000000 */
[----:B0-----:R-:W4:Y:S01]  /*f6a0*/  LDL.LU R67, [R1+0x7dc] ;  /* 0x0007dc0001437983 */ /* 0x001f220000300800 */
[----:B------:R-:W-:-:S03]  /*f6b0*/  FADD R2, R35, R2 ;  /* 0x0000000223027221 */ /* 0x000fc60000000000 */
[----:B------:R-:W4:Y:S04]  /*f6c0*/  LDL.LU R68, [R1+0x7d8] ;  /* 0x0007d80001447983 */ /* 0x000f280000300800 */
[----:B------:R0:W-:Y:S01]  /*f6d0*/  STL [R1+0x22c], R69 ;  /* 0x00022c4501007387 */ /* 0x0001e20000100800 */
[----:B------:R-:W-:-:S03]  /*f6e0*/  FADD R0, R34, R0 ;  /* 0x0000000022007221 */ /* 0x000fc60000000000 */
[----:B0-----:R-:W4:Y:S04]  /*f6f0*/  LDL.LU R69, [R1+0x7d4] ;  /* 0x0007d40001457983 */ /* 0x001f280000300800 */
[----:B------:R-:W4:Y:S04]  /*f700*/  LDL.LU R70, [R1+0x7d0] ;  /* 0x0007d00001467983 */ /* 0x000f280000300800 */
[----:B------:R-:W-:Y:S04]  /*f710*/  STL [R1+0x230], R39 ;  /* 0x0002302701007387 */ /* 0x000fe80000100800 */
[----:B------:R-:W-:Y:S04]  /*f720*/  STL [R1+0x234], R37 ;  /* 0x0002342501007387 */ /* 0x000fe80000100800 */
[----:B------:R0:W-:Y:S04]  /*f730*/  STL [R1+0x238], R3 ;  /* 0x0002380301007387 */ /* 0x0001e80000100800 */
[----:B0-----:R-:W4:Y:S04]  /*f740*/  LDL.LU R3, [R1+0x288] ;  /* 0x0002880001037983 */ /* 0x001f280000300800 */
[----:B------:R0:W-:Y:S04]  /*f750*/  STL [R1+0x23c], R2 ;  /* 0x00023c0201007387 */ /* 0x0001e80000100800 */
[----:B0-----:R-:W4:Y:S04]  /*f760*/  LDL.LU R2, [R1+0x28c] ;  /* 0x00028c0001027983 */ /* 0x001f280000300800 */
[----:B------:R0:W-:Y:S04]  /*f770*/  STL [R1+0x240], R0 ;  /* 0x0002400001007387 */ /* 0x0001e80000100800 */
[----:B0-----:R-:W4:Y:S01]  /*f780*/  LDL.LU R0, [R1+0x290] ;  /* 0x0002900001007983 */ /* 0x001f220000300800 */
        /* <DEDUP_REMOVED lines=13> */
[----:B------:R-:W-:-:S04]  /*f860*/  FADD R30, R31, R30 ;  /* 0x0000001e1f1e7221 */ /* 0x000fc80000000000 */
[----:B------:R-:W-:Y:S01]  /*f870*/  STL [R1+0x244], R32 ;  /* 0x0002442001007387 */ /* 0x000fe20000100800 */
[----:B------:R-:W-:-:S03]  /*f880*/  FADD R28, R29, R28 ;  /* 0x0000001c1d1c7221 */ /* 0x000fc60000000000 */
[----:B------:R-:W-:Y:S04]  /*f890*/  STL [R1+0x248], R30 ;  /* 0x0002481e01007387 */ /* 0x000fe80000100800 */
[----:B------:R-:W-:Y:S01]  /*f8a0*/  STL [R1+0x24c], R28 ;  /* 0x00024c1c01007387 */ /* 0x000fe20000100800 */
[----:B--2---:R-:W-:-:S01]  /*f8b0*/  FADD R27, R55, R27 ;  /* 0x0000001b371b7221 */ /* 0x004fc20000000000 */
[----:B---3--:R-:W-:-:S04]  /*f8c0*/  FADD R26, R54, R26 ;  /* 0x0000001a361a7221 */ /* 0x008fc80000000000 */
        /* <DEDUP_REMOVED lines=9> */
[----:B------:R-:W-:Y:S04]  /*f960*/  STL [R1+0x274], R8 ;  /* 0x0002740801007387 */ /* 0x000fe80000100800 */
[----:B------:R-:W-:Y:S04]  /*f970*/  STL [R1+0x278], R7 ;  /* 0x0002780701007387 */ /* 0x000fe80000100800 */
[----:B------:R-:W-:Y:S04]  /*f980*/  STL [R1+0x27c], R6 ;  /* 0x00027c0601007387 */ /* 0x000fe80000100800 */
[----:B------:R-:W-:Y:S04]  /*f990*/  STL [R1+0x280], R5 ;  /* 0x0002800501007387 */ /* 0x000fe80000100800 */
[----:B------:R-:W-:Y:S01]  /*f9a0*/  STL [R1+0x284], R4 ;  /* 0x0002840401007387 */ /* 0x000fe20000100800 */
[----:B----4-:R-:W-:-:S01]  /*f9b0*/  FADD R3, R41, R3 ;  /* 0x0000000329037221 */ /* 0x010fc20000000000 */
[----:B------:R-:W-:Y:S01]  /*f9c0*/  FADD R2, R40, R2 ;  /* 0x0000000228027221 */ /* 0x000fe20000000000 */
[----:B------:R-:W-:-:S02]  /*f9d0*/  FADD R0, R71, R0 ;  /* 0x0000000047007221 */ /* 0x000fc40000000000 */
[----:B------:R-:W2:Y:S04]  /*f9e0*/  LDL R71, [R1+0x110] ;  /* 0x0001100001477983 */ /* 0x000ea80000100800 */
[----:B------:R1:W-:Y:S04]  /*f9f0*/  STL [R1+0x288], R3 ;  /* 0x0002880301007387 */ /* 0x0003e80000100800 */
[----:B0-----:R-:W2:Y:S04]  /*fa00*/  LDL.LU R10, [R1+0x294] ;  /* 0x00029400010a7983 */ /* 0x001ea80000300800 */
[----:B------:R0:W-:Y:S04]  /*fa10*/  STL [R1+0x28c], R2 ;  /* 0x00028c0201007387 */ /* 0x0001e80000100800 */
[----:B------:R-:W3:Y:S04]  /*fa20*/  LDL R40, [R1+0x114] ;  /* 0x0001140001287983 */ /* 0x000ee80000100800 */
[----:B------:R4:W-:Y:S04]  /*fa30*/  STL [R1+0x290], R0 ;  /* 0x0002900001007387 */ /* 0x0009e80000100800 */
[----:B------:R-:W3:Y:S04]  /*fa40*/  LDL.LU R11, [R1+0x298] ;  /* 0x00029800010b7983 */ /* 0x000ee80000300800 */
[----:B------:R-:W3:Y:S04]  /*fa50*/  LDL R41, [R1+0x118] ;  /* 0x0001180001297983 */ /* 0x000ee80000100800 */
        /* <DEDUP_REMOVED lines=20> */
[----:B-1----:R-:W3:Y:S04]  /*fba0*/  LDL.LU R3, [R1+0x2c4] ;  /* 0x0002c40001037983 */ /* 0x002ee80000300800 */
[----:B------:R-:W3:Y:S04]  /*fbb0*/  LDL R26, [R1+0xc4] ;  /* 0x0000c400011a7983 */ /* 0x000ee80000100800 */
[----:B0-----:R-:W3:Y:S04]  /*fbc0*/  LDL.LU R2, [R1+0x2c8] ;  /* 0x0002c80001027983 */ /* 0x001ee80000300800 */
[----:B------:R-:W3:Y:S04]  /*fbd0*/  LDL R25, [R1+0xc8] ;  /* 0x0000c80001197983 */ /* 0x000ee80000100800 */
[----:B----4-:R-:W4:Y:S04]  /*fbe0*/  LDL.LU R0, [R1+0x2cc] ;  /* 0x0002cc0001007983 */ /* 0x010f280000300800 */
        /* <DEDUP_REMOVED lines=15> */
[----:B------:R-:W4:Y:S01]  /*fce0*/  LDL.LU R4, [R1+0x2f4] ;  /* 0x0002f40001047983 */ /* 0x000f220000300800 */
[----:B--2---:R-:W-:-:S03]  /*fcf0*/  FADD R10, R71, R10 ;  /* 0x0000000a470a7221 */ /* 0x004fc60000000000 */
[----:B------:R-:W2:Y:S04]  /*fd00*/  LDL.LU R71, [R1+0x7cc] ;  /* 0x0007cc0001477983 */ /* 0x000ea80000300800 */
[----:B------:R0:W-:Y:S01]  /*fd10*/  STL [R1+0x294], R10 ;  /* 0x0002940a01007387 */ /* 0x0001e20000100800 */
[----:B---3--:R-:W-:-:S03]  /*fd20*/  FADD R11, R40, R11 ;  /* 0x0000000b280b7221 */ /* 0x008fc60000000000 */
[----:B0-----:R-:W3:Y:S04]  /*fd30*/  LDL.LU R10, [R1+0x2dc] ;  /* 0x0002dc00010a7983 */ /* 0x001ee80000300800 */
[----:B------:R-:W2:Y:S01]  /*fd40*/  LDL.LU R40, [R1+0x7c8] ;  /* 0x0007c80001287983 */ /* 0x000ea20000300800 */
[----:B------:R-:W-:-:S03]  /*fd50*/  FADD R12, R41, R12 ;  /* 0x0000000c290c7221 */ /* 0x000fc60000000000 */
[----:B------:R0:W-:Y:S01]  /*fd60*/  STL [R1+0x298], R11 ;  /* 0x0002980b01007387 */ /* 0x0001e20000100800 */
[----:B------:R-:W-:-:S03]  /*fd70*/  FADD R13, R42, R13 ;  /* 0x0000000d2a0d7221 */ /* 0x000fc60000000000 */
[----:B0-----:R-:W2:Y:S04]  /*fd80*/  LDL.LU R11, [R1+0x2d8] ;  /* 0x0002d800010b7983 */ /* 0x001ea80000300800 */
        /* <DEDUP_REMOVED lines=9> */
[----:B0-----:R-:W2:Y:S01]  /*fe20*/  LDL.LU R13, [R1+0x2d0] ;  /* 0x0002d000010d7983 */ /* 0x001ea20000300800 */
[----:B------:R-:W-:-:S03]  /*fe30*/  FADD R34, R35, R34 ;  /* 0x0000002223227221 */ /* 0x000fc60000000000 */
[----:B------:R-:W2:Y:S04]  /*fe40*/  LDL.LU R43, [R1+0x7bc] ;  /* 0x0007bc00012b7983 */ /* 0x000ea80000300800 */
[----:B------:R0:W-:Y:S01]  /*fe50*/  STL [R1+0x2a4], R44 ;  /* 0x0002a42c01007387 */ /* 0x0001e20000100800 */
[----:B------:R-:W-:-:S03]  /*fe60*/  FADD R32, R33, R32 ;  /* 0x0000002021207221 */ /* 0x000fc60000000000 */
[----:B0-----:R-:W2:Y:S01]  /*fe70*/  LDL.LU R44, [R1+0x7b8] ;  /* 0x0007b800012c7983 */ /* 0x001ea20000300800 */
[----:B------:R-:W-:-:S03]  /*fe80*/  FADD R30, R31, R30 ;  /* 0x0000001e1f1e7221 */ /* 0x000fc60000000000 */
[----:B------:R-:W2:Y:S04]  /*fe90*/  LDL.LU R45, [R1+0x7b4] ;  /* 0x0007b400012d7983 */ /* 0x000ea80000300800 */
[----:B------:R0:W-:Y:S01]  /*fea0*/  STL [R1+0x2a8], R46 ;  /* 0x0002a82e01007387 */ /* 0x0001e20000100800 */
[----:B------:R-:W-:-:S01]  /*feb0*/  FADD R28, R29, R28 ;  /* 0x0000001c1d1c7221 */ /* 0x000fc20000000000 */
[----:B------:R-:W-:Y:S02]  /*fec0*/  FADD R3, R27, R3 ;  /* 0x000000031b037221 */ /* 0x000fe40000000000 */
[----:B0-----:R-:W2:Y:S04]  /*fed0*/  LDL.LU R46, [R1+0x7b0] ;  /* 0x0007b000012e7983 */ /* 0x001ea80000300800 */
[----:B------:R-:W-:Y:S01]  /*fee0*/  STL [R1+0x2ac], R38 ;  /* 0x0002ac2601007387 */ /* 0x000fe20000100800 */
[----:B------:R-:W-:-:S03]  /*fef0*/  FADD R2, R26, R2 ;  /* 0x000000021a027221 */ /* 0x000fc60000000000 */
[----:B------:R-:W-:Y:S04]  /*ff00*/  STL [R1+0x2b0], R36 ;  /* 0x0002b02401007387 */ /* 0x000fe80000100800 */
[----:B------:R-:W-:Y:S01]  /*ff10*/  STL [R1+0x2b4], R34 ;  /* 0x0002b42201007387 */ /* 0x000fe20000100800 */
[----:B----4-:R-:W-:-:S03]  /*ff20*/  FADD R0, R25, R0 ;  /* 0x0000000019007221 */ /* 0x010fc60000000000 */
[----:B------:R0:W-:Y:S04]  /*ff30*/  STL [R1+0x2b8], R32 ;  /* 0x0002b82001007387 */ /* 0x0001e80000100800 */
[----:B------:R-:W-:Y:S04]  /*ff40*/  STL [R1+0x2bc], R30 ;  /* 0x0002bc1e01007387 */ /* 0x000fe80000100800 */
[----:B------:R-:W-:Y:S04]  /*ff50*/  STL [R1+0x2c0], R28 ;  /* 0x0002c01c01007387 */ /* 0x000fe80000100800 */
[----:B0-----:R-:W4:Y:S04]  /*ff60*/  LDL R32, [R1+0xf4] ;  /* 0x0000f40001207983 */ /* 0x001f280000100800 */
[----:B------:R0:W-:Y:S04]  /*ff70*/  STL [R1+0x2c4], R3 ;  /* 0x0002c40301007387 */ /* 0x0001e80000100800 */
[----:B0-----:R-:W4:Y:S04]  /*ff80*/  LDL.LU R3, [R1+0x2f8] ;  /* 0x0002f80001037983 */ /* 0x001f280000300800 */
[----:B------:R0:W-:Y:S04]  /*ff90*/  STL [R1+0x2c8], R2 ;  /* 0x0002c80201007387 */ /* 0x0001e80000100800 */
[----:B------:R-:W4:Y:S04]  /*ffa0*/  LDL R30, [R1+0xf8] ;  /* 0x0000f800011e7983 */ /* 0x000f280000100800 */
[----:B------:R1:W-:Y:S04]  /*ffb0*/  STL [R1+0x2cc], R0 ;  /* 0x0002cc0001007387 */ /* 0x0003e80000100800 */
[----:B0-----:R-:W4:Y:S04]  /*ffc0*/  LDL.LU R2, [R1+0x2fc] ;  /* 0x0002fc0001027983 */ /* 0x001f280000300800 */
[----:B------:R-:W4:Y:S04]  /*ffd0*/  LDL R28, [R1+0xfc] ;  /* 0x0000fc00011c7983 */ /* 0x000f280000100800 */
[----:B-1----:R-:W4:Y:S01]  /*ffe0*/  LDL.LU R0, [R1+0x300] ;  /* 0x0003000001007983 */ /* 0x002f220000300800 */
[----:B------:R-:W-:-:S01]  /*fff0*/  FADD R9, R52, R9 ;  /* 0x0000000934097221 */ /* 0x000fc20000000000 */
[----:B------:R-:W-:Y:S01]  /*10000*/  FADD R8, R51, R8 ;  /* 0x0000000833087221 */ /* 0x000fe20000000000 */
[----:B------:R-:W-:-:S01]  /*10010*/  FADD R7, R50, R7 ;  /* 0x0000000732077221 */ /* 0x000fc20000000000 */
[----:B------:R-:W-:Y:S01]  /*10020*/  FADD R6, R49, R6 ;  /* 0x0000000631067221 */ /* 0x000fe20000000000 */
[----:B------:R-:W-:-:S01]  /*10030*/  FADD R5, R48, R5 ;  /* 0x0000000530057221 */ /* 0x000fc20000000000 */
[----:B------:R-:W-:Y:S01]  /*10040*/  FADD R4, R47, R4 ;  /* 0x000000042f047221 */ /* 0x000fe20000000000 */
[----:B---3--:R-:W-:-:S01]  /*10050*/  FADD R10, R53, R10 ;  /* 0x0000000a350a7221 */ /* 0x008fc20000000000 */
[----:B--2---:R-:W-:Y:S01]  /*10060*/  FADD R11, R54, R11 ;  /* 0x0000000b360b7221 */ /* 0x004fe20000000000 */
[----:B------:R-:W-:-:S01]  /*10070*/  FADD R12, R55, R12 ;  /* 0x0000000c370c7221 */ /* 0x000fc20000000000 */
[----:B------:R-:W-:-:S05]  /*10080*/  FADD R13, R24, R13 ;  /* 0x0000000d180d7221 */ /* 0x000fca0000000000 */
[----:B------:R-:W-:Y:S04]  /*10090*/  STL [R1+0x2d0], R13 ;  /* 0x0002d00d01007387 */ /* 0x000fe80000100800 */
[----:B------:R-:W-:Y:S04]  /*100a0*/  STL [R1+0x2d4], R12 ;  /* 0x0002d40c01007387 */ /* 0x000fe80000100800 */
[----:B------:R-:W-:Y:S04]  /*100b0*/  STL [R1+0x2d8], R11 ;  /* 0x0002d80b01007387 */ /* 0x000fe80000100800 */
[----:B------:R-:W-:Y:S04]  /*100c0*/  STL [R1+0x2dc], R10 ;  /* 0x0002dc0a01007387 */ /* 0x000fe80000100800 */
[----:B------:R-:W-:Y:S04]  /*100d0*/  STL [R1+0x2e0], R9 ;  /* 0x0002e00901007387 */ /* 0x000fe80000100800 */
[----:B------:R-:W-:Y:S04]  /*100e0*/  STL [R1+0x2e4], R8 ;  /* 0x0002e40801007387 */ /* 0x000fe80000100800 */
[----:B------:R-:W-:Y:S04]  /*100f0*/  STL [R1+0x2e8], R7 ;  /* 0x0002e80701007387 */ /* 0x000fe80000100800 */
[----:B------:R-:W2:Y:S04]  /*10100*/  LDL R35, [R1+0x80] ;  /* 0x0000800001237983 */ /* 0x000ea80000100800 */
[----:B------:R-:W-:Y:S04]  /*10110*/  STL [R1+0x2ec], R6 ;  /* 0x0002ec0601007387 */ /* 0x000fe80000100800 */
[----:B------:R-:W2:Y:S04]  /*10120*/  LDL.LU R34, [R1+0x304] ;  /* 0x0003040001227983 */ /* 0x000ea80000300800 */
[----:B------:R0:W-:Y:S04]  /*10130*/  STL [R1+0x2f0], R5 ;  /* 0x0002f00501007387 */ /* 0x0001e80000100800 */
[----:B------:R-:W3:Y:S04]  /*10140*/  LDL R33, [R1+0x84] ;  /* 0x0000840001217983 */ /* 0x000ee80000100800 */
[----:B------:R-:W-:Y:S04]  /*10150*/  STL [R1+0x2f4], R4 ;  /* 0x0002f40401007387 */ /* 0x000fe80000100800 */
[----:B------:R-:W3:Y:S04]  /*10160*/  LDL R24, [R1+0x88] ;  /* 0x0000880001187983 */ /* 0x000ee80000100800 */
[----:B------:R-:W3:Y:S04]  /*10170*/  LDL R54, [R1+0x8c] ;  /* 0x00008c0001367983 */ /* 0x000ee80000100800 */
[----:B------:R-:W3:Y:S04]  /*10180*/  LDL R52, [R1+0x90] ;  /* 0x0000900001347983 */ /* 0x000ee80000100800 */
[----:B------:R-:W3:Y:S04]  /*10190*/  LDL R50, [R1+0x94] ;  /* 0x0000940001327983 */ /* 0x000ee80000100800 */
[----:B------:R-:W3:Y:S04]  /*101a0*/  LDL R48, [R1+0x98] ;  /* 0x0000980001307983 */ /* 0x000ee80000100800 */
[----:B------:R-:W3:Y:S01]  /*101b0*/  LDL R31, [R1+0x9c] ;  /* 0x00009c00011f7983 */ /* 0x000ee20000100800 */
[----:B----4-:R-:W-:-:S03]  /*101c0*/  FADD R3, R32, R3 ;  /* 0x0000000320037221 */ /* 0x010fc60000000000 */
[----:B------:R-:W4:Y:S04]  /*101d0*/  LDL R29, [R1+0xa0] ;  /* 0x0000a000011d7983 */ /* 0x000f280000100800 */
[----:B------:R-:W4:Y:S04]  /*101e0*/  LDL R27, [R1+0xa4] ;  /* 0x0000a400011b7983 */ /* 0x000f280000100800 */
[----:B------:R-:W4:Y:S04]  /*101f0*/  LDL R26, [R1+0xa8] ;  /* 0x0000a800011a7983 */ /* 0x000f280000100800 */
[----:B------:R-:W4:Y:S01]  /*10200*/  LDL R25, [R1+0xac] ;  /* 0x0000ac0001197983 */ /* 0x000f220000100800 */
[----:B------:R-:W-:-:S03]  /*10210*/  FADD R2, R30, R2 ;  /* 0x000000021e027221 */ /* 0x000fc60000000000 */
[----:B------:R-:W4:Y:S04]  /*10220*/  LDL R55, [R1+0xb0] ;  /* 0x0000b00001377983 */ /* 0x000f280000100800 */
[----:B------:R-:W4:Y:S01]  /*10230*/  LDL R53, [R1+0xb4] ;  /* 0x0000b40001357983 */ /* 0x000f220000100800 */
[----:B------:R-:W-:-:S03]  /*10240*/  FADD R0, R28, R0 ;  /* 0x000000001c007221 */ /* 0x000fc60000000000 */
[----:B------:R-:W4:Y:S04]  /*10250*/  LDL R51, [R1+0xb8] ;  /* 0x0000b80001337983 */ /* 0x000f280000100800 */
[----:B------:R-:W4:Y:S04]  /*10260*/  LDL R49, [R1+0xbc] ;  /* 0x0000bc0001317983 */ /* 0x000f280000100800 */
[----:B------:R-:W4:Y:S04]  /*10270*/  LDL R47, [R1+0x40] ;  /* 0x00004000012f7983 */ /* 0x000f280000100800 */
[----:B------:R-:W3:Y:S04]  /*10280*/  LDL.LU R32, [R1+0x308] ;  /* 0x0003080001207983 */ /* 0x000ee80000300800 */
[----:B------:R1:W-:Y:S04]  /*10290*/  STL [R1+0x2f8], R3 ;  /* 0x0002f80301007387 */ /* 0x0003e80000100800 */
[----:B0-----:R-:W4:Y:S04]  /*102a0*/  LDL.LU R5, [R1+0x30c] ;  /* 0x00030c0001057983 */ /* 0x001f280000300800 */
[----:B------:R0:W-:Y:S04]  /*102b0*/  STL [R1+0x2fc], R2 ;  /* 0x0002fc0201007387 */ /* 0x0001e80000100800 */
[----:B-1----:R-:W4:Y:S04]  /*102c0*/  LDL.LU R3, [R1+0x310] ;  /* 0x0003100001037983 */ /* 0x002f280000300800 */
[----:B------:R1:W-:Y:S04]  /*102d0*/  STL [R1+0x300], R0 ;  /* 0x0003000001007387 */ /* 0x0003e80000100800 */
[----:B0-----:R-:W4:Y:S04]  /*102e0*/  LDL.LU R2, [R1+0x314] ;  /* 0x0003140001027983 */ /* 0x001f280000300800 */
[----:B-1----:R-:W4:Y:S04]  /*102f0*/  LDL.LU R0, [R1+0x318] ;  /* 0x0003180001007983 */ /* 0x002f280000300800 */
[----:B------:R-:W4:Y:S04]  /*10300*/  LDL.LU R4, [R1+0x31c] ;  /* 0x00031c0001047983 */ /* 0x000f280000300800 */
        /* <DEDUP_REMOVED lines=9> */
[----:B------:R-:W4:Y:S01]  /*103a0*/  LDL.LU R6, [R1+0x344] ;  /* 0x0003440001067983 */ /* 0x000f220000300800 */
[----:B--2---:R-:W-:-:S05]  /*103b0*/  FADD R34, R35, R34 ;  /* 0x0000002223227221 */ /* 0x004fca0000000000 */
[----:B------:R-:W-:Y:S01]  /*103c0*/  STL [R1+0x304], R34 ;  /* 0x0003042201007387 */ /* 0x000fe20000100800 */
[----:B---3--:R-:W-:-:S01]  /*103d0*/  FADD R32, R33, R32 ;  /* 0x0000002021207221 */ /* 0x008fc20000000000 */
[----:B----4-:R-:W-:-:S04]  /*103e0*/  FADD R5, R24, R5 ;  /* 0x0000000518057221 */ /* 0x010fc80000000000 */
[----:B------:R-:W-:Y:S04]  /*103f0*/  STL [R1+0x308], R32 ;  /* 0x0003082001007387 */ /* 0x000fe80000100800 */
[----:B------:R0:W-:Y:S01]  /*10400*/  STL [R1+0x30c], R5 ;  /* 0x00030c0501007387 */ /* 0x0001e20000100800 */
[----:B------:R-:W-:-:S03]  /*10410*/  FADD R3, R54, R3 ;  /* 0x0000000336037221 */ /* 0x000fc60000000000 */
[----:B------:R-:W2:Y:S04]  /*10420*/  LDL R24, [R1+0x44] ;  /* 0x0000440001187983 */ /* 0x000ea80000100800 */
[----:B------:R1:W-:Y:S01]  /*10430*/  STL [R1+0x310], R3 ;  /* 0x0003100301007387 */ /* 0x0003e20000100800 */
[----:B------:R-:W-:-:S03]  /*10440*/  FADD R2, R52, R2 ;  /* 0x0000000234027221 */ /* 0x000fc60000000000 */
[----:B0-----:R-:W2:Y:S01]  /*10450*/  LDL.LU R5, [R1+0x348] ;  /* 0x0003480001057983 */ /* 0x001ea20000300800 */
[----:B------:R-:W-:-:S03]  /*10460*/  FADD R0, R50, R0 ;  /* 0x0000000032007221 */ /* 0x000fc60000000000 */
[----:B------:R-:W-:Y:S04]  /*10470*/  STL [R1+0x314], R2 ;  /* 0x0003140201007387 */ /* 0x000fe80000100800 */
[----:B------:R-:W3:Y:S04]  /*10480*/  LDL R54, [R1+0x48] ;  /* 0x0000480001367983 */ /* 0x000ee80000100800 */
[----:B------:R0:W-:Y:S04]  /*10490*/  STL [R1+0x318], R0 ;  /* 0x0003180001007387 */ /* 0x0001e80000100800 */
[----:B-1----:R-:W3:Y:S04]  /*104a0*/  LDL.LU R3, [R1+0x34c] ;  /* 0x00034c0001037983 */ /* 0x002ee80000300800 */
[----:B------:R-:W4:Y:S04]  /*104b0*/  LDL R52, [R1+0x4c] ;  /* 0x00004c0001347983 */ /* 0x000f280000100800 */
[----:B0-----:R-:W4:Y:S01]  /*104c0*/  LDL.LU R0, [R1+0x350] ;  /* 0x0003500001007983 */ /* 0x001f220000300800 */
[----:B------:R-:W-:-:S03]  /*104d0*/  FADD R4, R48, R4 ;  /* 0x0000000430047221 */ /* 0x000fc60000000000 */
[----:B------:R-:W4:Y:S04]  /*104e0*/  LDL R50, [R1+0x50] ;  /* 0x0000500001327983 */ /* 0x000f280000100800 */
[----:B------:R-:W4:Y:S04]  /*104f0*/  LDL.LU R2, [R1+0x354] ;  /* 0x0003540001027983 */ /* 0x000f280000300800 */
[----:B------:R-:W4:Y:S04]  /*10500*/  LDL R48, [R1+0x54] ;  /* 0x0000540001307983 */ /* 0x000f280000100800 */
[----:B------:R0:W-:Y:S04]  /*10510*/  STL [R1+0x31c], R4 ;  /* 0x00031c0401007387 */ /* 0x0001e80000100800 */
[----:B0-----:R-:W4:Y:S01]  /*10520*/  LDL.LU R4, [R1+0x358] ;  /* 0x0003580001047983 */ /* 0x001f220000300800 */
[----:B------:R-:W-:-:S01]  /*10530*/  FADD R30, R31, R30 ;  /* 0x0000001e1f1e7221 */ /* 0x000fc20000000000 */
[----:B------:R-:W-:Y:S01]  /*10540*/  FADD R28, R29, R28 ;  /* 0x0000001c1d1c7221 */ /* 0x000fe20000000000 */
[----:B------:R-:W-:-:S01]  /*10550*/  FADD R13, R27, R13 ;  /* 0x0000000d1b0d7221 */ /* 0x000fc20000000000 */
[----:B------:R-:W-:Y:S01]  /*10560*/  FADD R12, R26, R12 ;  /* 0x0000000c1a0c7221 */ /* 0x000fe20000000000 */
[----:B------:R-:W-:-:S01]  /*10570*/  FADD R11, R25, R11 ;  /* 0x0000000b190b7221 */ /* 0x000fc20000000000 */
[----:B------:R-:W-:Y:S01]  /*10580*/  STL [R1+0x320], R30 ;  /* 0x0003201e01007387 */ /* 0x000fe20000100800 */
[----:B------:R-:W-:-:S01]  /*10590*/  FADD R10, R55, R10 ;  /* 0x0000000a370a7221 */ /* 0x000fc20000000000 */
[----:B------:R-:W-:-:S02]  /*105a0*/  FADD R9, R53, R9 ;  /* 0x0000000935097221 */ /* 0x000fc40000000000 */
[----:B------:R-:W-:Y:S01]  /*105b0*/  STL [R1+0x324], R28 ;  /* 0x0003241c01007387 */ /* 0x000fe20000100800 */
[----:B------:R-:W-:-:S03]  /*105c0*/  FADD R8, R51, R8 ;  /* 0x0000000833087221 */ /* 0x000fc60000000000 */
[----:B------:R-:W-:Y:S01]  /*105d0*/  STL [R1+0x328], R13 ;  /* 0x0003280d01007387 */ /* 0x000fe20000100800 */
[----:B------:R-:W-:-:S03]  /*105e0*/  FADD R7, R49, R7 ;  /* 0x0000000731077221 */ /* 0x000fc60000000000 */
[----:B------:R-:W-:Y:S01]  /*105f0*/  STL [R1+0x32c], R12 ;  /* 0x00032c0c01007387 */ /* 0x000fe20000100800 */
[----:B------:R-:W-:-:S03]  /*10600*/  FADD R6, R47, R6 ;  /* 0x000000062f067221 */ /* 0x000fc60000000000 */
[----:B------:R-:W-:Y:S04]  /*10610*/  STL [R1+0x330], R11 ;  /* 0x0003300b01007387 */ /* 0x000fe80000100800 */
[----:B------:R0:W-:Y:S04]  /*10620*/  STL [R1+0x334], R10 ;  /* 0x0003340a01007387 */ /* 0x0001e80000100800 */
[----:B------:R-:W-:Y:S04]  /*10630*/  STL [R1+0x338], R9 ;  /* 0x0003380901007387 */ /* 0x000fe80000100800 */
[----:B------:R-:W4:Y:S04]  /*10640*/  LDL R47, [R1+0x58] ;  /* 0x00005800012f7983 */ /* 0x000f280000100800 */
[----:B------:R-:W-:Y:S04]  /*10650*/  STL [R1+0x33c], R8 ;  /* 0x00033c0801007387 */ /* 0x000fe80000100800 */
[----:B------:R-:W4:Y:S04]  /*10660*/  LDL R49, [R1+0x5c] ;  /* 0x00005c0001317983 */ /* 0x000f280000100800 */
[----:B------:R-:W-:Y:S04]  /*10670*/  STL [R1+0x340], R7 ;  /* 0x0003400701007387 */ /* 0x000fe80000100800 */
[----:B------:R-:W4:Y:S04]  /*10680*/  LDL R51, [R1+0x60] ;  /* 0x0000600001337983 */ /* 0x000f280000100800 */
[----:B------:R-:W-:Y:S04]  /*10690*/  STL [R1+0x344], R6 ;  /* 0x0003440601007387 */ /* 0x000fe80000100800 */
[----:B------:R-:W4:Y:S04]  /*106a0*/  LDL R53, [R1+0x64] ;  /* 0x0000640001357983 */ /* 0x000f280000100800 */
[----:B------:R-:W4:Y:S04]  /*106b0*/  LDL R55, [R1+0x68] ;  /* 0x0000680001377983 */ /* 0x000f280000100800 */
[----:B0-----:R-:W4:Y:S04]  /*106c0*/  LDL R10, [R1+0x6c] ;  /* 0x00006c00010a7983 */ /* 0x001f280000100800 */
[----:B------:R-:W4:Y:S04]  /*106d0*/  LDL R11, [R1+0x70] ;  /* 0x00007000010b7983 */ /* 0x000f280000100800 */
[----:B------:R-:W4:Y:S04]  /*106e0*/  LDL R35, [R1+0x74] ;  /* 0x0000740001237983 */ /* 0x000f280000100800 */
[----:B------:R-:W4:Y:S04]  /*106f0*/  LDL R33, [R1+0x78] ;  /* 0x0000780001217983 */ /* 0x000f280000100800 */
[----:B------:R-:W4:Y:S04]  /*10700*/  LDL R31, [R1+0x7c] ;  /* 0x00007c00011f7983 */ /* 0x000f280000100800 */
[----:B------:R-:W4:Y:S04]  /*10710*/  LDL R29, [R1] ;  /* 0x00000000011d7983 */ /* 0x000f280000100800 */
[----:B------:R-:W4:Y:S04]  /*10720*/  LDL R27, [R1+0x4] ;  /* 0x00000400011b7983 */ /* 0x000f280000100800 */
[----:B------:R-:W4:Y:S01]  /*10730*/  LDL R25, [R1+0x8] ;  /* 0x0000080001197983 */ /* 0x000f220000100800 */
[----:B--2---:R-:W-:-:S01]  /*10740*/  FADD R5, R24, R5 ;  /* 0x0000000518057221 */ /* 0x004fc20000000000 */
[----:B---3--:R-:W-:Y:S01]  /*10750*/  FADD R3, R54, R3 ;  /* 0x0000000336037221 */ /* 0x008fe20000000000 */
[----:B----4-:R-:W-:-:S05]  /*10760*/  FADD R0, R52, R0 ;  /* 0x0000000034007221 */ /* 0x010fca0000000000 */
[----:B------:R0:W-:Y:S01]  /*10770*/  STL [R1+0x350], R0 ;  /* 0x0003500001007387 */ /* 0x0001e20000100800 */
[----:B------:R-:W-:-:S03]  /*10780*/  FADD R2, R50, R2 ;  /* 0x0000000232027221 */ /* 0x000fc60000000000 */
[----:B------:R-:W-:Y:S04]  /*10790*/  STL [R1+0x348], R5 ;  /* 0x0003480501007387 */ /* 0x000fe80000100800 */
[----:B0-----:R-:W2:Y:S04]  /*107a0*/  LDL.LU R0, [R1+0x38c] ;  /* 0x00038c0001007983 */ /* 0x001ea80000300800 */
[----:B------:R0:W-:Y:S01]  /*107b0*/  STL [R1+0x34c], R3 ;  /* 0x00034c0301007387 */ /* 0x0001e20000100800 */
[----:B------:R-:W-:-:S03]  /*107c0*/  FADD R4, R48, R4 ;  /* 0x0000000430047221 */ /* 0x000fc60000000000 */
[----:B0-----:R-:W3:Y:S04]  /*107d0*/  LDL.LU R3, [R1+0x384] ;  /* 0x0003840001037983 */ /* 0x001ee80000300800 */
[----:B------:R0:W-:Y:S04]  /*107e0*/  STL [R1+0x354], R2 ;  /* 0x0003540201007387 */ /* 0x0001e80000100800 */
[----:B0-----:R-:W4:Y:S04]  /*107f0*/  LDL.LU R2, [R1+0x388] ;  /* 0x0003880001027983 */ /* 0x001f280000300800 */
[----:B------:R-:W3:Y:S04]  /*10800*/  LDL.LU R48, [R1+0x35c] ;  /* 0x00035c0001307983 */ /* 0x000ee80000300800 */
[----:B------:R-:W4:Y:S04]  /*10810*/  LDL.LU R50, [R1+0x360] ;  /* 0x0003600001327983 */ /* 0x000f280000300800 */
[----:B------:R-:W4:Y:S04]  /*10820*/  LDL.LU R52, [R1+0x364] ;  /* 0x0003640001347983 */ /* 0x000f280000300800 */
[----:B------:R0:W-:Y:S04]  /*10830*/  STL [R1+0x358], R4 ;  /* 0x0003580401007387 */ /* 0x0001e80000100800 */
[----:B------:R-:W4:Y:S04]  /*10840*/  LDL.LU R54, [R1+0x368] ;  /* 0x0003680001367983 */ /* 0x000f280000300800 */
[----:B------:R-:W4:Y:S04]  /*10850*/  LDL.LU R9, [R1+0x36c] ;  /* 0x00036c0001097983 */ /* 0x000f280000300800 */
[----:B------:R-:W4:Y:S04]  /*10860*/  LDL.LU R8, [R1+0x370] ;  /* 0x0003700001087983 */ /* 0x000f280000300800 */
[----:B------:R-:W4:Y:S04]  /*10870*/  LDL.LU R7, [R1+0x374] ;  /* 0x0003740001077983 */ /* 0x000f280000300800 */
[----:B------:R-:W4:Y:S04]  /*10880*/  LDL.LU R6, [R1+0x378] ;  /* 0x0003780001067983 */ /* 0x000f280000300800 */
[----:B------:R-:W4:Y:S04]  /*10890*/  LDL.LU R5, [R1+0x37c] ;  /* 0x00037c0001057983 */ /* 0x000f280000300800 */
[----:B0-----:R-:W4:Y:S04]  /*108a0*/  LDL.LU R4, [R1+0x380] ;  /* 0x0003800001047983 */ /* 0x001f280000300800 */
        /* <DEDUP_REMOVED lines=12> */
[----:B--2---:R-:W-:-:S01]  /*10970*/  FADD R0, R25, R0 ;  /* 0x0000000019007221 */ /* 0x004fc20000000000 */
[----:B---3--:R-:W-:-:S02]  /*10980*/  FADD R48, R47, R48 ;  /* 0x000000302f307221 */ /* 0x008fc40000000000 */
[----:B------:R-:W2:Y:S01]  /*10990*/  LDL.LU R47, [R1+0x7ac] ;  /* 0x0007ac00012f7983 */ /* 0x000ea20000300800 */
[----:B----4-:R-:W-:-:S03]  /*109a0*/  FADD R50, R49, R50 ;  /* 0x0000003231327221 */ /* 0x010fc60000000000 */
[----:B------:R0:W-:Y:S01]  /*109b0*/  STL [R1+0x35c], R48 ;  /* 0x00035c3001007387 */ /* 0x0001e20000100800 */
[----:B------:R-:W-:-:S03]  /*109c0*/  FADD R52, R51, R52 ;  /* 0x0000003433347221 */ /* 0x000fc60000000000 */
[----:B0-----:R-:W3:Y:S01]  /*109d0*/  LDL.LU R48, [R1+0x7a8] ;  /* 0x0007a80001307983 */ /* 0x001ee20000300800 */
[----:B------:R-:W-:-:S03]  /*109e0*/  FADD R54, R53, R54 ;  /* 0x0000003635367221 */ /* 0x000fc60000000000 */
[----:B------:R-:W4:Y:S04]  /*109f0*/  LDL.LU R49, [R1+0x7a4] ;  /* 0x0007a40001317983 */ /* 0x000f280000300800 */
[----:B------:R0:W-:Y:S01]  /*10a00*/  STL [R1+0x360], R50 ;  /* 0x0003603201007387 */ /* 0x0001e20000100800 */
[----:B------:R-:W-:-:S01]  /*10a10*/  FADD R9, R55, R9 ;  /* 0x0000000937097221 */ /* 0x000fc20000000000 */
[----:B------:R-:W-:Y:S01]  /*10a20*/  FADD R8, R10, R8 ;  /* 0x000000080a087221 */ /* 0x000fe20000000000 */
[----:B------:R-:W-:-:S01]  /*10a30*/  FADD R7, R11, R7 ;  /* 0x000000070b077221 */ /* 0x000fc20000000000 */
[----:B0-----:R-:W4:Y:S04]  /*10a40*/  LDL.LU R50, [R1+0x7a0] ;  /* 0x0007a00001327983 */ /* 0x001f280000300800 */
        /* <DEDUP_REMOVED lines=9> */
[----:B------:R-:W-:-:S02]  /*10ae0*/  FADD R2, R27, R2 ;  /* 0x000000021b027221 */ /* 0x000fc40000000000 */
[----:B0-----:R-:W4:Y:S04]  /*10af0*/  LDL.LU R54, [R1+0x790] ;  /* 0x0007900001367983 */ /* 0x001f280000300800 */
[----:B------:R-:W4:Y:S04]  /*10b00*/  LDL.LU R55, [R1+0x78c] ;  /* 0x00078c0001377983 */ /* 0x000f280000300800 */
[----:B------:R0:W-:Y:S04]  /*10b10*/  STL [R1+0x36c], R9 ;  /* 0x00036c0901007387 */ /* 0x0001e80000100800 */
[----:B------:R1:W-:Y:S04]  /*10b20*/  STL [R1+0x370], R8 ;  /* 0x0003700801007387 */ /* 0x0003e80000100800 */
[----:B------:R1:W-:Y:S04]  /*10b30*/  STL [R1+0x374], R7 ;  /* 0x0003740701007387 */ /* 0x0003e80000100800 */
[----:B------:R1:W-:Y:S04]  /*10b40*/  STL [R1+0x378], R6 ;  /* 0x0003780601007387 */ /* 0x0003e80000100800 */
[----:B------:R1:W-:Y:S04]  /*10b50*/  STL [R1+0x37c], R5 ;  /* 0x00037c0501007387 */ /* 0x0003e80000100800 */
[----:B------:R1:W-:Y:S04]  /*10b60*/  STL [R1+0x380], R4 ;  /* 0x0003800401007387 */ /* 0x0003e80000100800 */
[----:B------:R-:W2:Y:S04]  /*10b70*/  LDL.LU R25, [R1+0x390] ;  /* 0x0003900001197983 */ /* 0x000ea80000300800 */
[----:B------:R1:W-:Y:S04]  /*10b80*/  STL [R1+0x384], R3 ;  /* 0x0003840301007387 */ /* 0x0003e80000100800 */
[----:B------:R-:W3:Y:S04]  /*10b90*/  LDL.LU R27, [R1+0x394] ;  /* 0x00039400011b7983 */ /* 0x000ee80000300800 */
[----:B------:R1:W-:Y:S04]  /*10ba0*/  STL [R1+0x388], R2 ;  /* 0x0003880201007387 */ /* 0x0003e80000100800 */
[----:B------:R-:W4:Y:S04]  /*10bb0*/  LDL.LU R29, [R1+0x398] ;  /* 0x00039800011d7983 */ /* 0x000f280000300800 */
[----:B------:R1:W-:Y:S04]  /*10bc0*/  STL [R1+0x38c], R0 ;  /* 0x00038c0001007387 */ /* 0x0003e80000100800 */
[----:B------:R-:W4:Y:S04]  /*10bd0*/  LDL.LU R31, [R1+0x39c] ;  /* 0x00039c00011f7983 */ /* 0x000f280000300800 */
[----:B------:R-:W4:Y:S04]  /*10be0*/  LDL.LU R33, [R1+0x3a0] ;  /* 0x0003a00001217983 */ /* 0x000f280000300800 */
[----:B------:R-:W4:Y:S04]  /*10bf0*/  LDL.LU R35, [R1+0x3a4] ;  /* 0x0003a40001237983 */ /* 0x000f280000300800 */
[----:B------:R-:W4:Y:S04]  /*10c00*/  LDL.LU R11, [R1+0x3a8] ;  /* 0x0003a800010b7983 */ /* 0x000f280000300800 */
[----:B------:R-:W4:Y:S04]  /*10c10*/  LDL.LU R10, [R1+0x3ac] ;  /* 0x0003ac00010a7983 */ /* 0x000f280000300800 */
        /* <DEDUP_REMOVED lines=8> */
[----:B------:R-:W4:Y:S01]  /*10ca0*/  LDL.LU R0, [R1+0x3d0] ;  /* 0x0003d00001007983 */ /* 0x000f220000300800 */
[----:B--2---:R-:W-:-:S03]  /*10cb0*/  FADD R25, R24, R25 ;  /* 0x0000001918197221 */ /* 0x004fc60000000000 */
[----:B------:R-:W2:Y:S04]  /*10cc0*/  LDL.LU R24, [R1+0x788] ;  /* 0x0007880001187983 */ /* 0x000ea80000300800 */
[----:B------:R0:W-:Y:S01]  /*10cd0*/  STL [R1+0x390], R25 ;  /* 0x0003901901007387 */ /* 0x0001e20000100800 */
[----:B---3--:R-:W-:-:S03]  /*10ce0*/  FADD R27, R26, R27 ;  /* 0x0000001b1a1b7221 */ /* 0x008fc60000000000 */
[----:B0-----:R-:W3:Y:S01]  /*10cf0*/  LDL.LU R25, [R1+0x784] ;  /* 0x0007840001197983 */ /* 0x001ee20000300800 */
[----:B----4-:R-:W-:-:S03]  /*10d00*/  FADD R29, R28, R29 ;  /* 0x0000001d1c1d7221 */ /* 0x010fc60000000000 */
[----:B------:R-:W4:Y:S04]  /*10d10*/  LDL.LU R26, [R1+0x780] ;  /* 0x00078000011a7983 */ /* 0x000f280000300800 */
[----:B------:R0:W-:Y:S01]  /*10d20*/  STL [R1+0x394], R27 ;  /* 0x0003941b01007387 */ /* 0x0001e20000100800 */
[----:B------:R-:W-:-:S01]  /*10d30*/  FADD R31, R30, R31 ;  /* 0x0000001f1e1f7221 */ /* 0x000fc20000000000 */
[----:B------:R-:W-:Y:S02]  /*10d40*/  FADD R33, R32, R33 ;  /* 0x0000002120217221 */ /* 0x000fe40000000000 */
        /* <DEDUP_REMOVED lines=29> */
[----:B------:R1:W-:Y:S01]  /*10f20*/  STL [R1+0x3b8], R7 ;  /* 0x0003b80701007387 */ /* 0x0003e20000100800 */
[----:B------:R-:W-:-:S03]  /*10f30*/  FADD R0, R219, R0 ;  /* 0x00000000db007221 */ /* 0x000fc60000000000 */
        /* <DEDUP_REMOVED lines=23> */
[----:B--2---:R-:W-:-:S01]  /*110b0*/  FADD R39, R220, R39 ;  /* 0x00000027dc277221 */ /* 0x004fc20000000000 */
[----:B---3--:R-:W-:-:S04]  /*110c0*/  FADD R38, R221, R38 ;  /* 0x00000026dd267221 */ /* 0x008fc80000000000 */
[----:B------:R0:W-:Y:S01]  /*110d0*/  STL [R1+0x3d4], R39 ;  /* 0x0003d42701007387 */ /* 0x0001e20000100800 */
[----:B----4-:R-:W-:-:S03]  /*110e0*/  FADD R37, R222, R37 ;  /* 0x00000025de257221 */ /* 0x010fc60000000000 */
[----:B------:R1:W-:Y:S01]  /*110f0*/  STL [R1+0x3d8], R38 ;  /* 0x0003d82601007387 */ /* 0x0003e20000100800 */
[----:B------:R-:W-:-:S03]  /*11100*/  FADD R14, R223, R14 ;  /* 0x0000000edf0e7221 */ /* 0x000fc60000000000 */
        /* <DEDUP_REMOVED lines=24> */
[----:B0-----:R-:W4:Y:S01]  /*11290*/  LDL.LU R39, [R1+0x418] ;  /* 0x0004180001277983 */ /* 0x001f220000300800 */
[----:B------:R-:W-:-:S03]  /*112a0*/  FADD R0, R204, R0 ;  /* 0x00000000cc007221 */ /* 0x000fc60000000000 */
[----:B------:R0:W-:Y:S04]  /*112b0*/  STL [R1+0x40c], R3 ;  /* 0x00040c0301007387 */ /* 0x0001e80000100800 */
[----:B-1----:R-:W4:Y:S04]  /*112c0*/  LDL.LU R38, [R1+0x41c] ;  /* 0x00041c0001267983 */ /* 0x002f280000300800 */
[----:B------:R1:W-:Y:S04]  /*112d0*/  STL [R1+0x410], R2 ;  /* 0x0004100201007387 */ /* 0x0003e80000100800 */
[----:B--2---:R-:W2:Y:S04]  /*112e0*/  LDL.LU R37, [R1+0x420] ;  /* 0x0004200001257983 */ /* 0x004ea80000300800 */
[----:B------:R1:W-:Y:S04]  /*112f0*/  STL [R1+0x414], R0 ;  /* 0x0004140001007387 */ /* 0x0003e80000100800 */
[----:B---3--:R-:W3:Y:S04]  /*11300*/  LDL.LU R14, [R1+0x424] ;  /* 0x00042400010e7983 */ /* 0x008ee80000300800 */
[----:B----4-:R-:W4:Y:S04]  /*11310*/  LDL.LU R13, [R1+0x428] ;  /* 0x00042800010d7983 */ /* 0x010f280000300800 */
        /* <DEDUP_REMOVED lines=9> */
[----:B0-----:R-:W4:Y:S04]  /*113b0*/  LDL.LU R3, [R1+0x450] ;  /* 0x0004500001037983 */ /* 0x001f280000300800 */
[----:B-1----:R-:W4:Y:S04]  /*113c0*/  LDL.LU R2, [R1+0x454] ;  /* 0x0004540001027983 */ /* 0x002f280000300800 */
[----:B------:R-:W4:Y:S01]  /*113d0*/  LDL.LU R0, [R1+0x458] ;  /* 0x0004580001007983 */ /* 0x000f220000300800 */
[----:B------:R-:W-:-:S01]  /*113e0*/  FADD R39, R205, R39 ;  /* 0x00000027cd277221 */ /* 0x000fc20000000000 */
[----:B------:R-:W-:-:S04]  /*113f0*/  FADD R38, R206, R38 ;  /* 0x00000026ce267221 */ /* 0x000fc80000000000 */
[----:B------:R0:W-:Y:S01]  /*11400*/  STL [R1+0x418], R39 ;  /* 0x0004182701007387 */ /* 0x0001e20000100800 */
[----:B--2---:R-:W-:-:S03]  /*11410*/  FADD R37, R207, R37 ;  /* 0x00000025cf257221 */ /* 0x004fc60000000000 */
[----:B------:R1:W-:Y:S01]  /*11420*/  STL [R1+0x41c], R38 ;  /* 0x00041c2601007387 */ /* 0x0003e20000100800 */
[----:B---3--:R-:W-:-:S03]  /*11430*/  FADD R14, R208, R14 ;  /* 0x0000000ed00e7221 */ /* 0x008fc60000000000 */
        /* <DEDUP_REMOVED lines=455> */
[----:B------:R-:W-:Y:S01]  /*130b0*/  STL [R1+0x67c], R39 ;  /* 0x00067c2701007387 */ /* 0x000fe20000100800 */
[----:B--2---:R-:W-:-:S03]  /*130c0*/  FADD R37, R40, R37 ;  /* 0x0000002528257221 */ /* 0x004fc60000000000 */
[----:B------:R-:W-:Y:S01]  /*130d0*/  STL [R1+0x680], R38 ;  /* 0x0006802601007387 */ /* 0x000fe20000100800 */
[----:B---3--:R-:W-:-:S03]  /*130e0*/  FADD R14, R41, R14 ;  /* 0x0000000e290e7221 */ /* 0x008fc60000000000 */
[----:B------:R0:W-:Y:S01]  /*130f0*/  STL [R1+0x684], R37 ;  /* 0x0006842501007387 */ /* 0x0001e20000100800 */
[----:B----4-:R-:W-:-:S03]  /*13100*/  FADD R13, R42, R13 ;  /* 0x0000000d2a0d7221 */ /* 0x010fc60000000000 */
[----:B------:R-:W-:Y:S01]  /*13110*/  STL [R1+0x688], R14 ;  /* 0x0006880e01007387 */ /* 0x000fe20000100800 */
        /* <DEDUP_REMOVED lines=21> */
[----:B0-----:R-:W4:Y:S04]  /*13270*/  LDL.LU R37, [R1+0x6c0] ;  /* 0x0006c00001257983 */ /* 0x001f280000300800 */
[----:B------:R0:W-:Y:S04]  /*13280*/  STL [R1+0x6b4], R3 ;  /* 0x0006b40301007387 */ /* 0x0001e80000100800 */
[----:B------:R-:W4:Y:S04]  /*13290*/  LDL.LU R38, [R1+0x6c4] ;  /* 0x0006c40001267983 */ /* 0x000f280000300800 */
[----:B------:R0:W-:Y:S04]  /*132a0*/  STL [R1+0x6b8], R2 ;  /* 0x0006b80201007387 */ /* 0x0001e80000100800 */
[----:B------:R-:W4:Y:S01]  /*132b0*/  LDL.LU R39, [R1+0x6c8] ;  /* 0x0006c80001277983 */ /* 0x000f220000300800 */
[----:B------:R-:W-:-:S05]  /*132c0*/  FADD R0, R54, R0 ;  /* 0x0000000036007221 */ /* 0x000fca0000000000 */
[----:B------:R0:W-:Y:S04]  /*132d0*/  STL [R1+0x6bc], R0 ;  /* 0x0006bc0001007387 */ /* 0x0001e80000100800 */
[----:B-1----:R-:W4:Y:S04]  /*132e0*/  LDL.LU R13, [R1+0x6cc] ;  /* 0x0006cc00010d7983 */ /* 0x002f280000300800 */
[----:B--2---:R-:W2:Y:S04]  /*132f0*/  LDL.LU R12, [R1+0x6d0] ;  /* 0x0006d000010c7983 */ /* 0x004ea80000300800 */
        /* <DEDUP_REMOVED lines=8> */
[----:B0-----:R-:W4:Y:S04]  /*13380*/  LDL.LU R3, [R1+0x6f4] ;  /* 0x0006f40001037983 */ /* 0x001f280000300800 */
[----:B------:R-:W4:Y:S04]  /*13390*/  LDL.LU R2, [R1+0x6f8] ;  /* 0x0006f80001027983 */ /* 0x000f280000300800 */
[----:B------:R-:W4:Y:S04]  /*133a0*/  LDL.LU R0, [R1+0x6fc] ;  /* 0x0006fc0001007983 */ /* 0x000f280000300800 */
[----:B------:R-:W4:Y:S01]  /*133b0*/  LDL.LU R14, [R1+0x700] ;  /* 0x00070000010e7983 */ /* 0x000f220000300800 */
[----:B------:R-:W-:-:S05]  /*133c0*/  FADD R37, R55, R37 ;  /* 0x0000002537257221 */ /* 0x000fca0000000000 */
[----:B------:R0:W-:Y:S01]  /*133d0*/  STL [R1+0x6c0], R37 ;  /* 0x0006c02501007387 */ /* 0x0001e20000100800 */
[----:B------:R-:W-:-:S03]  /*133e0*/  FADD R38, R24, R38 ;  /* 0x0000002618267221 */ /* 0x000fc60000000000 */
[----:B0-----:R-:W4:Y:S01]  /*133f0*/  LDL.LU R37, [R1+0x754] ;  /* 0x0007540001257983 */ /* 0x001f220000300800 */
[----:B------:R-:W-:-:S03]  /*13400*/  FADD R39, R25, R39 ;  /* 0x0000002719277221 */ /* 0x000fc60000000000 */
[----:B------:R0:W-:Y:S04]  /*13410*/  STL [R1+0x6c4], R38 ;  /* 0x0006c42601007387 */ /* 0x0001e80000100800 */
[----:B0-----:R-:W4:Y:S04]  /*13420*/  LDL.LU R38, [R1+0x750] ;  /* 0x0007500001267983 */ /* 0x001f280000300800 */
[----:B------:R0:W-:Y:S04]  /*13430*/  STL [R1+0x6c8], R39 ;  /* 0x0006c82701007387 */ /* 0x0001e80000100800 */
[----:B0-----:R-:W4:Y:S01]  /*13440*/  LDL.LU R39, [R1+0x74c] ;  /* 0x00074c0001277983 */ /* 0x001f220000300800 */
[----:B------:R-:W-:-:S01]  /*13450*/  FADD R13, R26, R13 ;  /* 0x0000000d1a0d7221 */ /* 0x000fc20000000000 */
[----:B--2---:R-:W-:Y:S01]  /*13460*/  FADD R12, R27, R12 ;  /* 0x0000000c1b0c7221 */ /* 0x004fe20000000000 */
[----:B---3--:R-:W-:-:S01]  /*13470*/  FADD R11, R28, R11 ;  /* 0x0000000b1c0b7221 */ /* 0x008fc20000000000 */
[----:B----4-:R-:W-:-:S02]  /*13480*/  FADD R10, R29, R10 ;  /* 0x0000000a1d0a7221 */ /* 0x010fc40000000000 */
[----:B------:R0:W-:Y:S01]  /*13490*/  STL [R1+0x6cc], R13 ;  /* 0x0006cc0d01007387 */ /* 0x0001e20000100800 */
[----:B------:R-:W-:-:S01]  /*134a0*/  FADD R9, R30, R9 ;  /* 0x000000091e097221 */ /* 0x000fc20000000000 */
[----:B------:R-:W-:Y:S01]  /*134b0*/  FADD R8, R31, R8 ;  /* 0x000000081f087221 */ /* 0x000fe20000000000 */
[----:B------:R-:W-:-:S01]  /*134c0*/  FADD R7, R32, R7 ;  /* 0x0000000720077221 */ /* 0x000fc20000000000 */
[----:B0-----:R0:W5:Y:S04]  /*134d0*/  LDL.LU R13, [R1+0x748] ;  /* 0x00074800010d7983 */ /* 0x0011680000300800 */
[----:B------:R1:W-:Y:S01]  /*134e0*/  STL [R1+0x6d0], R12 ;  /* 0x0006d00c01007387 */ /* 0x0003e20000100800 */
[----:B------:R-:W-:-:S01]  /*134f0*/  FADD R6, R33, R6 ;  /* 0x0000000621067221 */ /* 0x000fc20000000000 */
[----:B------:R-:W-:-:S02]  /*13500*/  FADD R5, R34, R5 ;  /* 0x0000000522057221 */ /* 0x000fc40000000000 */
[----:B-1----:R0:W5:Y:S04]  /*13510*/  LDL.LU R12, [R1+0x744] ;  /* 0x00074400010c7983 */ /* 0x0021680000300800 */
[----:B------:R1:W-:Y:S01]  /*13520*/  STL [R1+0x6d4], R11 ;  /* 0x0006d40b01007387 */ /* 0x0003e20000100800 */
[----:B------:R-:W-:-:S03]  /*13530*/  FADD R4, R35, R4 ;  /* 0x0000000423047221 */ /* 0x000fc60000000000 */
[----:B-1----:R0:W5:Y:S04]  /*13540*/  LDL.LU R11, [R1+0x740] ;  /* 0x00074000010b7983 */ /* 0x0021680000300800 */
[----:B------:R1:W-:Y:S01]  /*13550*/  STL [R1+0x6d8], R10 ;  /* 0x0006d80a01007387 */ /* 0x0003e20000100800 */
[----:B------:R-:W-:-:S03]  /*13560*/  FADD R3, R36, R3 ;  /* 0x0000000324037221 */ /* 0x000fc60000000000 */
        /* <DEDUP_REMOVED lines=14> */
[----:B-1----:R0:W5:Y:S01]  /*13650*/  LDL.LU R3, [R1+0x720] ;  /* 0x0007200001037983 */ /* 0x0021620000300800 */
[----:B------:R-:W-:Y:S01]  /*13660*/  UMOV UR6, URZ ;  /* 0x0000003f00067c82 */ /* 0x000fe20008000000 */
[----:B------:R-:W-:-:S05]  /*13670*/  FADD R2, R37, R2 ;  /* 0x0000000225027221 */ /* 0x000fca0000000000 */
[----:B------:R1:W-:Y:S01]  /*13680*/  STL [R1+0x6f8], R2 ;  /* 0x0006f80201007387 */ /* 0x0003e20000100800 */
[----:B------:R-:W-:-:S03]  /*13690*/  FADD R0, R38, R0 ;  /* 0x0000000026007221 */ /* 0x000fc60000000000 */
[----:B-1----:R0:W5:Y:S04]  /*136a0*/  LDL.LU R2, [R1+0x71c] ;  /* 0x00071c0001027983 */ /* 0x0021680000300800 */
[----:B------:R1:W-:Y:S01]  /*136b0*/  STL [R1+0x6fc], R0 ;  /* 0x0006fc0001007387 */ /* 0x0003e20000100800 */
[----:B------:R-:W-:-:S03]  /*136c0*/  FADD R14, R14, R39 ;  /* 0x000000270e0e7221 */ /* 0x000fc60000000000 */
[----:B-1----:R0:W5:Y:S04]  /*136d0*/  LDL.LU R0, [R1+0x718] ;  /* 0x0007180001007983 */ /* 0x0021680000300800 */
[----:B------:R0:W-:Y:S02]  /*136e0*/  STL [R1+0x700], R14 ;  /* 0x0007000e01007387 */ /* 0x0001e40000100800 */
.L_x_24:
[----:B------:R-:W-:Y:S05]  /*136f0*/  @!P1 BRA `(.L_x_25) ;  /* 0x0000000000049947 */ /* 0x000fea0003800000 */
[----:B------:R-:W-:Y:S01]  /*13700*/  BPT.TRAP 0x1 ;  /* 0x000000040000795c */ /* 0x000fe20000300000 */
.L_x_25:
[----:B------:R-:W-:Y:S02]  /*13710*/  UISETP.GT.U32.AND UP0, UPT, UR7, 0x1, UPT ;  /* 0x000000010700788c */ /* 0x000fe4000bf04070 */
[----:B------:R-:W-:-:S04]  /*13720*/  ULEA UR13, UR44, UR8, 0x3 ;  /* 0x000000082c0d7291 */ /* 0x000fc8000f8e183f */
[----:B------:R-:W-:Y:S01]  /*13730*/  UIADD3 UR13, UR13, 0x28, URZ ;  /* 0x000000280d0d7890 */ /* 0x000fe2000fffe03f */
[----:B------:R-:W-:-:S03]  /*13740*/  PLOP3.LUT P0, PT, PT, PT, UP0, 0x80, 0x0 ;  /* 0x000000000000781c */ /* 0x000fc60003f0f008 */
[----:B------:R-:W-:-:S09]  /*13750*/  UPRMT UR13, URZ, 0x654, UR13 ;  /* 0x000006543f0d7896 */ /* 0x000fd2000800000d */
[----:B------:R-:W-:Y:S01]  /*13760*/  SYNCS.ARRIVE.TRANS64.RED.A1T0 RZ, [UR13], RZ ;  /* 0x000000ffffff79a7 */ /* 0x000fe2000810040d */
[----:B------:R-:W-:Y:S05]  /*13770*/  @P0 BRA `(.L_x_26) ;  /* 0x0000000000040947 */ /* 0x000fea0003800000 */
[----:B------:R-:W-:Y:S01]  /*13780*/  BPT.TRAP 0x1 ;  /* 0x000000040000795c */ /* 0x000fe20000300000 */
.L_x_26:
[----:B------:R-:W-:Y:S01]  /*13790*/  UIADD3 UR45, UR45, 0x1, URZ ;  /* 0x000000012d2d7890 */ /* 0x000fe2000fffe03f */
[C---:B-----5:R-:W-:Y:S01]  /*137a0*/  ISETP.GT.AND P0, PT, R13.reuse, 0x1, PT ;  /* 0x000000010d00780c */ /* 0x060fe20003f04270 */
[----:B------:R-:W-:Y:S01]  /*137b0*/  UIADD3 UR44, UR44, 0x1, URZ ;  /* 0x000000012c2c7890 */ /* 0x000fe2000fffe03f */
[----:B------:R-:W-:Y:S01]  /*137c0*/  VIADD R13, R13, 0xffffffff ;  /* 0xffffffff0d0d7836 */ /* 0x000fe20000000000 */
[----:B------:R-:W-:Y:S02]  /*137d0*/  UISETP.NE.AND UP0, UPT, UR45, 0x5, UPT ;  /* 0x000000052d00788c */ /* 0x000fe4000bf05270 */
[----:B------:R-:W-:Y:S02]  /*137e0*/  UISETP.NE.AND UP1, UPT, UR44, 0x5, UPT ;  /* 0x000000052c00788c */ /* 0x000fe4000bf25270 */
[----:B------:R-:W-:Y:S02]  /*137f0*/  USEL UR13, URZ, 0x1, UP0 ;  /* 0x000000013f0d7887 */ /* 0x000fe40008000000 */
[----:B------:R-:W-:-:S02]  /*13800*/  USEL UR45, UR45, URZ, UP0 ;  /* 0x0000003f2d2d7287 */ /* 0x000fc40008000000 */
[----:B------:R-:W-:Y:S02]  /*13810*/  USEL UR44, UR44, URZ, UP1 ;  /* 0x0000003f2c2c7287 */ /* 0x000fe40008800000 */
[----:B------:R-:W-:Y:S01]  /*13820*/  LOP3.LUT R12, R12, UR13, RZ, 0x3c, !PT ;  /* 0x0000000d0c0c7c12 */ /* 0x000fe2000f8e3cff */
[----:B------:R-:W-:Y:S01]  /*13830*/  UMOV UR13, 0x1 ;  /* 0x00000001000d7882 */ /* 0x000fe20000000000 */
[----:B------:R-:W-:Y:S08]  /*13840*/  @P0 BRA `(.L_x_27) ;  /* 0xffffff7800d80947 */ /* 0x000ff0000383ffff */
.L_x_19:
[----:B------:R-:W-:-:S04]  /*13850*/  UISETP.NE.AND UP0, UPT, UR6, URZ, UPT ;  /* 0x0000003f0600728c */ /* 0x000fc8000bf05270 */
[----:B------:R-:W-:-:S06]  /*13860*/  USEL UR6, URZ, 0x1, !UP0 ;  /* 0x000000013f067887 */ /* 0x000fcc000c000000 */
[----:B------:R-:W-:-:S13]  /*13870*/  ISETP.NE.AND P0, PT, RZ, UR6, PT ;  /* 0x00000006ff007c0c */ /* 0x000fda000bf05270 */
[----:B------:R-:W-:Y:S05]  /*13880*/  @!P0 BRA `(.L_x_28) ;  /* 0x0000004c00208947 */ /* 0x000fea0003800000 */
[----:B------:R-:W3:Y:S04]  /*13890*/  LDL.LU R12, [R1+0x204] ;  /* 0x00020400010c7983 */ /* 0x000ee80000300800 */
[----:B------:R-:W4:Y:S04]  /*138a0*/  LDL.LU R13, [R1+0x184] ;  /* 0x00018400010d7983 */ /* 0x000f280000300800 */
[----:B0-----:R-:W4:Y:S04]  /*138b0*/  LDL.LU R14, [R1+0x208] ;  /* 0x00020800010e7983 */ /* 0x001f280000300800 */
[----:B------:R0:W-:Y:S04]  /*138c0*/  STL [R1+0x800], R56 ;  /* 0x0008003801007387 */ /* 0x0001e80000100800 */
[----:B0-----:R-:W3:Y:S04]  /*138d0*/  LDL.LU R56, [R1+0x180] ;  /* 0x0001800001387983 */ /* 0x001ee80000300800 */
[----:B------:R0:W-:Y:S04]  /*138e0*/  STL [R1+0x7fc], R57 ;  /* 0x0007fc3901007387 */ /* 0x0001e80000100800 */
[----:B0-----:R-:W2:Y:S04]  /*138f0*/  LDL.LU R57, [R1+0x200] ;  /* 0x0002000001397983 */ /* 0x001ea80000300800 */
        /* <DEDUP_REMOVED lines=44> */
[----:B----4-:R-:W-:-:S03]  /*13bc0*/  FADD R14, R13, R14 ;  /* 0x0000000e0d0e7221 */ /* 0x010fc60000000000 */
[----:B------:R-:W-:Y:S04]  /*13bd0*/  STL [R1+0x788], R54 ;  /* 0x0007883601007387 */ /* 0x000fe80000100800 */
[----:B------:R-:W-:Y:S04]  /*13be0*/  STL [R1+0x784], R55 ;  /* 0x0007843701007387 */ /* 0x000fe80000100800 */
[----:B------:R-:W-:Y:S01]  /*13bf0*/  STL [R1+0x780], R24 ;  /* 0x0007801801007387 */ /* 0x000fe20000100800 */
[----:B---3--:R-:W-:-:S03]  /*13c00*/  FADD R12, R56, R12 ;  /* 0x0000000c380c7221 */ /* 0x008fc60000000000 */
[----:B------:R-:W-:Y:S04]  /*13c10*/  STL [R1+0x77c], R25 ;  /* 0x00077c1901007387 */ /* 0x000fe80000100800 */
[----:B------:R-:W-:Y:S04]  /*13c20*/  STL [R1+0x778], R26 ;  /* 0x0007781a01007387 */ /* 0x000fe80000100800 */
[----:B------:R-:W-:Y:S04]  /*13c30*/  STL [R1+0x774], R27 ;  /* 0x0007741b01007387 */ /* 0x000fe80000100800 */
[----:B------:R-:W-:Y:S04]  /*13c40*/  STL [R1+0x770], R28 ;  /* 0x0007701c01007387 */ /* 0x000fe80000100800 */
[----:B------:R-:W-:Y:S04]  /*13c50*/  STL [R1+0x76c], R29 ;  /* 0x00076c1d01007387 */ /* 0x000fe80000100800 */
[----:B------:R-:W-:Y:S04]  /*13c60*/  STL [R1+0x768], R30 ;  /* 0x0007681e01007387 */ /* 0x000fe80000100800 */
[----:B------:R-:W-:Y:S01]  /*13c70*/  STL [R1+0x764], R31 ;  /* 0x0007641f01007387 */ /* 0x000fe20000100800 */
[----:B--2---:R-:W-:-:S03]  /*13c80*/  FADD R57, R58, R57 ;  /* 0x000000393a397221 */ /* 0x004fc60000000000 */
        /* <DEDUP_REMOVED lines=9> */
[----:B------:R-:W-:Y:S04]  /*13d20*/  STL [R1+0x744], R39 ;  /* 0x0007442701007387 */ /* 0x000fe80000100800 */
[----:B-----5:R-:W-:Y:S04]  /*13d30*/  STL [R1+0x740], R11 ;  /* 0x0007400b01007387 */ /* 0x020fe80000100800 */
        /* <DEDUP_REMOVED lines=12> */
[----:B------:R0:W-:Y:S04]  /*13e00*/  STL [R1+0x718], R0 ;  /* 0x0007180001007387 */ /* 0x0001e80000100800 */
[----:B0-----:R-:W2:Y:S01]  /*13e10*/  LDL.LU R0, [R1+0x188] ;  /* 0x0001880001007983 */ /* 0x001ea20000300800 */
[----:B------:R-:W-:-:S03]  /*13e20*/  FADD R232, R64, R232 ;  /* 0x000000e840e87221 */ /* 0x000fc60000000000 */
[----:B------:R0:W-:Y:S04]  /*13e30*/  STL [R1+0x200], R57 ;  /* 0x0002003901007387 */ /* 0x0001e80000100800 */
[----:B------:R-:W2:Y:S04]  /*13e40*/  LDL.LU R2, [R1+0x20c] ;  /* 0x00020c0001027983 */ /* 0x000ea80000300800 */
[----:B------:R1:W-:Y:S01]  /*13e50*/  STL [R1+0x204], R12 ;  /* 0x0002040c01007387 */ /* 0x0003e20000100800 */
[----:B------:R-:W-:-:S03]  /*13e60*/  FADD R23, R65, R23 ;  /* 0x0000001741177221 */ /* 0x000fc60000000000 */
[----:B------:R-:W3:Y:S04]  /*13e70*/  LDL.LU R3, [R1+0x18c] ;  /* 0x00018c0001037983 */ /* 0x000ee80000300800 */
[----:B------:R4:W-:Y:S04]  /*13e80*/  STL [R1+0x208], R14 ;  /* 0x0002080e01007387 */ /* 0x0009e80000100800 */
[----:B------:R-:W3:Y:S04]  /*13e90*/  LDL.LU R4, [R1+0x210] ;  /* 0x0002100001047983 */ /* 0x000ee80000300800 */
[----:B------:R-:W3:Y:S01]  /*13ea0*/  LDL.LU R5, [R1+0x190] ;  /* 0x0001900001057983 */ /* 0x000ee20000300800 */
[----:B------:R-:W-:-:S03]  /*13eb0*/  FADD R22, R66, R22 ;  /* 0x0000001642167221 */ /* 0x000fc60000000000 */
[----:B------:R-:W3:Y:S04]  /*13ec0*/  LDL.LU R6, [R1+0x214] ;  /* 0x0002140001067983 */ /* 0x000ee80000300800 */
[----:B------:R-:W3:Y:S04]  /*13ed0*/  LDL.LU R7, [R1+0x194] ;  /* 0x0001940001077983 */ /* 0x000ee80000300800 */
[----:B------:R-:W3:Y:S01]  /*13ee0*/  LDL.LU R8, [R1+0x218] ;  /* 0x0002180001087983 */ /* 0x000ee20000300800 */
[----:B------:R-:W-:-:S03]  /*13ef0*/  FADD R21, R67, R21 ;  /* 0x0000001543157221 */ /* 0x000fc60000000000 */
[----:B------:R-:W3:Y:S04]  /*13f00*/  LDL.LU R9, [R1+0x198] ;  /* 0x0001980001097983 */ /* 0x000ee80000300800 */
[----:B------:R-:W3:Y:S04]  /*13f10*/  LDL.LU R10, [R1+0x21c] ;  /* 0x00021c00010a7983 */ /* 0x000ee80000300800 */
        /* <DEDUP_REMOVED lines=53> */
[----:B0-----:R-:W3:Y:S04]  /*14270*/  LDL.LU R57, [R1+0x27c] ;  /* 0x00027c0001397983 */ /* 0x001ee80000300800 */
[----:B------:R-:W3:Y:S04]  /*14280*/  LDL.LU R56, [R1+0x17c] ;  /* 0x00017c0001387983 */ /* 0x000ee80000300800 */
[----:B-1----:R-:W3:Y:S04]  /*14290*/  LDL.LU R12, [R1+0x280] ;  /* 0x00028000010c7983 */ /* 0x002ee80000300800 */
[----:B------:R-:W3:Y:S04]  /*142a0*/  LDL.LU R13, [R1+0x100] ;  /* 0x00010000010d7983 */ /* 0x000ee80000300800 */
[----:B----4-:R-:W4:Y:S01]  /*142b0*/  LDL.LU R14, [R1+0x284] ;  /* 0x00028400010e7983 */ /* 0x010f220000300800 */
[----:B--2---:R-:W-:-:S05]  /*142c0*/  FADD R2, R0, R2 ;  /* 0x0000000200027221 */ /* 0x004fca0000000000 */
[----:B------:R0:W-:Y:S01]  /*142d0*/  STL [R1+0x20c], R2 ;  /* 0x00020c0201007387 */ /* 0x0001e20000100800 */
[----:B---3--:R-:W-:Y:S01]  /*142e0*/  FADD R4, R3, R4 ;  /* 0x0000000403047221 */ /* 0x008fe20000000000 */
[----:B------:R-:W-:-:S04]  /*142f0*/  FADD R6, R5, R6 ;  /* 0x0000000605067221 */ /* 0x000fc80000000000 */
        /* <DEDUP_REMOVED lines=50> */
[----:B------:R3:W-:Y:S04]  /*14620*/  STL [R1+0x274], R61 ;  /* 0x0002743d01007387 */ /* 0x0007e80000100800 */
[----:B------:R3:W-:Y:S01]  /*14630*/  STL [R1+0x278], R59 ;  /* 0x0002783b01007387 */ /* 0x0007e20000100800 */
[----:B------:R-:W-:-:S03]  /*14640*/  FADD R57, R58, R57 ;  /* 0x000000393a397221 */ /* 0x000fc60000000000 */
[----:B------:R-:W3:Y:S04]  /*14650*/  LDL.LU R0, [R1+0x104] ;  /* 0x0001040001007983 */ /* 0x000ee80000300800 */
[----:B------:R3:W-:Y:S01]  /*14660*/  STL [R1+0x27c], R57 ;  /* 0x00027c3901007387 */ /* 0x0007e20000100800 */
[----:B------:R-:W-:-:S03]  /*14670*/  FADD R12, R56, R12 ;  /* 0x0000000c380c7221 */ /* 0x000fc60000000000 */
[----:B0-----:R-:W3:Y:S04]  /*14680*/  LDL.LU R2, [R1+0x288] ;  /* 0x0002880001027983 */ /* 0x001ee80000300800 */
[----:B------:R0:W-:Y:S01]  /*14690*/  STL [R1+0x280], R12 ;  /* 0x0002800c01007387 */ /* 0x0001e20000100800 */
[----:B----4-:R-:W-:-:S03]  /*146a0*/  FADD R14, R13, R14 ;  /* 0x0000000e0d0e7221 */ /* 0x010fc60000000000 */
[----:B------:R-:W4:Y:S04]  /*146b0*/  LDL.LU R3, [R1+0x108] ;  /* 0x0001080001037983 */ /* 0x000f280000300800 */
[----:B------:R0:W-:Y:S04]  /*146c0*/  STL [R1+0x284], R14 ;  /* 0x0002840e01007387 */ /* 0x0001e80000100800 */
[----:B-1----:R-:W4:Y:S04]  /*146d0*/  LDL.LU R4, [R1+0x28c] ;  /* 0x00028c0001047983 */ /* 0x002f280000300800 */
[----:B------:R-:W4:Y:S04]  /*146e0*/  LDL.LU R5, [R1+0x10c] ;  /* 0x00010c0001057983 */ /* 0x000f280000300800 */
[----:B--2---:R-:W2:Y:S04]  /*146f0*/  LDL.LU R6, [R1+0x290] ;  /* 0x0002900001067983 */ /* 0x004ea80000300800 */
[----:B------:R-:W2:Y:S04]  /*14700*/  LDL.LU R7, [R1+0x110] ;  /* 0x0001100001077983 */ /* 0x000ea80000300800 */
[----:B---3--:R-:W3:Y:S04]  /*14710*/  LDL.LU R8, [R1+0x294] ;  /* 0x0002940001087983 */ /* 0x008ee80000300800 */
        /* <DEDUP_REMOVED lines=53> */
[----:B------:R-:W3:Y:S01]  /*14a70*/  LDL.LU R14, [R1+0x300] ;  /* 0x00030000010e7983 */ /* 0x000ee20000300800 */
[----:B------:R-:W-:-:S05]  /*14a80*/  FADD R2, R0, R2 ;  /* 0x0000000200027221 */ /* 0x000fca0000000000 */
[----:B------:R-:W-:Y:S01]  /*14a90*/  STL [R1+0x288], R2 ;  /* 0x0002880201007387 */ /* 0x000fe20000100800 */
[----:B----4-:R-:W-:Y:S01]  /*14aa0*/  FADD R4, R3, R4 ;  /* 0x0000000403047221 */ /* 0x010fe20000000000 */
[----:B--2---:R-:W-:-:S04]  /*14ab0*/  FADD R6, R5, R6 ;  /* 0x0000000605067221 */ /* 0x004fc80000000000 */
[----:B------:R-:W-:Y:S01]  /*14ac0*/  STL [R1+0x28c], R4 ;  /* 0x00028c0401007387 */ /* 0x000fe20000100800 */
[----:B---3--:R-:W-:-:S03]  /*14ad0*/  FADD R8, R7, R8 ;  /* 0x0000000807087221 */ /* 0x008fc60000000000 */
[----:B------:R-:W-:Y:S01]  /*14ae0*/  STL [R1+0x290], R6 ;  /* 0x0002900601007387 */ /* 0x000fe20000100800 */
[----:B------:R-:W-:-:S03]  /*14af0*/  FADD R10, R9, R10 ;  /* 0x0000000a090a7221 */ /* 0x000fc60000000000 */
        /* <DEDUP_REMOVED lines=46> */
[----:B------:R-:W-:Y:S04]  /*14de0*/  STL [R1+0x2f0], R61 ;  /* 0x0002f03d01007387 */ /* 0x000fe80000100800 */
[----:B------:R-:W-:Y:S01]  /*14df0*/  STL [R1+0x2f4], R59 ;  /* 0x0002f43b01007387 */ /* 0x000fe20000100800 */
[----:B------:R-:W-:Y:S01]  /*14e00*/  FADD R57, R58, R57 ;  /* 0x000000393a397221 */ /* 0x000fe20000000000 */
[----:B------:R-:W-:Y:S02]  /*14e10*/  FADD R12, R56, R12 ;  /* 0x0000000c380c7221 */ /* 0x000fe40000000000 */
[----:B------:R-:W2:Y:S04]  /*14e20*/  LDL.LU R56, [R1+0x80] ;  /* 0x0000800001387983 */ /* 0x000ea80000300800 */
[----:B------:R0:W-:Y:S01]  /*14e30*/  STL [R1+0x2f8], R57 ;  /* 0x0002f83901007387 */ /* 0x0001e20000100800 */
[----:B------:R-:W-:-:S03]  /*14e40*/  FADD R14, R13, R14 ;  /* 0x0000000e0d0e7221 */ /* 0x000fc60000000000 */
[----:B0-----:R-:W2:Y:S04]  /*14e50*/  LDL.LU R57, [R1+0x304] ;  /* 0x0003040001397983 */ /* 0x001ea80000300800 */
[----:B------:R0:W-:Y:S04]  /*14e60*/  STL [R1+0x2fc], R12 ;  /* 0x0002fc0c01007387 */ /* 0x0001e80000100800 */
[----:B------:R-:W3:Y:S04]  /*14e70*/  LDL.LU R58, [R1+0x84] ;  /* 0x00008400013a7983 */ /* 0x000ee80000300800 */
[----:B------:R1:W-:Y:S04]  /*14e80*/  STL [R1+0x300], R14 ;  /* 0x0003000e01007387 */ /* 0x0003e80000100800 */
[----:B------:R-:W3:Y:S04]  /*14e90*/  LDL.LU R59, [R1+0x308] ;  /* 0x00030800013b7983 */ /* 0x000ee80000300800 */
        /* <DEDUP_REMOVED lines=57> */
[----:B-1----:R-:W4:Y:S01]  /*15230*/  LDL.LU R14, [R1+0x37c] ;  /* 0x00037c00010e7983 */ /* 0x002f220000300800 */
[----:B--2---:R-:W-:-:S03]  /*15240*/  FADD R57, R56, R57 ;  /* 0x0000003938397221 */ /* 0x004fc60000000000 */
[----:B------:R-:W2:Y:S04]  /*15250*/  LDL.LU R56, [R1+0x800] ;  /* 0x0008000001387983 */ /* 0x000ea80000300800 */
[----:B------:R0:W-:Y:S01]  /*15260*/  STL [R1+0x304], R57 ;  /* 0x0003043901007387 */ /* 0x0001e20000100800 */
        /* <DEDUP_REMOVED lines=12> */
[----:B------:R-:W4:Y:S04]  /*15330*/  LDL.LU R62, [R1+0x7e8] ;  /* 0x0007e800013e7983 */ /* 0x000f280000300800 */
[----:B------:R0:W-:Y:S01]  /*15340*/  STL [R1+0x310], R63 ;  /* 0x0003103f01007387 */ /* 0x0001e20000100800 */
[----:B------:R-:W-:Y:S01]  /*15350*/  FADD R69, R68, R69 ;  /* 0x0000004544457221 */ /* 0x000fe20000000000 */
[----:B------:R-:W-:-:S02]  /*15360*/  FADD R71, R70, R71 ;  /* 0x0000004746477221 */ /* 0x000fc40000000000 */
[----:B0-----:R-:W4:Y:S04]  /*15370*/  LDL.LU R63, [R1+0x7e4] ;  /* 0x0007e400013f7983 */ /* 0x001f280000300800 */
[----:B------:R-:W4:Y:S04]  /*15380*/  LDL.LU R64, [R1+0x7e0] ;  /* 0x0007e00001407983 */ /* 0x000f280000300800 */
[----:B------:R0:W-:Y:S01]  /*15390*/  STL [R1+0x314], R65 ;  /* 0x0003144101007387 */ /* 0x0001e20000100800 */
[----:B------:R-:W-:-:S03]  /*153a0*/  FADD R41, R40, R41 ;  /* 0x0000002928297221 */ /* 0x000fc60000000000 */
        /* <DEDUP_REMOVED lines=24> */
[----:B------:R-:W-:Y:S01]  /*15530*/  FADD R5, R4, R5 ;  /* 0x0000000504057221 */ /* 0x000fe20000000000 */
[----:B------:R-:W-:Y:S01]  /*15540*/  FADD R7, R6, R7 ;  /* 0x0000000706077221 */ /* 0x000fe20000000000 */
[----:B------:R-:W-:Y:S01]  /*15550*/  FADD R9, R8, R9 ;  /* 0x0000000908097221 */ /* 0x000fe20000000000 */
        /* <DEDUP_REMOVED lines=14> */
[----:B------:R-:W-:Y:S04]  /*15640*/  STL [R1+0x338], R0 ;  /* 0x0003380001007387 */ /* 0x000fe80000100800 */
[----:B------:R-:W-:Y:S04]  /*15650*/  STL [R1+0x33c], R3 ;  /* 0x00033c0301007387 */ /* 0x000fe80000100800 */
        /* <DEDUP_REMOVED lines=18> */
[----:B------:R-:W-:Y:S04]  /*15780*/  STL [R1+0x36c], R24 ;  /* 0x00036c1801007387 */ /* 0x000fe80000100800 */
[----:B------:R-:W-:Y:S04]  /*15790*/  STL [R1+0x370], R54 ;  /* 0x0003703601007387 */ /* 0x000fe80000100800 */
[----:B------:R-:W2:Y:S04]  /*157a0*/  LDL.LU R51, [R1+0x7c] ;  /* 0x00007c0001337983 */ /* 0x000ea80000300800 */
[----:B------:R0:W-:Y:S04]  /*157b0*/  STL [R1+0x374], R52 ;  /* 0x0003743401007387 */ /* 0x0001e80000100800 */
[----:B------:R-:W2:Y:S04]  /*157c0*/  LDL.LU R10, [R1+0x380] ;  /* 0x00038000010a7983 */ /* 0x000ea80000300800 */
[----:B------:R1:W-:Y:S04]  /*157d0*/  STL [R1+0x378], R12 ;  /* 0x0003780c01007387 */ /* 0x0003e80000100800 */
[----:B0-----:R-:W3:Y:S04]  /*157e0*/  LDL.LU R52, [R1] ;  /* 0x0000000001347983 */ /* 0x001ee80000300800 */
        /* <DEDUP_REMOVED lines=15> */
[----:B-1----:R-:W4:Y:S04]  /*158e0*/  LDL.LU R12, [R1+0x3a0] ;  /* 0x0003a000010c7983 */ /* 0x002f280000300800 */
[----:B------:R-:W4:Y:S04]  /*158f0*/  LDL.LU R26, [R1+0x20] ;  /* 0x00002000011a7983 */ /* 0x000f280000300800 */
[----:B------:R-:W4:Y:S04]  /*15900*/  LDL.LU R13, [R1+0x3a4] ;  /* 0x0003a400010d7983 */ /* 0x000f280000300800 */
[----:B------:R-:W4:Y:S04]  /*15910*/  LDL.LU R27, [R1+0x24] ;  /* 0x00002400011b7983 */ /* 0x000f280000300800 */
[----:B0-----:R-:W4:Y:S04]  /*15920*/  LDL.LU R14, [R1+0x3a8] ;  /* 0x0003a800010e7983 */ /* 0x001f280000300800 */
        /* <DEDUP_REMOVED lines=17> */
[----:B0-----:R-:W3:Y:S04]  /*15a40*/  LDL.LU R10, [R1+0x3c8] ;  /* 0x0003c800010a7983 */ /* 0x001ee80000300800 */
[----:B------:R-:W2:Y:S01]  /*15a50*/  LDL.LU R52, [R1+0x790] ;  /* 0x0007900001347983 */ /* 0x000ea20000300800 */
[----:B----4-:R-:W-:-:S03]  /*15a60*/  FADD R8, R53, R8 ;  /* 0x0000000835087221 */ /* 0x010fc60000000000 */
[----:B------:R0:W-:Y:S01]  /*15a70*/  STL [R1+0x384], R9 ;  /* 0x0003840901007387 */ /* 0x0001e20000100800 */
[----:B------:R-:W-:-:S03]  /*15a80*/  FADD R7, R54, R7 ;  /* 0x0000000736077221 */ /* 0x000fc60000000000 */
[----:B0-----:R-:W4:Y:S04]  /*15a90*/  LDL.LU R9, [R1+0x3cc] ;  /* 0x0003cc0001097983 */ /* 0x001f280000300800 */
[----:B------:R-:W2:Y:S01]  /*15aa0*/  LDL.LU R53, [R1+0x78c] ;  /* 0x00078c0001357983 */ /* 0x000ea20000300800 */
[----:B------:R-:W-:-:S03]  /*15ab0*/  FADD R6, R55, R6 ;  /* 0x0000000637067221 */ /* 0x000fc60000000000 */
[----:B------:R0:W-:Y:S01]  /*15ac0*/  STL [R1+0x388], R8 ;  /* 0x0003880801007387 */ /* 0x0001e20000100800 */
[----:B------:R-:W-:-:S03]  /*15ad0*/  FADD R5, R24, R5 ;  /* 0x0000000518057221 */ /* 0x000fc60000000000 */
[----:B0-----:R-:W2:Y:S04]  /*15ae0*/  LDL.LU R8, [R1+0x3d0] ;  /* 0x0003d00001087983 */ /* 0x001ea80000300800 */
[----:B------:R-:W2:Y:S04]  /*15af0*/  LDL.LU R54, [R1+0x788] ;  /* 0x0007880001367983 */ /* 0x000ea80000300800 */
[----:B------:R0:W-:Y:S01]  /*15b00*/  STL [R1+0x38c], R7 ;  /* 0x00038c0701007387 */ /* 0x0001e20000100800 */
[----:B------:R-:W-:-:S03]  /*15b10*/  FADD R4, R0, R4 ;  /* 0x0000000400047221 */ /* 0x000fc60000000000 */
[----:B0-----:R-:W2:Y:S04]  /*15b20*/  LDL.LU R7, [R1+0x3d4] ;  /* 0x0003d40001077983 */ /* 0x001ea80000300800 */
[----:B------:R-:W2:Y:S04]  /*15b30*/  LDL.LU R55, [R1+0x784] ;  /* 0x0007840001377983 */ /* 0x000ea80000300800 */
[----:B------:R0:W-:Y:S04]  /*15b40*/  STL [R1+0x390], R6 ;  /* 0x0003900601007387 */ /* 0x0001e80000100800 */
[----:B0-----:R-:W2:Y:S04]  /*15b50*/  LDL.LU R6, [R1+0x3d8] ;  /* 0x0003d80001067983 */ /* 0x001ea80000300800 */
[----:B------:R-:W2:Y:S04]  /*15b60*/  LDL.LU R24, [R1+0x780] ;  /* 0x0007800001187983 */ /* 0x000ea80000300800 */
[----:B------:R0:W-:Y:S04]  /*15b70*/  STL [R1+0x394], R5 ;  /* 0x0003940501007387 */ /* 0x0001e80000100800 */
[----:B0-----:R-:W2:Y:S04]  /*15b80*/  LDL.LU R5, [R1+0x3dc] ;  /* 0x0003dc0001057983 */ /* 0x001ea80000300800 */
[----:B------:R0:W-:Y:S04]  /*15b90*/  STL [R1+0x398], R4 ;  /* 0x0003980401007387 */ /* 0x0001e80000100800 */
[----:B0-----:R-:W2:Y:S01]  /*15ba0*/  LDL.LU R4, [R1+0x3e0] ;  /* 0x0003e00001047983 */ /* 0x001ea20000300800 */
[----:B------:R-:W-:Y:S01]  /*15bb0*/  FADD R3, R2, R3 ;  /* 0x0000000302037221 */ /* 0x000fe20000000000 */
[----:B------:R-:W-:-:S02]  /*15bc0*/  FADD R12, R25, R12 ;  /* 0x0000000c190c7221 */ /* 0x000fc40000000000 */
[----:B------:R-:W2:Y:S01]  /*15bd0*/  LDL.LU R0, [R1+0x404] ;  /* 0x0004040001007983 */ /* 0x000ea20000300800 */
[----:B------:R-:W-:-:S03]  /*15be0*/  FADD R13, R26, R13 ;  /* 0x0000000d1a0d7221 */ /* 0x000fc60000000000 */
[----:B------:R-:W2:Y:S04]  /*15bf0*/  LDL.LU R2, [R1+0x408] ;  /* 0x0004080001027983 */ /* 0x000ea80000300800 */
[----:B------:R0:W-:Y:S01]  /*15c00*/  STL [R1+0x39c], R3 ;  /* 0x00039c0301007387 */ /* 0x0001e20000100800 */
[----:B------:R-:W-:Y:S01]  /*15c10*/  FADD R14, R27, R14 ;  /* 0x0000000e1b0e7221 */ /* 0x000fe20000000000 */
[----:B------:R-:W-:Y:S02]  /*15c20*/  FADD R29, R28, R29 ;  /* 0x0000001d1c1d7221 */ /* 0x000fe40000000000 */
[----:B0-----:R-:W2:Y:S04]  /*15c30*/  LDL.LU R3, [R1+0x40c] ;  /* 0x00040c0001037983 */ /* 0x001ea80000300800 */
[----:B------:R-:W2:Y:S04]  /*15c40*/  LDL.LU R25, [R1+0x77c] ;  /* 0x00077c0001197983 */ /* 0x000ea80000300800 */
        /* <DEDUP_REMOVED lines=17> */
[----:B------:R-:W-:Y:S01]  /*15d60*/  FADD R39, R38, R39 ;  /* 0x0000002726277221 */ /* 0x000fe20000000000 */
[----:B------:R-:W-:-:S02]  /*15d70*/  FADD R11, R216, R11 ;  /* 0x0000000bd80b7221 */ /* 0x000fc40000000000 */
[----:B0-----:R-:W2:Y:S04]  /*15d80*/  LDL.LU R31, [R1+0x764] ;  /* 0x00076400011f7983 */ /* 0x001ea80000300800 */
[----:B------:R-:W2:Y:S04]  /*15d90*/  LDL.LU R32, [R1+0x760] ;  /* 0x0007600001207983 */ /* 0x000ea80000300800 */
[----:B------:R0:W-:Y:S04]  /*15da0*/  STL [R1+0x3b4], R33 ;  /* 0x0003b42101007387 */ /* 0x0001e80000100800 */
        /* <DEDUP_REMOVED lines=10> */
[----:B------:R0:W-:Y:S01]  /*15e50*/  STL [R1+0x3c4], R11 ;  /* 0x0003c40b01007387 */ /* 0x0001e20000100800 */
[----:B---3--:R-:W-:-:S03]  /*15e60*/  FADD R10, R217, R10 ;  /* 0x0000000ad90a7221 */ /* 0x008fc60000000000 */
[----:B0-----:R1:W5:Y:S04]  /*15e70*/  LDL.LU R11, [R1+0x740] ;  /* 0x00074000010b7983 */ /* 0x0013680000300800 */
[----:B------:R-:W3:Y:S04]  /*15e80*/  LDL.LU R216, [R1+0x400] ;  /* 0x0004000001d87983 */ /* 0x000ee80000300800 */
[----:B------:R0:W-:Y:S01]  /*15e90*/  STL [R1+0x3c8], R10 ;  /* 0x0003c80a01007387 */ /* 0x0001e20000100800 */
[----:B----4-:R-:W-:-:S03]  /*15ea0*/  FADD R9, R218, R9 ;  /* 0x00000009da097221 */ /* 0x010fc60000000000 */
[----:B0-----:R1:W5:Y:S04]  /*15eb0*/  LDL.LU R10, [R1+0x73c] ;  /* 0x00073c00010a7983 */ /* 0x0013680000300800 */
[----:B------:R-:W4:Y:S04]  /*15ec0*/  LDL.LU R217, [R1+0x3fc] ;  /* 0x0003fc0001d97983 */ /* 0x000f280000300800 */
[----:B------:R0:W-:Y:S01]  /*15ed0*/  STL [R1+0x3cc], R9 ;  /* 0x0003cc0901007387 */ /* 0x0001e20000100800 */
[----:B--2---:R-:W-:-:S03]  /*15ee0*/  FADD R8, R219, R8 ;  /* 0x00000008db087221 */ /* 0x004fc60000000000 */
[----:B0-----:R1:W5:Y:S04]  /*15ef0*/  LDL.LU R9, [R1+0x738] ;  /* 0x0007380001097983 */ /* 0x0013680000300800 */
[----:B------:R-:W2:Y:S04]  /*15f00*/  LDL.LU R218, [R1+0x3f8] ;  /* 0x0003f80001da7983 */ /* 0x000ea80000300800 */
[----:B------:R0:W-:Y:S01]  /*15f10*/  STL [R1+0x3d0], R8 ;  /* 0x0003d00801007387 */ /* 0x0001e20000100800 */
[----:B------:R-:W-:-:S03]  /*15f20*/  FADD R7, R220, R7 ;  /* 0x00000007dc077221 */ /* 0x000fc60000000000 */
        /* <DEDUP_REMOVED lines=14> */
[----:B------:R0:W-:Y:S04]  /*16010*/  STL [R1+0x3e0], R4 ;  /* 0x0003e00401007387 */ /* 0x0001e80000100800 */
[----:B0-----:R1:W5:Y:S04]  /*16020*/  LDL.LU R4, [R1+0x724] ;  /* 0x0007240001047983 */ /* 0x0013680000300800 */
[----:B------:R-:W2:Y:S01]  /*16030*/  LDL.LU R223, [R1+0x3e4] ;  /* 0x0003e40001df7983 */ /* 0x000ea20000300800 */
[----:B------:R-:W-:Y:S01]  /*16040*/  FADD R3, R202, R3 ;  /* 0x00000003ca037221 */ /* 0x000fe20000000000 */
[----:B------:R-:W-:Y:S01]  /*16050*/  FADD R0, R200, R0 ;  /* 0x00000000c8007221 */ /* 0x000fe20000000000 */
[----:B------:R-:W-:Y:S01]  /*16060*/  FADD R2, R201, R2 ;  /* 0x00000002c9027221 */ /* 0x000fe20000000000 */
[----:B---3--:R-:W-:Y:S01]  /*16070*/  FADD R216, R231, R216 ;  /* 0x000000d8e7d87221 */ /* 0x008fe20000000000 */
[----:B----4-:R-:W-:Y:S01]  /*16080*/  FADD R217, R230, R217 ;  /* 0x000000d9e6d97221 */ /* 0x010fe20000000000 */
[----:B--2---:R-:W-:Y:S01]  /*16090*/  FADD R218, R229, R218 ;  /* 0x000000dae5da7221 */ /* 0x004fe20000000000 */
[----:B------:R-:W-:Y:S01]  /*160a0*/  FADD R219, R228, R219 ;  /* 0x000000dbe4db7221 */ /* 0x000fe20000000000 */
[----:B------:R-:W-:Y:S01]  /*160b0*/  FADD R220, R227, R220 ;  /* 0x000000dce3dc7221 */ /* 0x000fe20000000000 */
[----:B------:R-:W-:Y:S01]  /*160c0*/  FADD R221, R226, R221 ;  /* 0x000000dde2dd7221 */ /* 0x000fe20000000000 */
[----:B------:R-:W-:Y:S01]  /*160d0*/  FADD R222, R225, R222 ;  /* 0x000000dee1de7221 */ /* 0x000fe20000000000 */
        /* <DEDUP_REMOVED lines=11> */
[----:B0-----:R-:W2:Y:S04]  /*16190*/  LDL.LU R3, [R1+0x41c] ;  /* 0x00041c0001037983 */ /* 0x001ea80000300800 */
[----:B------:R0:W-:Y:S04]  /*161a0*/  STL [R1+0x408], R2 ;  /* 0x0004080201007387 */ /* 0x0001e80000100800 */
[----:B0-----:R-:W3:Y:S04]  /*161b0*/  LDL.LU R2, [R1+0x420] ;  /* 0x0004200001027983 */ /* 0x001ee80000300800 */
[----:B------:R-:W4:Y:S01]  /*161c0*/  LDL.LU R0, [R1+0x424] ;  /* 0x0004240001007983 */ /* 0x000f220000300800 */
[----:B------:R-:W-:Y:S01]  /*161d0*/  FADD R12, R203, R12 ;  /* 0x0000000ccb0c7221 */ /* 0x000fe20000000000 */
[----:B------:R-:W-:Y:S01]  /*161e0*/  FADD R13, R204, R13 ;  /* 0x0000000dcc0d7221 */ /* 0x000fe20000000000 */
[----:B------:R-:W-:-:S03]  /*161f0*/  FADD R14, R205, R14 ;  /* 0x0000000ecd0e7221 */ /* 0x000fc60000000000 */
[----:B------:R0:W-:Y:S04]  /*16200*/  STL [R1+0x410], R12 ;  /* 0x0004100c01007387 */ /* 0x0001e80000100800 */
[----:B------:R-:W4:Y:S04]  /*16210*/  LDL.LU R205, [R1+0x434] ;  /* 0x0004340001cd7983 */ /* 0x000f280000300800 */
[----:B------:R1:W-:Y:S04]  /*16220*/  STL [R1+0x414], R13 ;  /* 0x0004140d01007387 */ /* 0x0003e80000100800 */
        /* <DEDUP_REMOVED lines=25> */
[----:B--2---:R-:W-:-:S05]  /*163c0*/  FADD R3, R206, R3 ;  /* 0x00000003ce037221 */ /* 0x004fca0000000000 */
[----:B------:R0:W-:Y:S01]  /*163d0*/  STL [R1+0x41c], R3 ;  /* 0x00041c0301007387 */ /* 0x0001e20000100800 */
[----:B---3--:R-:W-:-:S03]  /*163e0*/  FADD R2, R207, R2 ;  /* 0x00000002cf027221 */ /* 0x008fc60000000000 */
[----:B0-----:R1:W5:Y:S01]  /*163f0*/  LDL.LU R3, [R1+0x720] ;  /* 0x0007200001037983 */ /* 0x0013620000300800 */
[----:B----4-:R-:W-:-:S03]  /*16400*/  FADD R0, R208, R0 ;  /* 0x00000000d0007221 */ /* 0x010fc60000000000 */
[----:B------:R-:W2:Y:S04]  /*16410*/  LDL.LU R206, [R1+0x430] ;  /* 0x0004300001ce7983 */ /* 0x000ea80000300800 */
[----:B------:R0:W-:Y:S04]  /*16420*/  STL [R1+0x420], R2 ;  /* 0x0004200201007387 */ /* 0x0001e80000100800 */
[----:B0-----:R1:W5:Y:S04]  /*16430*/  LDL.LU R2, [R1+0x71c] ;  /* 0x00071c0001027983 */ /* 0x0013680000300800 */
[----:B------:R-:W3:Y:S04]  /*16440*/  LDL.LU R207, [R1+0x42c] ;  /* 0x00042c0001cf7983 */ /* 0x000ee80000300800 */
[----:B------:R0:W-:Y:S04]  /*16450*/  STL [R1+0x424], R0 ;  /* 0x0004240001007387 */ /* 0x0001e80000100800 */
[----:B0-----:R1:W5:Y:S04]  /*16460*/  LDL.LU R0, [R1+0x718] ;  /* 0x0007180001007983 */ /* 0x0013680000300800 */
[----:B------:R-:W4:Y:S01]  /*16470*/  LDL.LU R208, [R1+0x428] ;  /* 0x0004280001d07983 */ /* 0x000f220000300800 */
[----:B------:R-:W-:Y:S01]  /*16480*/  FADD R205, R212, R205 ;  /* 0x000000cdd4cd7221 */ /* 0x000fe20000000000 */
        /* <DEDUP_REMOVED lines=24> */
[----:B--2---:R-:W-:Y:S01]  /*16610*/  FADD R206, R211, R206 ;  /* 0x000000ced3ce7221 */ /* 0x004fe20000000000 */
[----:B---3--:R-:W-:Y:S01]  /*16620*/  FADD R207, R210, R207 ;  /* 0x000000cfd2cf7221 */ /* 0x008fe20000000000 */
[----:B----4-:R-:W-:-:S05]  /*16630*/  FADD R208, R209, R208 ;  /* 0x000000d0d1d07221 */ /* 0x010fca0000000000 */
[----:B------:R0:W-:Y:S04]  /*16640*/  STL [R1+0x428], R208 ;  /* 0x000428d001007387 */ /* 0x0001e80000100800 */
        /* <DEDUP_REMOVED lines=24> */
[----:B------:R-:W4:Y:S04]  /*167d0*/  LDL.LU R211, [R1+0x498] ;  /* 0x0004980001d37983 */ /* 0x000f280000300800 */
[----:B------:R1:W-:Y:S04]  /*167e0*/  STL [R1+0x48c], R12 ;  /* 0x00048c0c01007387 */ /* 0x0003e80000100800 */
[----:B------:R-:W4:Y:S04]  /*167f0*/  LDL.LU R210, [R1+0x49c] ;  /* 0x00049c0001d27983 */ /* 0x000f280000300800 */
[----:B------:R1:W-:Y:S04]  /*16800*/  STL [R1+0x490], R13 ;  /* 0x0004900d01007387 */ /* 0x0003e80000100800 */
[----:B------:R-:W4:Y:S04]  /*16810*/  LDL.LU R209, [R1+0x4a0] ;  /* 0x0004a00001d17983 */ /* 0x000f280000300800 */
[----:B------:R1:W-:Y:S04]  /*16820*/  STL [R1+0x494], R14 ;  /* 0x0004940e01007387 */ /* 0x0003e80000100800 */
[----:B0-----:R-:W4:Y:S04]  /*16830*/  LDL.LU R208, [R1+0x4a4] ;  /* 0x0004a40001d07983 */ /* 0x001f280000300800 */
[----:B--2---:R-:W2:Y:S04]  /*16840*/  LDL.LU R207, [R1+0x4a8] ;  /* 0x0004a80001cf7983 */ /* 0x004ea80000300800 */
[----:B---3--:R-:W3:Y:S04]  /*16850*/  LDL.LU R206, [R1+0x4ac] ;  /* 0x0004ac0001ce7983 */ /* 0x008ee80000300800 */
[----:B----4-:R-:W4:Y:S04]  /*16860*/  LDL.LU R205, [R1+0x4b0] ;  /* 0x0004b00001cd7983 */ /* 0x010f280000300800 */
        /* <DEDUP_REMOVED lines=24> */
[----:B------:R-:W-:Y:S01]  /*169f0*/  FADD R211, R173, R211 ;  /* 0x000000d3add37221 */ /* 0x000fe20000000000 */
[----:B------:R-:W-:-:S04]  /*16a00*/  FADD R210, R174, R210 ;  /* 0x000000d2aed27221 */ /* 0x000fc80000000000 */
[----:B------:R0:W-:Y:S01]  /*16a10*/  STL [R1+0x498], R211 ;  /* 0x000498d301007387 */ /* 0x0001e20000100800 */
[----:B------:R-:W-:-:S03]  /*16a20*/  FADD R209, R175, R209 ;  /* 0x000000d1afd17221 */ /* 0x000fc60000000000 */
[----:B------:R1:W-:Y:S01]  /*16a30*/  STL [R1+0x49c], R210 ;  /* 0x00049cd201007387 */ /* 0x0003e20000100800 */
[----:B------:R-:W-:-:S03]  /*16a40*/  FADD R208, R176, R208 ;  /* 0x000000d0b0d07221 */ /* 0x000fc60000000000 */
        /* <DEDUP_REMOVED lines=57> */
[----:B------:R-:W4:Y:S04]  /*16de0*/  LDL.LU R209, [R1+0x51c] ;  /* 0x00051c0001d17983 */ /* 0x000f280000300800 */
[----:B------:R1:W-:Y:S04]  /*16df0*/  STL [R1+0x510], R14 ;  /* 0x0005100e01007387 */ /* 0x0003e80000100800 */
        /* <DEDUP_REMOVED lines=28> */
[----:B------:R-:W-:Y:S01]  /*16fc0*/  FADD R211, R140, R211 ;  /* 0x000000d38cd37221 */ /* 0x000fe20000000000 */
[----:B------:R-:W-:-:S04]  /*16fd0*/  FADD R210, R141, R210 ;  /* 0x000000d28dd27221 */ /* 0x000fc80000000000 */
        /* <DEDUP_REMOVED lines=334> */
[----:B------:R-:W-:Y:S01]  /*184c0*/  FADD R13, R38, R13 ;  /* 0x0000000d260d7221 */ /* 0x000fe20000000000 */
[----:B------:R-:W-:-:S05]  /*184d0*/  FADD R14, R14, R39 ;  /* 0x000000270e0e7221 */ /* 0x000fca0000000000 */
[----:B------:R1:W-:Y:S04]  /*184e0*/  STL [R1+0x700], R14 ;  /* 0x0007000e01007387 */ /* 0x0003e80000100800 */
[----:B------:R1:W-:Y:S04]  /*184f0*/  STL [R1+0x6f8], R12 ;  /* 0x0006f80c01007387 */ /* 0x0003e80000100800 */
[----:B------:R1:W-:Y:S02]  /*18500*/  STL [R1+0x6fc], R13 ;  /* 0x0006fc0d01007387 */ /* 0x0003e40000100800 */
.L_x_28:
[----:B-1----:R-:W1:Y:S02]  /*18510*/  LDC R12, c[0x0][0x28c] ;  /* 0x0000a300ff0c7b82 */ /* 0x002e640000000800 */
[----:B-1----:R-:W-:-:S13]  /*18520*/  ISETP.GE.AND P0, PT, R12, 0x1, PT ;  /* 0x000000010c00780c */ /* 0x002fda0003f06270 */
[----:B------:R-:W-:Y:S05]  /*18530*/  @!P0 BRA `(.L_x_29) ;  /* 0x0000000000488947 */ /* 0x000fea0003800000 */
[----:B------:R-:W-:-:S06]  /*18540*/  UISETP.NE.AND UP0, UPT, UR10, 0x3, UPT ;  /* 0x000000030a00788c */ /* 0x000fcc000bf05270 */
[----:B------:R-:W-:-:S13]  /*18550*/  PLOP3.LUT P0, PT, PT, PT, UP0, 0x80, 0x0 ;  /* 0x000000000000781c */ /* 0x000fda0003f0f008 */
[----:B------:R-:W-:Y:S05]  /*18560*/  @!P0 BRA `(.L_x_30) ;  /* 0x0000000000048947 */ /* 0x000fea0003800000 */
[----:B------:R-:W-:Y:S01]  /*18570*/  BPT.TRAP 0x1 ;  /* 0x000000040000795c */ /* 0x000fe20000300000 */
.L_x_30:
[----:B------:R-:W-:-:S04]  /*18580*/  UISETP.LT.AND UP0, UPT, UR11, 0x1, UPT ;  /* 0x000000010b00788c */ /* 0x000fc8000bf01270 */
[----:B------:R-:W-:Y:S02]  /*18590*/  USEL UR6, UR11, 0x1, UP0 ;  /* 0x000000010b067887 */ /* 0x000fe40008000000 */
[----:B------:R-:W-:Y:S02]  /*185a0*/  UISETP.GT.U32.AND UP0, UPT, UR7, 0x1, UPT ;  /* 0x000000010700788c */ /* 0x000fe4000bf04070 */
[----:B------:R-:W-:-:S04]  /*185b0*/  UIADD3 UR6, UR5, UR11, -UR6 ;  /* 0x0000000b05067290 */ /* 0x000fc8000fffe806 */
[----:B------:R-:W-:Y:S01]  /*185c0*/  UIMAD.WIDE.U32 UR12, UR6, -0x33333333, URZ ;  /* 0xcccccccd060c78a5 */ /* 0x000fe2000f8e003f */
[----:B------:R-:W-:-:S03]  /*185d0*/  PLOP3.LUT P0, PT, PT, PT, UP0, 0x80, 0x0 ;  /* 0x000000000000781c */ /* 0x000fc60003f0f008 */
[----:B------:R-:W-:-:S04]  /*185e0*/  USHF.R.U32.HI UR12, URZ, 0x2, UR13 ;  /* 0x000000023f0c7899 */ /* 0x000fc8000801160d */
[----:B------:R-:W-:-:S04]  /*185f0*/  UIMAD UR6, UR12, -0x5, UR6 ;  /* 0xfffffffb0c0678a4 */ /* 0x000fc8000f8e0206 */
[----:B------:R-:W-:-:S04]  /*18600*/  ULEA UR6, UR6, UR8, 0x3 ;  /* 0x0000000806067291 */ /* 0x000fc8000f8e183f */
[----:B------:R-:W-:-:S04]  /*18610*/  UIADD3 UR6, UR6, 0x28, URZ ;  /* 0x0000002806067890 */ /* 0x000fc8000fffe03f */
[----:B------:R-:W-:-:S09]  /*18620*/  UPRMT UR6, URZ, 0x654, UR6 ;  /* 0x000006543f067896 */ /* 0x000fd20008000006 */
[----:B------:R-:W-:Y:S01]  /*18630*/  SYNCS.ARRIVE.TRANS64.RED.A1T0 RZ, [UR6], RZ ;  /* 0x000000ffffff79a7 */ /* 0x000fe20008100406 */
[----:B------:R-:W-:Y:S05]  /*18640*/  @P0 BRA `(.L_x_29) ;  /* 0x0000000000040947 */ /* 0x000fea0003800000 */
[----:B------:R-:W-:Y:S01]  /*18650*/  BPT.TRAP 0x1 ;  /* 0x000000040000795c */ /* 0x000fe20000300000 */
.L_x_29:
[----:B------:R-:W3:Y:S01]  /*18660*/  LDL.LU R12, [R1+0x708] ;  /* 0x00070800010c7983 */ /* 0x000ee20000300800 */
[----:B------:R-:W1:Y:S01]  /*18670*/  LDC R28, c[0x0][0x288] ;  /* 0x0000a200ff1c7b82 */ /* 0x000e620000000800 */
[----:B------:R-:W-:Y:S01]  /*18680*/  ULDC UR6, c[0x0][0x284] ;  /* 0x0000a10000067ab9 */ /* 0x000fe20000000800 */
[----:B------:R-:W0:Y:S01]  /*18690*/  S2R R32, SR_TID.X ;  /* 0x0000000000207919 */ /* 0x000e220000002100 */
[----:B------:R-:W-:Y:S02]  /*186a0*/  UISETP.GE.U32.AND UP1, UPT, UR11, 0x5, UPT ;  /* 0x000000050b00788c */ /* 0x000fe4000bf26070 */
[----:B------:R-:W-:Y:S01]  /*186b0*/  USHF.R.S32.HI UR12, URZ, 0x1f, UR42 ;  /* 0x0000001f3f0c7899 */ /* 0x000fe2000801142a */
[----:B------:R-:W4:Y:S01]  /*186c0*/  LDL.LU R29, [R1+0x704] ;  /* 0x00070400011d7983 */ /* 0x000f220000300800 */
[----:B------:R-:W-:Y:S01]  /*186d0*/  ULDC.64 UR14, c[0x0][0x5d0] ;  /* 0x00017400000e7ab9 */ /* 0x000fe20000000a00 */
[----:B0-----:R-:W-:Y:S02]  /*186e0*/  SHF.R.U32.HI R14, RZ, 0x2, R32 ;  /* 0x00000002ff0e7819 */ /* 0x001fe40000011620 */
[----:B------:R-:W-:-:S02]  /*186f0*/  LOP3.LUT R25, R32, 0x60, RZ, 0xc0, !PT ;  /* 0x0000006020197812 */ /* 0x000fc400078ec0ff */
[----:B------:R-:W-:Y:S02]  /*18700*/  SHF.R.U32.HI R13, RZ, 0x7, R32 ;  /* 0x00000007ff0d7819 */ /* 0x000fe40000011620 */
[----:B------:R-:W-:Y:S02]  /*18710*/  LOP3.LUT R14, R14, 0x7, RZ, 0xc0, !PT ;  /* 0x000000070e0e7812 */ /* 0x000fe400078ec0ff */
[----:B------:R-:W-:Y:S02]  /*18720*/  SHF.R.U32.HI R25, RZ, 0x1, R25 ;  /* 0x00000001ff197819 */ /* 0x000fe40000011619 */
[----:B------:R-:W-:Y:S02]  /*18730*/  LOP3.LUT R13, R13, 0x1, RZ, 0xc0, !PT ;  /* 0x000000010d0d7812 */ /* 0x000fe400078ec0ff */
[----:B------:R-:W-:-:S03]  /*18740*/  LOP3.LUT R27, R32, 0x3, RZ, 0xc0, !PT ;  /* 0x00000003201b7812 */ /* 0x000fc600078ec0ff */
[----:B------:R-:W-:Y:S02]  /*18750*/  IMAD.SHL.U32 R31, R13, 0x40, RZ ;  /* 0x000000400d1f7824 */ /* 0x000fe400078e00ff */
[----:B-1----:R-:W-:-:S03]  /*18760*/  IMAD R27, R27, -0x2, R28 ;  /* 0xfffffffe1b1b7824 */ /* 0x002fc600078e021c */
[--C-:B------:R-:W-:Y:S01]  /*18770*/  LOP3.LUT R31, R31, 0x40, R14.reuse, 0xe2, !PT ;  /* 0x000000401f1f7812 */ /* 0x100fe200078ee20e */
[----:B---3--:R-:W-:Y:S01]  /*18780*/  IMAD R24, R12, 0xe0, RZ ;  /* 0x000000e00c187824 */ /* 0x008fe200078e02ff */
[----:B------:R-:W-:Y:S01]  /*18790*/  IADD3 R12, RZ, -R25, -R14 ;  /* 0x80000019ff0c7210 */ /* 0x000fe20007ffe80e */
[----:B------:R-:W-:Y:S02]  /*187a0*/  IMAD.MOV.U32 R14, RZ, RZ, -0x1 ;  /* 0xffffffffff0e7424 */ /* 0x000fe400078e00ff */
[----:B------:R-:W-:Y:S01]  /*187b0*/  IMAD.IADD R27, R27, 0x1, -R24 ;  /* 0x000000011b1b7824 */ /* 0x000fe200078e0a18 */
[----:B------:R-:W-:Y:S01]  /*187c0*/  ISETP.GE.AND P0, PT, R24, R28, PT ;  /* 0x0000001c1800720c */ /* 0x000fe20003f06270 */
[----:B------:R-:W-:Y:S01]  /*187d0*/  IMAD R12, R13, -0x40, R12 ;  /* 0xffffffc00d0c7824 */ /* 0x000fe200078e020c */
[----:B------:R0:W-:Y:S01]  /*187e0*/  STL [R1+0x20], R14 ;  /* 0x0000200e01007387 */ /* 0x0001e20000100800 */
[C---:B----4-:R-:W-:Y:S02]  /*187f0*/  IMAD R26, R29.reuse, 0x180, RZ ;  /* 0x000001801d1a7824 */ /* 0x050fe400078e02ff */
[----:B------:R-:W-:-:S03]  /*18800*/  IMAD.WIDE R72, R29, 0x180, RZ ;  /* 0x000001801d487825 */ /* 0x000fc600078e02ff */
[C---:B------:R-:W-:Y:S02]  /*18810*/  ISETP.GE.OR P0, PT, R26.reuse, UR6, P0 ;  /* 0x000000061a007c0c */ /* 0x040fe40008706670 */
[----:B------:R-:W-:Y:S01]  /*18820*/  IADD3 R26, -R26, UR6, R12 ;  /* 0x000000061a1a7c10 */ /* 0x000fe2000fffe10c */
[----:B------:R-:W-:Y:S01]  /*18830*/  IMAD.SHL.U32 R12, R32, 0x2, RZ ;  /* 0x00000002200c7824 */ /* 0x000fe200078e00ff */
[----:B------:R-:W-:Y:S01]  /*18840*/  UIADD3 UR6, UR11, UR5, URZ ;  /* 0x000000050b067290 */ /* 0x000fe2000fffe03f */
[----:B------:R-:W-:Y:S01]  /*18850*/  LOP3.LUT R31, R72, R31, R25, 0xfe, !PT ;  /* 0x0000001f481f7212 */ /* 0x000fe200078efe19 */
[----:B------:R-:W-:Y:S02]  /*18860*/  UIMAD UR5, UR12, UR14, URZ ;  /* 0x0000000e0c0572a4 */ /* 0x000fe4000f8e023f */
[----:B------:R-:W-:Y:S01]  /*18870*/  LOP3.LUT R24, R24, 0x6, R12, 0xf8, !PT ;  /* 0x0000000618187812 */ /* 0x000fe200078ef80c */
[----:B------:R-:W-:Y:S01]  /*18880*/  UISETP.GT.U32.AND UP0, UPT, UR6, 0x4, UPT ;  /* 0x000000040600788c */ /* 0x000fe2000bf04070 */
[----:B------:R-:W-:Y:S01]  /*18890*/  IMAD.U32 R12, RZ, RZ, UR14 ;  /* 0x0000000eff0c7e24 */ /* 0x000fe2000f8e00ff */
[----:B------:R-:W-:Y:S01]  /*188a0*/  @UP1 UIMAD.WIDE.U32 UR8, UR6, -0x33333333, URZ ;  /* 0xcccccccd060818a5 */ /* 0x000fe2000f8e003f */
[----:B------:R-:W-:Y:S01]  /*188b0*/  SHF.R.S32.HI R25, RZ, 0x1f, R24 ;  /* 0x0000001fff197819 */ /* 0x000fe20000011418 */
[----:B------:R-:W-:-:S02]  /*188c0*/  UISETP.LT.U32.AND UP0, UPT, UR11, 0x5, UP0 ;  /* 0x000000050b00788c */ /* 0x000fc40008701070 */
[----:B------:R-:W-:Y:S02]  /*188d0*/  UIMAD UR5, UR42, UR15, UR5 ;  /* 0x0000000f2a0572a4 */ /* 0x000fe4000f8e0205 */
[----:B------:R-:W-:Y:S01]  /*188e0*/  @UP1 USHF.R.U32.HI UR8, URZ, 0x2, UR9 ;  /* 0x000000023f081899 */ /* 0x000fe20008011609 */
[----:B------:R-:W-:Y:S01]  /*188f0*/  IMAD.WIDE.U32 R12, R12, UR42, R24 ;  /* 0x0000002a0c0c7c25 */ /* 0x000fe2000f8e0018 */
[----:B------:R-:W-:Y:S01]  /*18900*/  USEL UR9, URZ, 0x1, !UP0 ;  /* 0x000000013f097887 */ /* 0x000fe2000c000000 */
[----:B------:R-:W-:Y:S02]  /*18910*/  ULDC.64 UR14, c[0x0][0x5c8] ;  /* 0x00017200000e7ab9 */ /* 0x000fe40000000a00 */
[----:B------:R-:W-:Y:S01]  /*18920*/  VIADD R13, R13, UR5 ;  /* 0x000000050d0d7c36 */ /* 0x000fe20008000000 */
[----:B------:R-:W-:Y:S01]  /*18930*/  ULOP3.LUT UR4, UR4, UR9, URZ, 0x3c, !UPT ;  /* 0x0000000904047292 */ /* 0x000fe2000f8e3c3f */
[----:B------:R-:W-:Y:S02]  /*18940*/  IMAD R29, R73, UR14, RZ ;  /* 0x0000000e491d7c24 */ /* 0x000fe4000f8e02ff */
[----:B------:R-:W-:Y:S01]  /*18950*/  IMAD.WIDE.U32 R12, R31, UR14, R12 ;  /* 0x0000000e1f0c7c25 */ /* 0x000fe2000f8e000c */
[----:B------:R-:W-:-:S03]  /*18960*/  @UP1 ULOP3.LUT UR4, UR4, 0x1, UR8, 0x78, !UPT ;  /* 0x0000000104041892 */ /* 0x000fc6000f8e7808 */
[----:B------:R-:W-:Y:S01]  /*18970*/  IMAD R29, R31, UR15, R29 ;  /* 0x0000000f1f1d7c24 */ /* 0x000fe2000f8e021d */
[----:B0-----:R-:W-:Y:S08]  /*18980*/  @P0 BRA `(.L_x_31) ;  /* 0x0000024400f80947 */ /* 0x001ff00003800000 */
[----:B------:R-:W-:Y:S01]  /*18990*/  FSETP.NEU.AND P0, PT, RZ, UR40, PT ;  /* 0x00000028ff007c0b */ /* 0x000fe2000bf0d000 */
[----:B------:R-:W-:Y:S01]  /*189a0*/  BSSY B0, `(.L_x_31) ;  /* 0x000247c000007945 */ /* 0x000fe20003800000 */
[----:B------:R-:W-:-:S11]  /*189b0*/  IMAD.IADD R29, R13, 0x1, R29 ;  /* 0x000000010d1d7824 */ /* 0x000fd600078e021d */
[----:B------:R-:W-:Y:S05]  /*189c0*/  @!P0 BRA `(.L_x_32) ;  /* 0x0000016000248947 */ /* 0x000fea0003800000 */
[----:B------:R-:W-:Y:S01]  /*189d0*/  ISETP.GE.AND P2, PT, R26, 0x9, PT ;  /* 0x000000091a00780c */ /* 0x000fe20003f46270 */
[----:B------:R-:W-:Y:S01]  /*189e0*/  ULDC.64 UR8, c[0x0][0x5b8] ;  /* 0x00016e0000087ab9 */ /* 0x000fe20000000a00 */
[----:B------:R-:W3:Y:S02]  /*189f0*/  LDL.LU R54, [R1+0x200] ;  /* 0x0002000001367983 */ /* 0x000ee40000300800 */
[C---:B------:R-:W-:Y:S02]  /*18a00*/  ISETP.LT.OR P0, PT, R27.reuse, 0x1, !P2 ;  /* 0x000000011b00780c */ /* 0x040fe40005701670 */
[C---:B------:R-:W-:Y:S02]  /*18a10*/  ISETP.LT.OR P1, PT, R27.reuse, 0x2, !P2 ;  /* 0x000000021b00780c */ /* 0x040fe40005721670 */
[----:B------:R-:W-:Y:S01]  /*18a20*/  ISETP.LT.OR P4, PT, R27, 0x9, !P2 ;  /* 0x000000091b00780c */ /* 0x000fe20005781670 */
[----:B------:R-:W-:Y:S02]  /*18a30*/  UIMAD UR5, UR12, UR8, URZ ;  /* 0x000000080c0572a4 */ /* 0x000fe4000f8e023f */
[----:B------:R-:W-:Y:S01]  /*18a40*/  IMAD.U32 R14, RZ, RZ, UR8 ;  /* 0x00000008ff0e7e24 */ /* 0x000fe2000f8e00ff */
[----:B------:R-:W-:Y:S01]  /*18a50*/  LOP3.LUT R30, R30, 0xfffffffd, RZ, 0xc0, !PT ;  /* 0xfffffffd1e1e7812 */ /* 0x000fe200078ec0ff */
[----:B------:R-:W-:Y:S01]  /*18a60*/  ULDC.64 UR12, c[0x0][0x5a8] ;  /* 0x00016a00000c7ab9 */ /* 0x000fe20000000a00 */
[----:B-----5:R-:W-:Y:S01]  /*18a70*/  LOP3.LUT R0, R0, 0xfffffffe, RZ, 0xc0, !PT ;  /* 0xfffffffe00007812 */ /* 0x020fe200078ec0ff */
[----:B------:R-:W4:Y:S01]  /*18a80*/  LDL.LU R55, [R1+0x204] ;  /* 0x0002040001377983 */ /* 0x000f220000300800 */
[----:B------:R-:W-:-:S02]  /*18a90*/  UIMAD UR5, UR42, UR9, UR5 ;  /* 0x000000092a0572a4 */ /* 0x000fc4000f8e0205 */
[----:B------:R-:W-:Y:S01]  /*18aa0*/  IMAD.WIDE.U32 R24, R14, UR42, R24 ;  /* 0x0000002a0e187c25 */ /* 0x000fe2000f8e0018 */
[----:B------:R-:W0:Y:S01]  /*18ab0*/  @!P0 LDC.64 R36, c[0x0][0x5c0] ;  /* 0x00017000ff248b82 */ /* 0x000e220000000a00 */
[----:B------:R-:W-:Y:S01]  /*18ac0*/  ULDC.64 UR8, c[0x0][0x5b0] ;  /* 0x00016c0000087ab9 */ /* 0x000fe20000000a00 */
[----:B------:R-:W-:Y:S01]  /*18ad0*/  @P1 LOP3.LUT R30, R30, 0x2, RZ, 0xfc, !PT ;  /* 0x000000021e1e1812 */ /* 0x000fe200078efcff */
[----:B------:R-:W-:-:S04]  /*18ae0*/  IMAD R14, R73, UR8, RZ ;  /* 0x00000008490e7c24 */ /* 0x000fc8000f8e02ff */
[----:B------:R-:W-:Y:S01]  /*18af0*/  IMAD R14, R31, UR9, R14 ;  /* 0x000000091f0e7c24 */ /* 0x000fe2000f8e020e */
[----:B------:R-:W1:Y:S08]  /*18b00*/  @!P1 LDC.64 R34, c[0x0][0x5c0] ;  /* 0x00017000ff229b82 */ /* 0x000e700000000a00 */
[----:B------:R-:W2:Y:S01]  /*18b10*/  @!P4 LDC.64 R32, c[0x0][0x5c0] ;  /* 0x00017000ff20cb82 */ /* 0x000ea20000000a00 */
[----:B0-----:R-:W-:-:S04]  /*18b20*/  @!P0 IADD3 R36, P3, P5, R12, R36, R3 ;  /* 0x000000240c248210 */ /* 0x001fc80007d7e003 */
[----:B------:R-:W-:Y:S02]  /*18b30*/  @!P0 IADD3.X R37, R29, R37, R4, P3, P5 ;  /* 0x000000251d258210 */ /* 0x000fe40001fea404 */
[----:B-1----:R-:W-:-:S04]  /*18b40*/  @!P1 IADD3 R38, P3, P5, R12, R34, R3 ;  /* 0x000000220c269210 */ /* 0x002fc80007d7e003 */
[----:B------:R-:W-:Y:S02]  /*18b50*/  @!P1 IADD3.X R39, R29, R35, R4, P3, P5 ;  /* 0x000000231d279210 */ /* 0x000fe40001fea404 */
[----:B------:R-:W-:Y:S02]  /*18b60*/  ISETP.GE.AND P1, PT, R26, 0x1, PT ;  /* 0x000000011a00780c */ /* 0x000fe40003f26270 */
[----:B--2---:R-:W-:-:S04]  /*18b70*/  @!P4 IADD3 R42, P3, P5, R12, R32, R3 ;  /* 0x000000200c2ac210 */ /* 0x004fc80007d7e003 */
[----:B------:R-:W-:Y:S02]  /*18b80*/  @!P4 IADD3.X R43, R29, R33, R4, P3, P5 ;  /* 0x000000211d2bc210 */ /* 0x000fe40001fea404 */
[----:B------:R-:W-:-:S13]  /*18b90*/  ISETP.LT.OR P3, PT, R27, 0xa, !P2 ;  /* 0x0000000a1b00780c */ /* 0x000fda0005761670 */
[----:B------:R-:W0:Y:S02]  /*18ba0*/  @!P3 LDC.64 R32, c[0x0][0x5c0] ;  /* 0x00017000ff20bb82 */ /* 0x000e240000000a00 */
[----:B0-----:R-:W-:Y:S01]  /*18bb0*/  @!P3 IADD3 R44, P5, P6, R12, R32, R3 ;  /* 0x000000200c2cb210 */ /* 0x001fe20007ebe003 */
[----:B------:R-:W-:-:S03]  /*18bc0*/  IMAD.MOV.U32 R32, RZ, RZ, R24 ;  /* 0x000000ffff207224 */ /* 0x000fc600078e0018 */
[----:B------:R-:W-:Y:S01]  /*18bd0*/  @!P3 IADD3.X R45, R29, R33, R4, P5, P6 ;  /* 0x000000211d2db210 */ /* 0x000fe20002fec404 */
[----:B------:R-:W-:Y:S02]  /*18be0*/  VIADD R33, R25, UR5 ;  /* 0x0000000519217c36 */ /* 0x000fe40008000000 */
[----:B------:R-:W-:-:S03]  /*18bf0*/  IMAD.WIDE.U32 R24, R31, UR8, R32 ;  /* 0x000000081f187c25 */ /* 0x000fc6000f8e0020 */
[----:B------:R-:W-:-:S04]  /*18c00*/  IADD3 R24, P5, R24, UR12, RZ ;  /* 0x0000000c18187c10 */ /* 0x000fc8000ffbe0ff */
[--C-:B------:R-:W-:Y:S02]  /*18c10*/  IADD3.X R25, R25, UR13, R14.reuse, P5, !PT ;  /* 0x0000000d19197c10 */ /* 0x100fe4000affe40e */
[----:B------:R-:W-:Y:S02]  /*18c20*/  ISETP.LT.OR P5, PT, R27, 0x1, !P1 ;  /* 0x000000011b00780c */ /* 0x000fe40004fa1670 */
[----:B------:R-:W-:-:S11]  /*18c30*/  PRMT R14, RZ, 0x7610, R14 ;  /* 0x00007610ff0e7816 */ /* 0x000fd6000000000e */
[----:B------:R-:W2:Y:S02]  /*18c40*/  @!P5 LDG.E.U8 R14, desc[UR46][R24.64] ;  /* 0x0000002e180ed981 */ /* 0x000ea4000c1e1100 */
[----:B--2---:R-:W-:-:S04]  /*18c50*/  LOP3.LUT R14, R14, 0xff, RZ, 0xc0, !PT ;  /* 0x000000ff0e0e7812 */ /* 0x004fc800078ec0ff */
[----:B------:R-:W-:-:S05]  /*18c60*/  F2FP.F16.E4M3.UNPACK_B R14, R14 ;  /* 0x0000000eff0e723e */ /* 0x000fca00020006ff */
[----:B------:R-:W-:-:S05]  /*18c70*/  HADD2.F32 R14, -RZ, R14.H0_H0 ;  /* 0x2000000eff0e7230 */ /* 0x000fca0000004100 */
[----:B------:R-:W-:-:S04]  /*18c80*/  FMUL R14, R14, UR40 ;  /* 0x000000280e0e7c20 */ /* 0x000fc80008400000 */
[----:B------:R-:W-:Y:S02]  /*18c90*/  FFMA R34, R15, UR41, R14 ;  /* 0x000000290f227c23 */ /* 0x000fe4000800000e */
[----:B------:R-:W0:Y:S03]  /*18ca0*/  @!P5 LDC.64 R14, c[0x0][0x5c0] ;  /* 0x00017000ff0edb82 */ /* 0x000e260000000a00 */
[----:B------:R-:W-:Y:S02]  /*18cb0*/  F2FP.SATFINITE.E4M3.F32.PACK_AB_MERGE_C R34, RZ, R34, RZ ;  /* 0x00000022ff22723e */ /* 0x000fe400048070ff */
[----:B0-----:R-:W-:-:S05]  /*18cc0*/  @!P5 IADD3 R14, P6, R12, R14, RZ ;  /* 0x0000000e0c0ed210 */ /* 0x001fca0007fde0ff */
[----:B------:R-:W-:-:S05]  /*18cd0*/  @!P5 IMAD.X R15, R29, 0x1, R15, P6 ;  /* 0x000000011d0fd824 */ /* 0x000fca00030e060f */
[----:B------:R0:W-:Y:S01]  /*18ce0*/  @!P5 STG.E.U8 desc[UR46][R14.64], R34 ;  /* 0x000000220e00d986 */ /* 0x0001e2000c10112e */
[----:B------:R-:W-:Y:S02]  /*18cf0*/  ISETP.LT.OR P5, PT, R27, 0x2, !P1 ;  /* 0x000000021b00780c */ /* 0x000fe40004fa1670 */
[----:B0-----:R-:W-:-:S11]  /*18d00*/  PRMT R34, RZ, 0x7610, R34 ;  /* 0x00007610ff227816 */ /* 0x001fd60000000022 */
[----:B------:R-:W0:Y:S01]  /*18d10*/  @!P5 LDC.64 R14, c[0x0][0x5c0] ;  /* 0x00017000ff0edb82 */ /* 0x000e220000000a00 */
[----:B------:R-:W2:Y:S01]  /*18d20*/  @!P5 LDG.E.U8 R34, desc[UR46][R24.64+0x1] ;  /* 0x0000012e1822d981 */ /* 0x000ea2000c1e1100 */
[----:B0-----:R-:W-:-:S05]  /*18d30*/  @!P5 IADD3 R14, P6, R12, R14, RZ ;  /* 0x0000000e0c0ed210 */ /* 0x001fca0007fde0ff */
[----:B------:R-:W-:Y:S01]  /*18d40*/  @!P5 IMAD.X R15, R29, 0x1, R15, P6 ;  /* 0x000000011d0fd824 */ /* 0x000fe200030e060f */
[----:B--2---:R-:W-:-:S04]  /*18d50*/  LOP3.LUT R34, R34, 0xff, RZ, 0xc0, !PT ;  /* 0x000000ff22227812 */ /* 0x004fc800078ec0ff */
[----:B------:R-:W-:-:S05]  /*18d60*/  F2FP.F16.E4M3.UNPACK_B R34, R34 ;  /* 0x00000022ff22723e */ /* 0x000fca00020006ff */
[----:B------:R-:W-:-:S05]  /*18d70*/  HADD2.F32 R34, -RZ, R34.H0_H0 ;  /* 0x20000022ff227230 */ /* 0x000fca0000004100 */
[----:B------:R-:W-:-:S04]  /*18d80*/  FMUL R34, R34, UR40 ;  /* 0x0000002822227c20 */ /* 0x000fc80008400000 */
[----:B------:R-:W-:-:S05]  /*18d90*/  FFMA R16, R16, UR41, R34 ;  /* 0x0000002910107c23 */ /* 0x000fca0008000022 */
[----:B------:R-:W-:-:S05]  /*18da0*/  F2FP.SATFINITE.E4M3.F32.PACK_AB_MERGE_C R16, RZ, R16, RZ ;  /* 0x00000010ff10723e */ /* 0x000fca00048070ff */
[----:B------:R0:W-:Y:S02]  /*18db0*/  @!P5 STG.E.U8 desc[UR46][R14.64+0x1], R16 ;  /* 0x000001100e00d986 */ /* 0x0001e4000c10112e */
[----:B0-----:R-:W-:-:S05]  /*18dc0*/  IADD3 R14, P5, R31, 0x8, RZ ;  /* 0x000000081f0e7810 */ /* 0x001fca0007fbe0ff */
[----:B------:R-:W-:-:S04]  /*18dd0*/  IMAD.X R16, RZ, RZ, R73, P5 ;  /* 0x000000ffff107224 */ /* 0x000fc800028e0649 */
[----:B------:R-:W-:-:S04]  /*18de0*/  IMAD R16, R16, UR8, RZ ;  /* 0x0000000810107c24 */ /* 0x000fc8000f8e02ff */
[C---:B------:R-:W-:Y:S02]  /*18df0*/  IMAD R16, R14.reuse, UR9, R16 ;  /* 0x000000090e107c24 */ /* 0x040fe4000f8e0210 */
[----:B------:R-:W-:-:S03]  /*18e00*/  IMAD.WIDE.U32 R14, R14, UR8, R32 ;  /* 0x000000080e0e7c25 */ /* 0x000fc6000f8e0020 */
[----:B------:R-:W-:-:S04]  /*18e10*/  IADD3 R14, P5, R14, UR12, RZ ;  /* 0x0000000c0e0e7c10 */ /* 0x000fc8000ffbe0ff */
[--C-:B------:R-:W-:Y:S02]  /*18e20*/  IADD3.X R15, R15, UR13, R16.reuse, P5, !PT ;  /* 0x0000000d0f0f7c10 */ /* 0x100fe4000affe410 */
[----:B------:R-:W-:-:S06]  /*18e30*/  PRMT R16, RZ, 0x7610, R16 ;  /* 0x00007610ff107816 */ /* 0x000fcc0000000010 */
[----:B------:R-:W2:Y:S01]  /*18e40*/  @!P0 LDG.E.U8 R16, desc[UR46][R14.64] ;  /* 0x0000002e0e108981 */ /* 0x000ea2000c1e1100 */
[----:B------:R-:W-:-:S13]  /*18e50*/  ISETP.LT.OR P1, PT, R27, 0x11, !P2 ;  /* 0x000000111b00780c */ /* 0x000fda0005721670 */
[----:B------:R-:W-:Y:S02]  /*18e60*/  @P1 LOP3.LUT R0, R0, 0x1, RZ, 0xfc, !PT ;  /* 0x0000000100001812 */ /* 0x000fe400078efcff */
[----:B--2---:R-:W-:-:S04]  /*18e70*/  LOP3.LUT R16, R16, 0xff, RZ, 0xc0, !PT ;  /* 0x000000ff10107812 */ /* 0x004fc800078ec0ff */
[----:B------:R-:W-:-:S05]  /*18e80*/  F2FP.F16.E4M3.UNPACK_B R16, R16 ;  /* 0x00000010ff10723e */ /* 0x000fca00020006ff */
[----:B------:R-:W-:-:S05]  /*18e90*/  HADD2.F32 R16, -RZ, R16.H0_H0 ;  /* 0x20000010ff107230 */ /* 0x000fca0000004100 */
[----:B------:R-:W-:-:S04]  /*18ea0*/  FMUL R16, R16, UR40 ;  /* 0x0000002810107c20 */ /* 0x000fc80008400000 */
[----:B------:R-:W-:Y:S02]  /*18eb0*/  FFMA R34, R17, UR41, R16 ;  /* 0x0000002911227c23 */ /* 0x000fe40008000010 */
[----:B------:R-:W0:Y:S03]  /*18ec0*/  @!P1 LDC.64 R16, c[0x0][0x5c0] ;  /* 0x00017000ff109b82 */ /* 0x000e260000000a00 */
[----:B------:R-:W-:-:S05]  /*18ed0*/  F2FP.SATFINITE.E4M3.F32.PACK_AB_MERGE_C R34, RZ, R34, RZ ;  /* 0x00000022ff22723e */ /* 0x000fca00048070ff */
[----:B------:R1:W-:Y:S01]  /*18ee0*/  @!P0 STG.E.U8 desc[UR46][R36.64], R34 ;  /* 0x0000002224008986 */ /* 0x0003e2000c10112e */
[----:B------:R-:W-:Y:S02]  /*18ef0*/  ISETP.LT.OR P0, PT, R27, 0x12, !P2 ;  /* 0x000000121b00780c */ /* 0x000fe40005701670 */
[----:B0-----:R-:W-:-:S04]  /*18f00*/  @!P1 IADD3 R40, P5, P6, R12, R16, R3 ;  /* 0x000000100c289210 */ /* 0x001fc80007ebe003 */
[----:B------:R-:W-:-:S07]  /*18f10*/  @!P1 IADD3.X R41, R29, R17, R4, P5, P6 ;  /* 0x000000111d299210 */ /* 0x000fce0002fec404 */
[----:B------:R-:W1:Y:S01]  /*18f20*/  @!P0 LDC.64 R16, c[0x0][0x5c0] ;  /* 0x00017000ff108b82 */ /* 0x000e620000000a00 */
[----:B------:R-:W-:Y:S02]  /*18f30*/  LOP3.LUT P1, RZ, R30, 0x2, RZ, 0xc0, !PT ;  /* 0x000000021eff7812 */ /* 0x000fe4000782c0ff */
[----:B-1----:R-:W-:Y:S02]  /*18f40*/  @!P0 IADD3 R36, P5, P6, R12, R16, R3 ;  /* 0x000000100c248210 */ /* 0x002fe40007ebe003 */
[----:B------:R-:W-:-:S09]  /*18f50*/  PRMT R16, RZ, 0x7610, R16 ;  /* 0x00007610ff107816 */ /* 0x000fd20000000010 */
[----:B------:R-:W2:Y:S01]  /*18f60*/  @!P1 LDG.E.U8 R16, desc[UR46][R14.64+0x1] ;  /* 0x0000012e0e109981 */ /* 0x000ea2000c1e1100 */
[----:B------:R-:W-:Y:S02]  /*18f70*/  LOP3.LUT R30, R30, 0xfffffffe, RZ, 0xc0, !PT ;  /* 0xfffffffe1e1e7812 */ /* 0x000fe400078ec0ff */
[----:B------:R-:W-:Y:S02]  /*18f80*/  @!P0 IADD3.X R37, R29, R17, R4, P5, P6 ;  /* 0x000000111d258210 */ /* 0x000fe40002fec404 */
[----:B------:R-:W-:Y:S02]  /*18f90*/  @P0 LOP3.LUT R30, R30, 0x1, RZ, 0xfc, !PT ;  /* 0x000000011e1e0812 */ /* 0x000fe400078efcff */
[----:B------:R-:W-:Y:S02]  /*18fa0*/  ISETP.LT.OR P0, PT, R27, 0x19, !P2 ;  /* 0x000000191b00780c */ /* 0x000fe40005701670 */
[----:B------:R-:W-:Y:S02]  /*18fb0*/  ISETP.GE.AND P6, PT, R26, 0x1, PT ;  /* 0x000000011a00780c */ /* 0x000fe40003fc6270 */
        /* <DEDUP_REMOVED lines=8> */
[----:B0-----:R-:W-:-:S04]  /*19040*/  @!P0 IADD3 R46, P1, P5, R12, R16, R3 ;  /* 0x000000100c2e8210 */ /* 0x001fc80007d3e003 */
[----:B------:R-:W-:Y:S02]  /*19050*/  @!P0 IADD3.X R47, R29, R17, R4, P1, P5 ;  /* 0x000000111d2f8210 */ /* 0x000fe40000fea404 */
[----:B------:R-:W-:Y:S02]  /*19060*/  ISETP.LT.OR P1, PT, R27, 0x9, !P6 ;  /* 0x000000091b00780c */ /* 0x000fe40007721670 */
[----:B------:R-:W-:-:S11]  /*19070*/  PRMT R16, RZ, 0x7610, R16 ;  /* 0x00007610ff107816 */ /* 0x000fd60000000010 */
[----:B------:R-:W2:Y:S01]  /*19080*/  @!P1 LDG.E.U8 R16, desc[UR46][R24.64+0x8] ;  /* 0x0000082e18109981 */ /* 0x000ea2000c1e1100 */
[----:B-1----:R-:W-:Y:S02]  /*19090*/  PRMT R18, RZ, 0x7610, R18 ;  /* 0x00007610ff127816 */ /* 0x002fe40000000012 */
        /* <DEDUP_REMOVED lines=10> */
[----:B------:R-:W-:-:S13]  /*19140*/  ISETP.LT.OR P1, PT, R27, 0xa, !P6 ;  /* 0x0000000a1b00780c */ /* 0x000fda0007721670 */
[----:B------:R-:W2:Y:S01]  /*19150*/  @!P1 LDG.E.U8 R18, desc[UR46][R24.64+0x9] ;  /* 0x0000092e18129981 */ /* 0x000ea2000c1e1100 */
[----:B0-----:R-:W0:Y:S01]  /*19160*/  @!P1 LDC.64 R16, c[0x0][0x5c0] ;  /* 0x00017000ff109b82 */ /* 0x001e220000000a00 */
[----:B------:R-:W-:-:S04]  /*19170*/  LOP3.LUT R0, R0, 0xfffffffb, RZ, 0xc0, !PT ;  /* 0xfffffffb00007812 */ /* 0x000fc800078ec0ff */
[----:B------:R-:W-:Y:S02]  /*19180*/  @P0 LOP3.LUT R0, R0, 0x4, RZ, 0xfc, !PT ;  /* 0x0000000400000812 */ /* 0x000fe400078efcff */
[----:B------:R-:W-:Y:S02]  /*19190*/  ISETP.LT.OR P0, PT, R27, 0x1a, !P2 ;  /* 0x0000001a1b00780c */ /* 0x000fe40005701670 */
        /* <DEDUP_REMOVED lines=9> */
[----:B0-----:R-:W0:Y:S02]  /*19230*/  @!P0 LDC.64 R16, c[0x0][0x5c0] ;  /* 0x00017000ff108b82 */ /* 0x001e240000000a00 */
[----:B0-----:R-:W-:Y:S02]  /*19240*/  @!P0 IADD3 R34, P1, P5, R12, R16, R3 ;  /* 0x000000100c228210 */ /* 0x001fe40007d3e003 */
[----:B------:R-:W-:-:S06]  /*19250*/  PRMT R16, RZ, 0x7610, R16 ;  /* 0x00007610ff107816 */ /* 0x000fcc0000000010 */
[----:B------:R-:W2:Y:S01]  /*19260*/  @!P4 LDG.E.U8 R16, desc[UR46][R14.64+0x8] ;  /* 0x0000082e0e10c981 */ /* 0x000ea2000c1e1100 */
[----:B------:R-:W-:Y:S02]  /*19270*/  LOP3.LUT R0, R0, 0xfffffffd, RZ, 0xc0, !PT ;  /* 0xfffffffd00007812 */ /* 0x000fe400078ec0ff */
[----:B------:R-:W-:Y:S02]  /*19280*/  @!P0 IADD3.X R35, R29, R17, R4, P1, P5 ;  /* 0x000000111d238210 */ /* 0x000fe40000fea404 */
[----:B------:R-:W-:Y:S02]  /*19290*/  @P0 LOP3.LUT R0, R0, 0x2, RZ, 0xfc, !PT ;  /* 0x0000000200000812 */ /* 0x000fe400078efcff */
[----:B------:R-:W-:-:S04]  /*192a0*/  ISETP.GE.AND P0, PT, R26, 0x81, PT ;  /* 0x000000811a00780c */ /* 0x000fc80003f06270 */
[----:B------:R-:W-:Y:S02]  /*192b0*/  ISETP.LT.OR P1, PT, R27, 0x1, !P0 ;  /* 0x000000011b00780c */ /* 0x000fe40004721670 */
[----:B------:R-:W-:-:S04]  /*192c0*/  LOP3.LUT R28, R28, 0xefffffff, RZ, 0xc0, !PT ;  /* 0xefffffff1c1c7812 */ /* 0x000fc800078ec0ff */
[----:B------:R-:W-:-:S04]  /*192d0*/  @P2 LOP3.LUT R28, R28, 0x10000000, RZ, 0xfc, !PT ;  /* 0x100000001c1c2812 */ /* 0x000fc800078efcff */
[----:B------:R-:W-:-:S04]  /*192e0*/  LOP3.LUT R28, R28, 0x7fffffff, RZ, 0xc0, !PT ;  /* 0x7fffffff1c1c7812 */ /* 0x000fc800078ec0ff */
        /* <DEDUP_REMOVED lines=11> */
[----:B------:R-:W-:-:S04]  /*193a0*/  ISETP.GE.AND P1, PT, R26, 0x81, PT ;  /* 0x000000811a00780c */ /* 0x000fc80003f26270 */
[----:B------:R-:W-:-:S13]  /*193b0*/  ISETP.LT.OR P4, PT, R27, 0x2, !P1 ;  /* 0x000000021b00780c */ /* 0x000fda0004f81670 */
[----:B------:R-:W0:Y:S02]  /*193c0*/  @!P4 LDC.64 R16, c[0x0][0x5c0] ;  /* 0x00017000ff10cb82 */ /* 0x000e240000000a00 */
[----:B0-----:R-:W-:Y:S02]  /*193d0*/  @!P4 IADD3 R20, P5, P6, R12, R16, R7 ;  /* 0x000000100c14c210 */ /* 0x001fe40007ebe007 */
[----:B------:R-:W-:-:S06]  /*193e0*/  PRMT R16, RZ, 0x7610, R16 ;  /* 0x00007610ff107816 */ /* 0x000fcc0000000010 */
[----:B------:R-:W2:Y:S01]  /*193f0*/  @!P3 LDG.E.U8 R16, desc[UR46][R14.64+0x9] ;  /* 0x0000092e0e10b981 */ /* 0x000ea2000c1e1100 */
[----:B------:R-:W-:Y:S02]  /*19400*/  ISETP.LT.OR P2, PT, R27, 0x9, !P1 ;  /* 0x000000091b00780c */ /* 0x000fe40004f41670 */
[----:B-1----:R-:W-:Y:S02]  /*19410*/  @!P4 IADD3.X R21, R29, R17, R6, P5, P6 ;  /* 0x000000111d15c210 */ /* 0x002fe40002fec406 */
[----:B------:R-:W-:-:S09]  /*19420*/  LOP3.LUT R28, R28, 0xdfffffff, RZ, 0xc0, !PT ;  /* 0xdfffffff1c1c7812 */ /* 0x000fd200078ec0ff */
        /* <DEDUP_REMOVED lines=8> */
[----:B------:R-:W-:Y:S01]  /*194b0*/  @!P3 STG.E.U8 desc[UR46][R44.64+0x9], R22 ;  /* 0x000009162c00b986 */ /* 0x000fe2000c10112e */
[----:B0-----:R-:W-:-:S04]  /*194c0*/  @!P2 IADD3 R48, P3, P5, R12, R16, R7 ;  /* 0x000000100c30a210 */ /* 0x001fc80007d7e007 */
[----:B------:R-:W-:Y:S02]  /*194d0*/  @!P2 IADD3.X R49, R29, R17, R6, P3, P5 ;  /* 0x000000111d31a210 */ /* 0x000fe40001fea406 */
[----:B------:R-:W-:-:S04]  /*194e0*/  ISETP.GE.AND P2, PT, R26, 0x1, PT ;  /* 0x000000011a00780c */ /* 0x000fc80003f46270 */
[----:B------:R-:W-:Y:S02]  /*194f0*/  ISETP.LT.OR P3, PT, R27, 0x11, !P2 ;  /* 0x000000111b00780c */ /* 0x000fe40005761670 */
[----:B------:R-:W-:-:S11]  /*19500*/  PRMT R16, RZ, 0x7610, R16 ;  /* 0x00007610ff107816 */ /* 0x000fd60000000010 */
[----:B------:R-:W2:Y:S01]  /*19510*/  @!P3 LDG.E.U8 R16, desc[UR46][R24.64+0x10] ;  /* 0x0000102e1810b981 */ /* 0x000ea2000c1e1100 */
[----:B------:R-:W-:Y:S02]  /*19520*/  PRMT R18, RZ, 0x7610, R18 ;  /* 0x00007610ff127816 */ /* 0x000fe40000000012 */
        /* <DEDUP_REMOVED lines=12> */
[----:B0-----:R-:W0:Y:S02]  /*195f0*/  @!P3 LDC.64 R16, c[0x0][0x5c0] ;  /* 0x00017000ff10bb82 */ /* 0x001e240000000a00 */
[----:B0-----:R-:W-:-:S05]  /*19600*/  @!P3 IADD3 R16, P5, R12, R16, RZ ;  /* 0x000000100c10b210 */ /* 0x001fca0007fbe0ff */
[----:B------:R-:W-:Y:S01]  /*19610*/  @!P3 IMAD.X R17, R29, 0x1, R17, P5 ;  /* 0x000000011d11b824 */ /* 0x000fe200028e0611 */
[----:B------:R-:W-:Y:S02]  /*19620*/  LOP3.LUT R28, R28, 0xbfffffff, RZ, 0xc0, !PT ;  /* 0xbfffffff1c1c7812 */ /* 0x000fe400078ec0ff */
[----:B--2---:R-:W-:-:S04]  /*19630*/  LOP3.LUT R18, R18, 0xff, RZ, 0xc0, !PT ;  /* 0x000000ff12127812 */ /* 0x004fc800078ec0ff */
[----:B------:R-:W-:-:S05]  /*19640*/  F2FP.F16.E4M3.UNPACK_B R18, R18 ;  /* 0x00000012ff12723e */ /* 0x000fca00020006ff */
[----:B------:R-:W-:-:S05]  /*19650*/  HADD2.F32 R18, -RZ, R18.H0_H0 ;  /* 0x20000012ff127230 */ /* 0x000fca0000004100 */
[----:B------:R-:W-:-:S04]  /*19660*/  FMUL R18, R18, UR40 ;  /* 0x0000002812127c20 */ /* 0x000fc80008400000 */
[----:B------:R-:W-:-:S05]  /*19670*/  FFMA R232, R232, UR41, R18 ;  /* 0x00000029e8e87c23 */ /* 0x000fca0008000012 */
[----:B------:R-:W-:-:S05]  /*19680*/  F2FP.SATFINITE.E4M3.F32.PACK_AB_MERGE_C R232, RZ, R232, RZ ;  /* 0x000000e8ffe8723e */ /* 0x000fca00048070ff */
[----:B------:R0:W-:Y:S01]  /*19690*/  @!P3 STG.E.U8 desc[UR46][R16.64+0x11], R232 ;  /* 0x000011e81000b986 */ /* 0x0001e2000c10112e */
[----:B------:R-:W-:-:S13]  /*196a0*/  ISETP.LT.OR P3, PT, R27, 0xa, !P1 ;  /* 0x0000000a1b00780c */ /* 0x000fda0004f61670 */
[----:B0-----:R-:W0:Y:S01]  /*196b0*/  @!P3 LDC.64 R16, c[0x0][0x5c0] ;  /* 0x00017000ff10bb82 */ /* 0x001e220000000a00 */
[----:B------:R-:W-:Y:S02]  /*196c0*/  @P3 LOP3.LUT R28, R28, 0x40000000, RZ, 0xfc, !PT ;  /* 0x400000001c1c3812 */ /* 0x000fe400078efcff */
[----:B0-----:R-:W-:-:S04]  /*196d0*/  @!P3 IADD3 R42, P5, P6, R12, R16, R7 ;  /* 0x000000100c2ab210 */ /* 0x001fc80007ebe007 */
[----:B------:R-:W-:Y:S02]  /*196e0*/  @!P3 IADD3.X R43, R29, R17, R6, P5, P6 ;  /* 0x000000111d2bb210 */ /* 0x000fe40002fec406 */
[----:B------:R-:W-:Y:S02]  /*196f0*/  LOP3.LUT P3, RZ, R0, 0x1, RZ, 0xc0, !PT ;  /* 0x0000000100ff7812 */ /* 0x000fe4000786c0ff */
[----:B------:R-:W-:-:S11]  /*19700*/  PRMT R16, RZ, 0x7610, R16 ;  /* 0x00007610ff107816 */ /* 0x000fd60000000010 */
[----:B------:R-:W2:Y:S01]  /*19710*/  @!P3 LDG.E.U8 R16, desc[UR46][R14.64+0x10] ;  /* 0x0000102e0e10b981 */ /* 0x000ea2000c1e1100 */
[----:B------:R-:W-:Y:S02]  /*19720*/  ISETP.LT.OR P0, PT, R27, 0x11, !P1 ;  /* 0x000000111b00780c */ /* 0x000fe40004f01670 */
[----:B------:R-:W-:-:S11]  /*19730*/  LOP3.LUT R0, R0, 0xffffffdf, RZ, 0xc0, !PT ;  /* 0xffffffdf00007812 */ /* 0x000fd600078ec0ff */
        /* <DEDUP_REMOVED lines=50> */
[----:B------:R-:W-:-:S04]  /*19a60*/  LOP3.LUT R0, R0, 0xffffffbf, RZ, 0xc0, !PT ;  /* 0xffffffbf00007812 */ /* 0x000fc800078ec0ff */
[----:B------:R-:W-:-:S04]  /*19a70*/  @P3 LOP3.LUT R0, R0, 0x40, RZ, 0xfc, !PT ;  /* 0x0000004000003812 */ /* 0x000fc800078efcff */
[----:B------:R-:W-:Y:S02]  /*19a80*/  LOP3.LUT P3, RZ, R0, 0x4, RZ, 0xc0, !PT ;  /* 0x0000000400ff7812 */ /* 0x000fe4000786c0ff */
        /* <DEDUP_REMOVED lines=17> */
[----:B------:R-:W-:Y:S02]  /*19ba0*/  LOP3.LUT P2, RZ, R0, 0x2, RZ, 0xc0, !PT ;  /* 0x0000000200ff7812 */ /* 0x000fe4000784c0ff */
        /* <DEDUP_REMOVED lines=11> */
[----:B------:R-:W1:Y:S02]  /*19c60*/  @!P3 LDC.64 R16, c[0x0][0x5c0] ;  /* 0x00017000ff10bb82 */ /* 0x000e640000000a00 */
[----:B-1----:R-:W-:Y:S02]  /*19c70*/  @!P3 IADD3 R46, P5, P6, R12, R16, R9 ;  /* 0x000000100c2eb210 */ /* 0x002fe40007ebe009 */
[----:B------:R-:W-:-:S06]  /*19c80*/  PRMT R16, RZ, 0x7610, R16 ;  /* 0x00007610ff107816 */ /* 0x000fcc0000000010 */
[----:B------:R-:W2:Y:S01]  /*19c90*/  @!P2 LDG.E.U8 R16, desc[UR46][R14.64+0x19] ;  /* 0x0000192e0e10a981 */ /* 0x000ea2000c1e1100 */
[----:B------:R-:W-:Y:S02]  /*19ca0*/  @!P3 IADD3.X R47, R29, R17, R8, P5, P6 ;  /* 0x000000111d2fb210 */ /* 0x000fe40002fec408 */
[----:B------:R-:W-:-:S04]  /*19cb0*/  LOP3.LUT R0, R0, 0xffffff7f, RZ, 0xc0, !PT ;  /* 0xffffff7f00007812 */ /* 0x000fc800078ec0ff */
[----:B------:R-:W-:Y:S02]  /*19cc0*/  @P1 LOP3.LUT R0, R0, 0x80, RZ, 0xfc, !PT ;  /* 0x0000008000001812 */ /* 0x000fe400078efcff */
[----:B------:R-:W-:Y:S02]  /*19cd0*/  LOP3.LUT P1, RZ, R28, 0x80000000, RZ, 0xc0, !PT ;  /* 0x800000001cff7812 */ /* 0x000fe4000782c0ff */
[----:B--2---:R-:W-:-:S04]  /*19ce0*/  LOP3.LUT R16, R16, 0xff, RZ, 0xc0, !PT ;  /* 0x000000ff10107812 */ /* 0x004fc800078ec0ff */
[----:B------:R-:W-:-:S05]  /*19cf0*/  F2FP.F16.E4M3.UNPACK_B R16, R16 ;  /* 0x00000010ff10723e */ /* 0x000fca00020006ff */
[----:B------:R-:W-:-:S05]  /*19d00*/  HADD2.F32 R16, -RZ, R16.H0_H0 ;  /* 0x20000010ff107230 */ /* 0x000fca0000004100 */
[----:B------:R-:W-:-:S04]  /*19d10*/  FMUL R16, R16, UR40 ;  /* 0x0000002810107c20 */ /* 0x000fc80008400000 */
[----:B---3--:R-:W-:Y:S02]  /*19d20*/  FFMA R16, R54, UR41, R16 ;  /* 0x0000002936107c23 */ /* 0x008fe40008000010 */
[----:B------:R-:W2:Y:S03]  /*19d30*/  LDL.LU R54, [R1+0x208] ;  /* 0x0002080001367983 */ /* 0x000ea60000300800 */
        /* <DEDUP_REMOVED lines=10> */
[----:B------:R-:W3:Y:S01]  /*19de0*/  @!P1 LDG.E.U8 R18, desc[UR46][R16.64] ;  /* 0x0000002e10129981 */ /* 0x000ee2000c1e1100 */
[----:B------:R-:W-:Y:S02]  /*19df0*/  ISETP.LT.OR P2, PT, R27, 0x9, !P0 ;  /* 0x000000091b00780c */ /* 0x000fe40004741670 */
[----:B---3--:R-:W-:-:S04]  /*19e00*/  LOP3.LUT R18, R18, 0xff, RZ, 0xc0, !PT ;  /* 0x000000ff12127812 */ /* 0x008fc800078ec0ff */
[----:B------:R-:W-:-:S05]  /*19e10*/  F2FP.F16.E4M3.UNPACK_B R18, R18 ;  /* 0x00000012ff12723e */ /* 0x000fca00020006ff */
[----:B------:R-:W-:-:S05]  /*19e20*/  HADD2.F32 R18, -RZ, R18.H0_H0 ;  /* 0x20000012ff127230 */ /* 0x000fca0000004100 */
[----:B------:R-:W-:-:S04]  /*19e30*/  FMUL R18, R18, UR40 ;  /* 0x0000002812127c20 */ /* 0x000fc80008400000 */
[----:B----4-:R-:W-:Y:S02]  /*19e40*/  FFMA R22, R55, UR41, R18 ;  /* 0x0000002937167c23 */ /* 0x010fe40008000012 */
[----:B------:R-:W0:Y:S01]  /*19e50*/  @!P2 LDC.64 R18, c[0x0][0x5c0] ;  /* 0x00017000ff12ab82 */ /* 0x000e220000000a00 */
[----:B------:R-:W-:Y:S01]  /*19e60*/  LOP3.LUT R0, R0, 0xfffffffb, RZ, 0xc0, !PT ;  /* 0xfffffffb00007812 */ /* 0x000fe200078ec0ff */
[----:B------:R-:W3:Y:S01]  /*19e70*/  LDL.LU R55, [R1+0x20c] ;  /* 0x00020c0001377983 */ /* 0x000ee20000300800 */
[----:B------:R-:W-:-:S05]  /*19e80*/  F2FP.SATFINITE.E4M3.F32.PACK_AB_MERGE_C R22, RZ, R22, RZ ;  /* 0x00000016ff16723e */ /* 0x000fca00048070ff */
[----:B------:R1:W-:Y:S01]  /*19e90*/  @!P1 STG.E.U8 desc[UR46][R38.64], R22 ;  /* 0x0000001626009986 */ /* 0x0003e2000c10112e */
[----:B0-----:R-:W-:Y:S02]  /*19ea0*/  @!P2 IADD3 R56, P5, P6, R12, R18, R9 ;  /* 0x000000120c38a210 */ /* 0x001fe40007ebe009 */
[----:B------:R-:W-:-:S06]  /*19eb0*/  PRMT R18, RZ, 0x7610, R18 ;  /* 0x00007610ff127816 */ /* 0x000fcc0000000012 */
[----:B------:R-:W4:Y:S01]  /*19ec0*/  @!P4 LDG.E.U8 R18, desc[UR46][R16.64+0x1] ;  /* 0x0000012e1012c981 */ /* 0x000f22000c1e1100 */
[----:B------:R-:W-:Y:S02]  /*19ed0*/  ISETP.GE.AND P1, PT, R26, 0x89, PT ;  /* 0x000000891a00780c */ /* 0x000fe40003f26270 */
[----:B------:R-:W-:Y:S02]  /*19ee0*/  @!P2 IADD3.X R57, R29, R19, R8, P5, P6 ;  /* 0x000000131d39a210 */ /* 0x000fe40002fec408 */
[----:B------:R-:W-:Y:S02]  /*19ef0*/  ISETP.LT.OR P5, PT, R27, 0x1, !P1 ;  /* 0x000000011b00780c */ /* 0x000fe40004fa1670 */
[----:B------:R-:W-:-:S04]  /*19f00*/  @P3 LOP3.LUT R0, R0, 0x4, RZ, 0xfc, !PT ;  /* 0x0000000400003812 */ /* 0x000fc800078efcff */
[----:B------:R-:W-:-:S04]  /*19f10*/  LOP3.LUT R0, R0, 0xfffffdff, RZ, 0xc0, !PT ;  /* 0xfffffdff00007812 */ /* 0x000fc800078ec0ff */
[----:B------:R-:W-:-:S03]  /*19f20*/  @P2 LOP3.LUT R0, R0, 0x200, RZ, 0xfc, !PT ;  /* 0x0000020000002812 */ /* 0x000fc600078efcff */
[----:B-1----:R-:W-:Y:S02]  /*19f30*/  @!P5 IADD3 R22, P2, P6, R3, R12, R7 ;  /* 0x0000000c0316d210 */ /* 0x002fe40007e5e007 */
[----:B----4-:R-:W-:-:S04]  /*19f40*/  LOP3.LUT R18, R18, 0xff, RZ, 0xc0, !PT ;  /* 0x000000ff12127812 */ /* 0x010fc800078ec0ff */
[----:B------:R-:W-:-:S05]  /*19f50*/  F2FP.F16.E4M3.UNPACK_B R18, R18 ;  /* 0x00000012ff12723e */ /* 0x000fca00020006ff */
[----:B------:R-:W-:-:S05]  /*19f60*/  HADD2.F32 R18, -RZ, R18.H0_H0 ;  /* 0x20000012ff127230 */ /* 0x000fca0000004100 */
[----:B------:R-:W-:-:S04]  /*19f70*/  FMUL R18, R18, UR40 ;  /* 0x0000002812127c20 */ /* 0x000fc80008400000 */
[----:B--2---:R-:W-:Y:S01]  /*19f80*/  FFMA R18, R54, UR41, R18 ;  /* 0x0000002936127c23 */ /* 0x004fe20008000012 */
[----:B------:R-:W-:Y:S01]  /*19f90*/  ISETP.LT.OR P3, PT, R27, 0xa, !P0 ;  /* 0x0000000a1b00780c */ /* 0x000fe20004761670 */
[----:B------:R-:W2:Y:S03]  /*19fa0*/  LDL.LU R54, [R1+0x210] ;  /* 0x0002100001367983 */ /* 0x000ea60000300800 */
[----:B------:R-:W-:Y:S01]  /*19fb0*/  F2FP.SATFINITE.E4M3.F32.PACK_AB_MERGE_C R18, RZ, R18, RZ ;  /* 0x00000012ff12723e */ /* 0x000fe200048070ff */
[----:B------:R-:W4:Y:S04]  /*19fc0*/  LDL.LU R58, [R1+0x214] ;  /* 0x00021400013a7983 */ /* 0x000f280000300800 */
[----:B------:R0:W-:Y:S01]  /*19fd0*/  @!P4 STG.E.U8 desc[UR46][R20.64+0x1], R18 ;  /* 0x000001121400c986 */ /* 0x0001e2000c10112e */
[----:B------:R-:W-:-:S02]  /*19fe0*/  @!P5 IADD3.X R23, R4, R29, R6, P2, P6 ;  /* 0x0000001d0417d210 */ /* 0x000fc400017ec406 */
[----:B------:R-:W-:Y:S01]  /*19ff0*/  LOP3.LUT R0, R0, 0xfffffffd, RZ, 0xc0, !PT ;  /* 0xfffffffd00007812 */ /* 0x000fe200078ec0ff */
[----:B------:R-:W4:Y:S01]  /*1a000*/  LDL.LU R59, [R1+0x218] ;  /* 0x00021800013b7983 */ /* 0x000f220000300800 */
[----:B0-----:R-:W-:-:S05]  /*1a010*/  IADD3 R18, P4, R31, 0x88, RZ ;  /* 0x000000881f127810 */ /* 0x001fca0007f9e0ff */
[----:B------:R-:W-:-:S04]  /*1a020*/  IMAD.X R20, RZ, RZ, R73, P4 ;  /* 0x000000ffff147224 */ /* 0x000fc800020e0649 */
[----:B------:R-:W-:-:S04]  /*1a030*/  IMAD R20, R20, UR8, RZ ;  /* 0x0000000814147c24 */ /* 0x000fc8000f8e02ff */
[C---:B------:R-:W-:Y:S02]  /*1a040*/  IMAD R20, R18.reuse, UR9, R20 ;  /* 0x0000000912147c24 */ /* 0x040fe4000f8e0214 */
[----:B------:R-:W-:-:S03]  /*1a050*/  IMAD.WIDE.U32 R18, R18, UR8, R32 ;  /* 0x0000000812127c25 */ /* 0x000fc6000f8e0020 */
[----:B------:R-:W-:-:S04]  /*1a060*/  IADD3 R18, P4, R18, UR12, RZ ;  /* 0x0000000c12127c10 */ /* 0x000fc8000ff9e0ff */
[----:B------:R-:W-:Y:S02]  /*1a070*/  IADD3.X R19, R19, UR13, R20, P4, !PT ;  /* 0x0000000d13137c10 */ /* 0x000fe4000a7fe414 */
[----:B------:R-:W0:Y:S02]  /*1a080*/  @!P5 LDC.64 R20, c[0x0][0x5c0] ;  /* 0x00017000ff14db82 */ /* 0x000e240000000a00 */
[----:B0-----:R-:W-:Y:S02]  /*1a090*/  @!P5 IADD3 R20, P4, R22, R20, RZ ;  /* 0x000000141614d210 */ /* 0x001fe40007f9e0ff */
[----:B------:R-:W-:-:S06]  /*1a0a0*/  PRMT R22, RZ, 0x7610, R22 ;  /* 0x00007610ff167816 */ /* 0x000fcc0000000016 */
[----:B------:R-:W3:Y:S01]  /*1a0b0*/  @!P5 LDG.E.U8 R22, desc[UR46][R18.64] ;  /* 0x0000002e1216d981 */ /* 0x000ee2000c1e1100 */
[----:B------:R-:W-:Y:S01]  /*1a0c0*/  @!P5 IMAD.X R21, R23, 0x1, R21, P4 ;  /* 0x000000011715d824 */ /* 0x000fe200020e0615 */
[----:B------:R-:W-:-:S13]  /*1a0d0*/  ISETP.LT.OR P4, PT, R27, 0x2, !P1 ;  /* 0x000000021b00780c */ /* 0x000fda0004f81670 */
[----:B------:R-:W-:-:S04]  /*1a0e0*/  @!P4 IADD3 R30, P2, P6, R3, R12, R7 ;  /* 0x0000000c031ec210 */ /* 0x000fc80007e5e007 */
[----:B------:R-:W-:Y:S02]  /*1a0f0*/  @!P4 IADD3.X R38, R4, R29, R6, P2, P6 ;  /* 0x0000001d0426c210 */ /* 0x000fe400017ec406 */
[----:B---3--:R-:W-:-:S04]  /*1a100*/  LOP3.LUT R22, R22, 0xff, RZ, 0xc0, !PT ;  /* 0x000000ff16167812 */ /* 0x008fc800078ec0ff */
[----:B------:R-:W-:-:S05]  /*1a110*/  F2FP.F16.E4M3.UNPACK_B R22, R22 ;  /* 0x00000016ff16723e */ /* 0x000fca00020006ff */
[----:B------:R-:W-:-:S05]  /*1a120*/  HADD2.F32 R22, -RZ, R22.H0_H0 ;  /* 0x20000016ff167230 */ /* 0x000fca0000004100 */
[----:B------:R-:W-:-:S04]  /*1a130*/  FMUL R22, R22, UR40 ;  /* 0x0000002816167c20 */ /* 0x000fc80008400000 */
[----:B------:R-:W-:-:S05]  /*1a140*/  FFMA R22, R55, UR41, R22 ;  /* 0x0000002937167c23 */ /* 0x000fca0008000016 */
[----:B------:R-:W-:-:S05]  /*1a150*/  F2FP.SATFINITE.E4M3.F32.PACK_AB_MERGE_C R22, RZ, R22, RZ ;  /* 0x00000016ff16723e */ /* 0x000fca00048070ff */
[----:B------:R0:W-:Y:S02]  /*1a160*/  @!P5 STG.E.U8 desc[UR46][R20.64], R22 ;  /* 0x000000161400d986 */ /* 0x0001e4000c10112e */
[----:B0-----:R-:W0:Y:S08]  /*1a170*/  @!P3 LDC.64 R20, c[0x0][0x5c0] ;  /* 0x00017000ff14bb82 */ /* 0x001e300000000a00 */
[----:B------:R-:W1:Y:S01]  /*1a180*/  @!P4 LDC.64 R22, c[0x0][0x5c0] ;  /* 0x00017000ff16cb82 */ /* 0x000e620000000a00 */
[----:B0-----:R-:W-:-:S02]  /*1a190*/  @!P3 IADD3 R34, P5, P6, R12, R20, R9 ;  /* 0x000000140c22b210 */ /* 0x001fc40007ebe009 */
[----:B------:R-:W-:-:S06]  /*1a1a0*/  PRMT R20, RZ, 0x7610, R20 ;  /* 0x00007610ff147816 */ /* 0x000fcc0000000014 */
[----:B------:R-:W3:Y:S01]  /*1a1b0*/  @!P4 LDG.E.U8 R20, desc[UR46][R18.64+0x1] ;  /* 0x0000012e1214c981 */ /* 0x000ee2000c1e1100 */
[----:B------:R-:W-:Y:S02]  /*1a1c0*/  @!P3 IADD3.X R35, R29, R21, R8, P5, P6 ;  /* 0x000000151d23b210 */ /* 0x000fe40002fec408 */
[----:B------:R-:W-:Y:S02]  /*1a1d0*/  ISETP.LT.OR P6, PT, R27, 0x11, !P0 ;  /* 0x000000111b00780c */ /* 0x000fe400047c1670 */
[----:B-1----:R-:W-:-:S05]  /*1a1e0*/  @!P4 IADD3 R22, P2, R30, R22, RZ ;  /* 0x000000161e16c210 */ /* 0x002fca0007f5e0ff */
[----:B------:R-:W-:Y:S01]  /*1a1f0*/  @!P4 IMAD.X R23, R38, 0x1, R23, P2 ;  /* 0x000000012617c824 */ /* 0x000fe200010e0617 */
[----:B------:R-:W-:Y:S02]  /*1a200*/  LOP3.LUT P2, RZ, R28, 0x20000000, RZ, 0xc0, !PT ;  /* 0x200000001cff7812 */ /* 0x000fe4000784c0ff */
[----:B---3--:R-:W-:-:S04]  /*1a210*/  LOP3.LUT R20, R20, 0xff, RZ, 0xc0, !PT ;  /* 0x000000ff14147812 */ /* 0x008fc800078ec0ff */
[----:B------:R-:W-:-:S05]  /*1a220*/  F2FP.F16.E4M3.UNPACK_B R20, R20 ;  /* 0x00000014ff14723e */ /* 0x000fca00020006ff */
[----:B------:R-:W-:-:S05]  /*1a230*/  HADD2.F32 R20, -RZ, R20.H0_H0 ;  /* 0x20000014ff147230 */ /* 0x000fca0000004100 */
[----:B------:R-:W-:-:S04]  /*1a240*/  FMUL R20, R20, UR40 ;  /* 0x0000002814147c20 */ /* 0x000fc80008400000 */
[----:B--2---:R-:W-:-:S05]  /*1a250*/  FFMA R20, R54, UR41, R20 ;  /* 0x0000002936147c23 */ /* 0x004fca0008000014 */
[----:B------:R-:W-:-:S05]  /*1a260*/  F2FP.SATFINITE.E4M3.F32.PACK_AB_MERGE_C R20, RZ, R20, RZ ;  /* 0x00000014ff14723e */ /* 0x000fca00048070ff */
[----:B------:R0:W-:Y:S02]  /*1a270*/  @!P4 STG.E.U8 desc[UR46][R22.64+0x1], R20 ;  /* 0x000001141600c986 */ /* 0x0001e4000c10112e */
[----:B0-----:R-:W0:Y:S02]  /*1a280*/  @!P6 LDC.64 R20, c[0x0][0x5c0] ;  /* 0x00017000ff14eb82 */ /* 0x001e240000000a00 */
[----:B0-----:R-:W-:Y:S02]  /*1a290*/  @!P6 IADD3 R54, P4, P5, R12, R20, R9 ;  /* 0x000000140c36e210 */ /* 0x001fe40007d9e009 */
[----:B------:R-:W-:-:S06]  /*1a2a0*/  PRMT R20, RZ, 0x7610, R20 ;  /* 0x00007610ff147816 */ /* 0x000fcc0000000014 */
[----:B------:R-:W2:Y:S01]  /*1a2b0*/  @!P2 LDG.E.U8 R20, desc[UR46][R16.64+0x8] ;  /* 0x0000082e1014a981 */ /* 0x000ea2000c1e1100 */
[----:B------:R-:W-:-:S04]  /*1a2c0*/  @P3 LOP3.LUT R0, R0, 0x2, RZ, 0xfc, !PT ;  /* 0x0000000200003812 */ /* 0x000fc800078efcff */
[----:B------:R-:W-:Y:S02]  /*1a2d0*/  LOP3.LUT R0, R0, 0xfffffeff, RZ, 0xc0, !PT ;  /* 0xfffffeff00007812 */ /* 0x000fe400078ec0ff */
[----:B------:R-:W-:Y:S02]  /*1a2e0*/  @!P6 IADD3.X R55, R29, R21, R8, P4, P5 ;  /* 0x000000151d37e210 */ /* 0x000fe400027ea408 */
[----:B------:R-:W-:Y:S02]  /*1a2f0*/  @P6 LOP3.LUT R0, R0, 0x100, RZ, 0xfc, !PT ;  /* 0x0000010000006812 */ /* 0x000fe400078efcff */
[----:B------:R-:W-:Y:S02]  /*1a300*/  ISETP.LT.OR P6, PT, R27, 0x12, !P0 ;  /* 0x000000121b00780c */ /* 0x000fe400047c1670 */
[----:B------:R-:W-:-:S11]  /*1a310*/  LOP3.LUT R0, R0, 0xfffffffe, RZ, 0xc0, !PT ;  /* 0xfffffffe00007812 */ /* 0x000fd600078ec0ff */
[----:B------:R-:W-:Y:S02]  /*1a320*/  @P6 LOP3.LUT R0, R0, 0x1, RZ, 0xfc, !PT ;  /* 0x0000000100006812 */ /* 0x000fe400078efcff */
[----:B------:R-:W-:Y:S02]  /*1a330*/  LOP3.LUT P3, RZ, R28, 0x40000000, RZ, 0xc0, !PT ;  /* 0x400000001cff7812 */ /* 0x000fe4000786c0ff */
[----:B--2---:R-:W-:-:S04]  /*1a340*/  LOP3.LUT R20, R20, 0xff, RZ, 0xc0, !PT ;  /* 0x000000ff14147812 */ /* 0x004fc800078ec0ff */
[----:B------:R-:W-:-:S05]  /*1a350*/  F2FP.F16.E4M3.UNPACK_B R20, R20 ;  /* 0x00000014ff14723e */ /* 0x000fca00020006ff */
[----:B------:R-:W-:-:S05]  /*1a360*/  HADD2.F32 R20, -RZ, R20.H0_H0 ;  /* 0x20000014ff147230 */ /* 0x000fca0000004100 */
[----:B------:R-:W-:-:S04]  /*1a370*/  FMUL R20, R20, UR40 ;  /* 0x0000002814147c20 */ /* 0x000fc80008400000 */
[----:B----4-:R-:W-:Y:S02]  /*1a380*/  FFMA R22, R58, UR41, R20 ;  /* 0x000000293a167c23 */ /* 0x010fe40008000014 */
[----:B------:R-:W0:Y:S01]  /*1a390*/  @!P6 LDC.64 R20, c[0x0][0x5c0] ;  /* 0x00017000ff14eb82 */ /* 0x000e220000000a00 */
[----:B------:R-:W2:Y:S02]  /*1a3a0*/  LDL.LU R58, [R1+0x21c] ;  /* 0x00021c00013a7983 */ /* 0x000ea40000300800 */
[----:B------:R-:W-:Y:S02]  /*1a3b0*/  F2FP.SATFINITE.E4M3.F32.PACK_AB_MERGE_C R22, RZ, R22, RZ ;  /* 0x00000016ff16723e */ /* 0x000fe400048070ff */
[----:B------:R-:W-:Y:S01]  /*1a3c0*/  LOP3.LUT R0, R0, 0xfffffbff, RZ, 0xc0, !PT ;  /* 0xfffffbff00007812 */ /* 0x000fe200078ec0ff */
[----:B------:R-:W3:Y:S01]  /*1a3d0*/  LDL.LU R60, [R1+0x220] ;  /* 0x00022000013c7983 */ /* 0x000ee20000300800 */
[----:B0-----:R-:W-:-:S04]  /*1a3e0*/  @!P6 IADD3 R38, P4, P5, R12, R20, R9 ;  /* 0x000000140c26e210 */ /* 0x001fc80007d9e009 */
[----:B------:R-:W-:Y:S02]  /*1a3f0*/  @!P6 IADD3.X R39, R29, R21, R8, P4, P5 ;  /* 0x000000151d27e210 */ /* 0x000fe400027ea408 */
[----:B------:R-:W-:-:S13]  /*1a400*/  ISETP.LT.OR P6, PT, R27, 0x19, !P0 ;  /* 0x000000191b00780c */ /* 0x000fda00047c1670 */
[----:B------:R-:W0:Y:S01]  /*1a410*/  @!P6 LDC.64 R20, c[0x0][0x5c0] ;  /* 0x00017000ff14eb82 */ /* 0x000e220000000a00 */
[----:B------:R0:W-:Y:S02]  /*1a420*/  @!P2 STG.E.U8 desc[UR46][R48.64+0x8], R22 ;  /* 0x000008163000a986 */ /* 0x0001e4000c10112e */
[----:B0-----:R-:W-:Y:S02]  /*1a430*/  @!P6 IADD3 R48, P4, P5, R12, R20, R9 ;  /* 0x000000140c30e210 */ /* 0x001fe40007d9e009 */
[----:B------:R-:W-:-:S06]  /*1a440*/  PRMT R20, RZ, 0x7610, R20 ;  /* 0x00007610ff147816 */ /* 0x000fcc0000000014 */
[----:B------:R-:W4:Y:S01]  /*1a450*/  @!P3 LDG.E.U8 R20, desc[UR46][R16.64+0x9] ;  /* 0x0000092e1014b981 */ /* 0x000f22000c1e1100 */
[----:B------:R-:W-:Y:S02]  /*1a460*/  @!P6 IADD3.X R49, R29, R21, R8, P4, P5 ;  /* 0x000000151d31e210 */ /* 0x000fe400027ea408 */
[----:B------:R-:W-:Y:S02]  /*1a470*/  ISETP.LT.OR P4, PT, R27, 0x9, !P1 ;  /* 0x000000091b00780c */ /* 0x000fe40004f81670 */
[----:B----4-:R-:W-:-:S04]  /*1a480*/  LOP3.LUT R20, R20, 0xff, RZ, 0xc0, !PT ;  /* 0x000000ff14147812 */ /* 0x010fc800078ec0ff */
[----:B------:R-:W-:-:S05]  /*1a490*/  F2FP.F16.E4M3.UNPACK_B R20, R20 ;  /* 0x00000014ff14723e */ /* 0x000fca00020006ff */
[----:B------:R-:W-:-:S05]  /*1a4a0*/  HADD2.F32 R20, -RZ, R20.H0_H0 ;  /* 0x20000014ff147230 */ /* 0x000fca0000004100 */
[----:B------:R-:W-:-:S04]  /*1a4b0*/  FMUL R20, R20, UR40 ;  /* 0x0000002814147c20 */ /* 0x000fc80008400000 */
[----:B------:R-:W-:Y:S01]  /*1a4c0*/  FFMA R20, R59, UR41, R20 ;  /* 0x000000293b147c23 */ /* 0x000fe20008000014 */
[----:B------:R-:W-:Y:S01]  /*1a4d0*/  ISETP.LT.OR P0, PT, R27, 0x1a, !P0 ;  /* 0x0000001a1b00780c */ /* 0x000fe20004701670 */
[----:B------:R-:W4:Y:S03]  /*1a4e0*/  LDL.LU R59, [R1+0x224] ;  /* 0x00022400013b7983 */ /* 0x000f260000300800 */
[----:B------:R-:W-:Y:S01]  /*1a4f0*/  F2FP.SATFINITE.E4M3.F32.PACK_AB_MERGE_C R20, RZ, R20, RZ ;  /* 0x00000014ff14723e */ /* 0x000fe200048070ff */
[----:B------:R-:W4:Y:S04]  /*1a500*/  LDL.LU R63, [R1+0x228] ;  /* 0x00022800013f7983 */ /* 0x000f280000300800 */
[----:B------:R0:W-:Y:S01]  /*1a510*/  @!P3 STG.E.U8 desc[UR46][R42.64+0x9], R20 ;  /* 0x000009142a00b986 */ /* 0x0001e2000c10112e */
[----:B------:R-:W-:-:S02]  /*1a520*/  @P6 LOP3.LUT R0, R0, 0x400, RZ, 0xfc, !PT ;  /* 0x0000040000006812 */ /* 0x000fc400078efcff */
[----:B------:R-:W-:Y:S01]  /*1a530*/  LOP3.LUT P2, RZ, R28, 0x10000000, RZ, 0xc0, !PT ;  /* 0x100000001cff7812 */ /* 0x000fe2000784c0ff */
[----:B------:R-:W4:Y:S01]  /*1a540*/  LDL.LU R62, [R1+0x22c] ;  /* 0x00022c00013e7983 */ /* 0x000f220000300800 */
[----:B0-----:R-:W0:Y:S01]  /*1a550*/  @!P4 LDC.64 R20, c[0x0][0x5c0] ;  /* 0x00017000ff14cb82 */ /* 0x001e220000000a00 */
[----:B------:R-:W-:-:S04]  /*1a560*/  @!P4 IADD3 R22, P3, P5, R3, R12, R7 ;  /* 0x0000000c0316c210 */ /* 0x000fc80007d7e007 */
[----:B------:R-:W-:Y:S02]  /*1a570*/  @!P4 IADD3.X R23, R4, R29, R6, P3, P5 ;  /* 0x0000001d0417c210 */ /* 0x000fe40001fea406 */
[----:B0-----:R-:W-:Y:S02]  /*1a580*/  @!P4 IADD3 R20, P3, R22, R20, RZ ;  /* 0x000000141614c210 */ /* 0x001fe40007f7e0ff */
[----:B------:R-:W-:-:S06]  /*1a590*/  PRMT R22, RZ, 0x7610, R22 ;  /* 0x00007610ff167816 */ /* 0x000fcc0000000016 */
[----:B------:R-:W2:Y:S01]  /*1a5a0*/  @!P4 LDG.E.U8 R22, desc[UR46][R18.64+0x8] ;  /* 0x0000082e1216c981 */ /* 0x000ea2000c1e1100 */
[----:B------:R-:W-:Y:S01]  /*1a5b0*/  @!P4 IMAD.X R21, R23, 0x1, R21, P3 ;  /* 0x000000011715c824 */ /* 0x000fe200018e0615 */
[----:B------:R-:W-:-:S13]  /*1a5c0*/  ISETP.LT.OR P3, PT, R27, 0xa, !P1 ;  /* 0x0000000a1b00780c */ /* 0x000fda0004f61670 */
[----:B------:R-:W-:Y:S02]  /*1a5d0*/  @!P3 IADD3 R30, P5, P6, R3, R12, R7 ;  /* 0x0000000c031eb210 */ /* 0x000fe40007ebe007 */
[----:B--2---:R-:W-:-:S04]  /*1a5e0*/  LOP3.LUT R22, R22, 0xff, RZ, 0xc0, !PT ;  /* 0x000000ff16167812 */ /* 0x004fc800078ec0ff */
[----:B------:R-:W-:-:S05]  /*1a5f0*/  F2FP.F16.E4M3.UNPACK_B R22, R22 ;  /* 0x00000016ff16723e */ /* 0x000fca00020006ff */
[----:B------:R-:W-:-:S05]  /*1a600*/  HADD2.F32 R22, -RZ, R22.H0_H0 ;  /* 0x20000016ff167230 */ /* 0x000fca0000004100 */
[----:B------:R-:W-:-:S04]  /*1a610*/  FMUL R22, R22, UR40 ;  /* 0x0000002816167c20 */ /* 0x000fc80008400000 */
[----:B------:R-:W-:-:S05]  /*1a620*/  FFMA R22, R58, UR41, R22 ;  /* 0x000000293a167c23 */ /* 0x000fca0008000016 */
[----:B------:R-:W-:-:S05]  /*1a630*/  F2FP.SATFINITE.E4M3.F32.PACK_AB_MERGE_C R22, RZ, R22, RZ ;  /* 0x00000016ff16723e */ /* 0x000fca00048070ff */
[----:B------:R0:W-:Y:S02]  /*1a640*/  @!P4 STG.E.U8 desc[UR46][R20.64+0x8], R22 ;  /* 0x000008161400c986 */ /* 0x0001e4000c10112e */
[----:B0-----:R-:W0:Y:S01]  /*1a650*/  @!P0 LDC.64 R20, c[0x0][0x5c0] ;  /* 0x00017000ff148b82 */ /* 0x001e220000000a00 */
[----:B------:R-:W-:-:S07]  /*1a660*/  @!P3 IADD3.X R58, R4, R29, R6, P5, P6 ;  /* 0x0000001d043ab210 */ /* 0x000fce0002fec406 */
[----:B------:R-:W1:Y:S01]  /*1a670*/  @!P3 LDC.64 R22, c[0x0][0x5c0] ;  /* 0x00017000ff16bb82 */ /* 0x000e620000000a00 */
[----:B0-----:R-:W-:Y:S02]  /*1a680*/  @!P0 IADD3 R42, P5, P6, R12, R20, R9 ;  /* 0x000000140c2a8210 */ /* 0x001fe40007ebe009 */
[----:B------:R-:W-:-:S06]  /*1a690*/  PRMT R20, RZ, 0x7610, R20 ;  /* 0x00007610ff147816 */ /* 0x000fcc0000000014 */
[----:B------:R-:W2:Y:S01]  /*1a6a0*/  @!P3 LDG.E.U8 R20, desc[UR46][R18.64+0x9] ;  /* 0x0000092e1214b981 */ /* 0x000ea2000c1e1100 */
[----:B------:R-:W-:Y:S02]  /*1a6b0*/  @!P0 IADD3.X R43, R29, R21, R8, P5, P6 ;  /* 0x000000151d2b8210 */ /* 0x000fe40002fec408 */
[----:B------:R-:W-:Y:S02]  /*1a6c0*/  ISETP.LT.OR P5, PT, R27, 0x21, !P2 ;  /* 0x000000211b00780c */ /* 0x000fe400057a1670 */
[----:B-1----:R-:W-:-:S05]  /*1a6d0*/  @!P3 IADD3 R22, P4, R30, R22, RZ ;  /* 0x000000161e16b210 */ /* 0x002fca0007f9e0ff */
        /* <DEDUP_REMOVED lines=8> */
[----:B---3--:R-:W-:-:S05]  /*1a760*/  FFMA R20, R60, UR41, R20 ;  /* 0x000000293c147c23 */ /* 0x008fca0008000014 */
[----:B------:R-:W-:-:S05]  /*1a770*/  F2FP.SATFINITE.E4M3.F32.PACK_AB_MERGE_C R20, RZ, R20, RZ ;  /* 0x00000014ff14723e */ /* 0x000fca00048070ff */
[----:B------:R0:W-:Y:S02]  /*1a780*/  @!P3 STG.E.U8 desc[UR46][R22.64+0x9], R20 ;  /* 0x000009141600b986 */ /* 0x0001e4000c10112e */
[----:B0-----:R-:W0:Y:S02]  /*1a790*/  @!P5 LDC.64 R20, c[0x0][0x5c0] ;  /* 0x00017000ff14db82 */ /* 0x001e240000000a00 */
[----:B0-----:R-:W-:Y:S02]  /*1a7a0*/  @!P5 IADD3 R60, P3, P4, R12, R20, R3 ;  /* 0x000000140c3cd210 */ /* 0x001fe40007c7e003 */
[----:B------:R-:W-:-:S06]  /*1a7b0*/  PRMT R20, RZ, 0x7610, R20 ;  /* 0x00007610ff147816 */ /* 0x000fcc0000000014 */
[----:B------:R-:W2:Y:S01]  /*1a7c0*/  @!P6 LDG.E.U8 R20, desc[UR46][R16.64+0x10] ;  /* 0x0000102e1014e981 */ /* 0x000ea2000c1e1100 */
[----:B------:R-:W-:Y:S02]  /*1a7d0*/  @!P5 IADD3.X R61, R29, R21, R4, P3, P4 ;  /* 0x000000151d3dd210 */ /* 0x000fe40001fe8404 */
[----:B------:R-:W-:Y:S02]  /*1a7e0*/  ISETP.LT.OR P5, PT, R27, 0x22, !P2 ;  /* 0x000000221b00780c */ /* 0x000fe400057a1670 */
[----:B------:R-:W-:Y:S02]  /*1a7f0*/  LOP3.LUT P0, RZ, R0, 0x8, RZ, 0xc0, !PT ;  /* 0x0000000800ff7812 */ /* 0x000fe4000780c0ff */
[----:B--2---:R-:W-:-:S04]  /*1a800*/  LOP3.LUT R20, R20, 0xff, RZ, 0xc0, !PT ;  /* 0x000000ff14147812 */ /* 0x004fc800078ec0ff */
[----:B------:R-:W-:-:S05]  /*1a810*/  F2FP.F16.E4M3.UNPACK_B R20, R20 ;  /* 0x00000014ff14723e */ /* 0x000fca00020006ff */
[----:B------:R-:W-:-:S05]  /*1a820*/  HADD2.F32 R20, -RZ, R20.H0_H0 ;  /* 0x20000014ff147230 */ /* 0x000fca0000004100 */
[----:B------:R-:W-:-:S04]  /*1a830*/  FMUL R20, R20, UR40 ;  /* 0x0000002814147c20 */ /* 0x000fc80008400000 */
[----:B----4-:R-:W-:Y:S02]  /*1a840*/  FFMA R22, R59, UR41, R20 ;  /* 0x000000293b167c23 */ /* 0x010fe40008000014 */
[----:B------:R-:W0:Y:S02]  /*1a850*/  @!P5 LDC.64 R20, c[0x0][0x5c0] ;  /* 0x00017000ff14db82 */ /* 0x000e240000000a00 */
[----:B0-----:R-:W-:-:S04]  /*1a860*/  @!P5 IADD3 R58, P3, P4, R12, R20, R3 ;  /* 0x000000140c3ad210 */ /* 0x001fc80007c7e003 */
[----:B------:R-:W-:Y:S02]  /*1a870*/  @!P5 IADD3.X R59, R29, R21, R4, P3, P4 ;  /* 0x000000151d3bd210 */ /* 0x000fe40001fe8404 */
[----:B------:R-:W-:-:S13]  /*1a880*/  ISETP.LT.OR P5, PT, R27, 0x29, !P2 ;  /* 0x000000291b00780c */ /* 0x000fda00057a1670 */
[----:B------:R-:W0:Y:S01]  /*1a890*/  @!P5 LDC.64 R20, c[0x0][0x5c0] ;  /* 0x00017000ff14db82 */ /* 0x000e220000000a00 */
[----:B------:R-:W-:-:S05]  /*1a8a0*/  F2FP.SATFINITE.E4M3.F32.PACK_AB_MERGE_C R22, RZ, R22, RZ ;  /* 0x00000016ff16723e */ /* 0x000fca00048070ff */
[----:B------:R1:W-:Y:S01]  /*1a8b0*/  @!P6 STG.E.U8 desc[UR46][R44.64+0x10], R22 ;  /* 0x000010162c00e986 */ /* 0x0003e2000c10112e */
[----:B0-----:R-:W-:Y:S02]  /*1a8c0*/  @!P5 IADD3 R66, P3, P4, R12, R20, R3 ;  /* 0x000000140c42d210 */ /* 0x001fe40007c7e003 */
[----:B------:R-:W-:-:S06]  /*1a8d0*/  PRMT R20, RZ, 0x7610, R20 ;  /* 0x00007610ff147816 */ /* 0x000fcc0000000014 */
[----:B------:R-:W2:Y:S01]  /*1a8e0*/  @!P0 LDG.E.U8 R20, desc[UR46][R16.64+0x11] ;  /* 0x0000112e10148981 */ /* 0x000ea2000c1e1100 */
[----:B------:R-:W-:Y:S02]  /*1a8f0*/  @!P5 IADD3.X R67, R29, R21, R4, P3, P4 ;  /* 0x000000151d43d210 */ /* 0x000fe40001fe8404 */
[----:B------:R-:W-:-:S13]  /*1a900*/  ISETP.LT.OR P4, PT, R27, 0x11, !P1 ;  /* 0x000000111b00780c */ /* 0x000fda0004f81670 */
[----:B-1----:R-:W-:-:S04]  /*1a910*/  @!P4 IADD3 R22, P3, P5, R3, R12, R7 ;  /* 0x0000000c0316c210 */ /* 0x002fc80007d7e007 */
[----:B------:R-:W-:Y:S02]  /*1a920*/  @!P4 IADD3.X R23, R4, R29, R6, P3, P5 ;  /* 0x0000001d0417c210 */ /* 0x000fe40001fea406 */
[----:B--2---:R-:W-:-:S04]  /*1a930*/  LOP3.LUT R20, R20, 0xff, RZ, 0xc0, !PT ;  /* 0x000000ff14147812 */ /* 0x004fc800078ec0ff */
[----:B------:R-:W-:-:S05]  /*1a940*/  F2FP.F16.E4M3.UNPACK_B R20, R20 ;  /* 0x00000014ff14723e */ /* 0x000fca00020006ff */
[----:B------:R-:W-:-:S05]  /*1a950*/  HADD2.F32 R20, -RZ, R20.H0_H0 ;  /* 0x20000014ff147230 */ /* 0x000fca0000004100 */
[----:B------:R-:W-:-:S04]  /*1a960*/  FMUL R20, R20, UR40 ;  /* 0x0000002814147c20 */ /* 0x000fc80008400000 */
[----:B------:R-:W-:Y:S02]  /*1a970*/  FFMA R20, R63, UR41, R20 ;  /* 0x000000293f147c23 */ /* 0x000fe40008000014 */
[----:B------:R-:W2:Y:S03]  /*1a980*/  LDL.LU R63, [R1+0x230] ;  /* 0x00023000013f7983 */ /* 0x000ea60000300800 */
[----:B------:R-:W-:-:S05]  /*1a990*/  F2FP.SATFINITE.E4M3.F32.PACK_AB_MERGE_C R20, RZ, R20, RZ ;  /* 0x00000014ff14723e */ /* 0x000fca00048070ff */
[----:B------:R0:W-:Y:S02]  /*1a9a0*/  @!P0 STG.E.U8 desc[UR46][R40.64+0x11], R20 ;  /* 0x0000111428008986 */ /* 0x0001e4000c10112e */
[----:B0-----:R-:W0:Y:S02]  /*1a9b0*/  @!P4 LDC.64 R20, c[0x0][0x5c0] ;  /* 0x00017000ff14cb82 */ /* 0x001e240000000a00 */
[----:B0-----:R-:W-:Y:S02]  /*1a9c0*/  @!P4 IADD3 R20, P3, R22, R20, RZ ;  /* 0x000000141614c210 */ /* 0x001fe40007f7e0ff */
[----:B------:R-:W-:-:S06]  /*1a9d0*/  PRMT R22, RZ, 0x7610, R22 ;  /* 0x00007610ff167816 */ /* 0x000fcc0000000016 */
[----:B------:R-:W3:Y:S01]  /*1a9e0*/  @!P4 LDG.E.U8 R22, desc[UR46][R18.64+0x10] ;  /* 0x0000102e1216c981 */ /* 0x000ee2000c1e1100 */
[----:B------:R-:W-:Y:S01]  /*1a9f0*/  ISETP.LT.OR P0, PT, R27, 0x2a, !P2 ;  /* 0x0000002a1b00780c */ /* 0x000fe20005701670 */
        /* <DEDUP_REMOVED lines=8> */
[----:B------:R-:W-:Y:S01]  /*1aa80*/  FFMA R22, R62, UR41, R22 ;  /* 0x000000293e167c23 */ /* 0x000fe20008000016 */
[----:B------:R-:W-:Y:S01]  /*1aa90*/  LOP3.LUT R0, R0, 0xfffffff7, RZ, 0xc0, !PT ;  /* 0xfffffff700007812 */ /* 0x000fe200078ec0ff */
[----:B------:R-:W3:Y:S03]  /*1aaa0*/  LDL.LU R62, [R1+0x234] ;  /* 0x00023400013e7983 */ /* 0x000ee60000300800 */
[----:B------:R-:W-:Y:S01]  /*1aab0*/  F2FP.SATFINITE.E4M3.F32.PACK_AB_MERGE_C R22, RZ, R22, RZ ;  /* 0x00000016ff16723e */ /* 0x000fe200048070ff */
[----:B------:R-:W4:Y:S04]  /*1aac0*/  LDL.LU R69, [R1+0x238] ;  /* 0x0002380001457983 */ /* 0x000f280000300800 */
[----:B------:R0:W-:Y:S01]  /*1aad0*/  @!P4 STG.E.U8 desc[UR46][R20.64+0x10], R22 ;  /* 0x000010161400c986 */ /* 0x0001e2000c10112e */
[----:B------:R-:W-:-:S03]  /*1aae0*/  @P0 LOP3.LUT R0, R0, 0x8, RZ, 0xfc, !PT ;  /* 0x0000000800000812 */ /* 0x000fc600078efcff */
[----:B------:R-:W4:Y:S04]  /*1aaf0*/  LDL.LU R68, [R1+0x23c] ;  /* 0x00023c0001447983 */ /* 0x000f280000300800 */
[----:B------:R-:W4:Y:S01]  /*1ab00*/  LDL.LU R74, [R1+0x240] ;  /* 0x00024000014a7983 */ /* 0x000f220000300800 */
[----:B0-----:R-:W0:Y:S03]  /*1ab10*/  @!P0 LDC.64 R20, c[0x0][0x5c0] ;  /* 0x00017000ff148b82 */ /* 0x001e260000000a00 */
[----:B------:R-:W4:Y:S05]  /*1ab20*/  LDL.LU R75, [R1+0x244] ;  /* 0x00024400014b7983 */ /* 0x000f2a0000300800 */
[----:B------:R-:W1:Y:S01]  /*1ab30*/  @!P3 LDC.64 R22, c[0x0][0x5c0] ;  /* 0x00017000ff16bb82 */ /* 0x000e620000000a00 */
[----:B0-----:R-:W-:-:S02]  /*1ab40*/  @!P0 IADD3 R44, P5, P6, R12, R20, R3 ;  /* 0x000000140c2c8210 */ /* 0x001fc40007ebe003 */
[----:B------:R-:W-:-:S06]  /*1ab50*/  PRMT R20, RZ, 0x7610, R20 ;  /* 0x00007610ff147816 */ /* 0x000fcc0000000014 */
[----:B------:R-:W2:Y:S01]  /*1ab60*/  @!P3 LDG.E.U8 R20, desc[UR46][R18.64+0x11] ;  /* 0x0000112e1214b981 */ /* 0x000ea2000c1e1100 */
[----:B------:R-:W-:Y:S02]  /*1ab70*/  @!P0 IADD3.X R45, R29, R21, R4, P5, P6 ;  /* 0x000000151d2d8210 */ /* 0x000fe40002fec404 */
[----:B------:R-:W-:Y:S02]  /*1ab80*/  ISETP.LT.OR P5, PT, R27, 0x31, !P2 ;  /* 0x000000311b00780c */ /* 0x000fe400057a1670 */
[----:B-1----:R-:W-:-:S05]  /*1ab90*/  @!P3 IADD3 R22, P4, R30, R22, RZ ;  /* 0x000000161e16b210 */ /* 0x002fca0007f9e0ff */
[----:B------:R-:W-:Y:S01]  /*1aba0*/  @!P3 IMAD.X R23, R40, 0x1, R23, P4 ;  /* 0x000000012817b824 */ /* 0x000fe200020e0617 */
[----:B------:R-:W-:Y:S02]  /*1abb0*/  LOP3.LUT P6, RZ, R0, 0x40, RZ, 0xc0, !PT ;  /* 0x0000004000ff7812 */ /* 0x000fe400078cc0ff */
        /* <DEDUP_REMOVED lines=22> */
[----:B---3--:R-:W-:Y:S02]  /*1ad20*/  FFMA R22, R62, UR41, R20 ;  /* 0x000000293e167c23 */ /* 0x008fe40008000014 */
[----:B------:R-:W0:Y:S02]  /*1ad30*/  @!P5 LDC.64 R20, c[0x0][0x5c0] ;  /* 0x00017000ff14db82 */ /* 0x000e240000000a00 */
[----:B0-----:R-:W-:-:S04]  /*1ad40*/  @!P5 IADD3 R62, P3, P4, R12, R20, R3 ;  /* 0x000000140c3ed210 */ /* 0x001fc80007c7e003 */
[----:B------:R-:W-:Y:S02]  /*1ad50*/  @!P5 IADD3.X R63, R29, R21, R4, P3, P4 ;  /* 0x000000151d3fd210 */ /* 0x000fe40001fe8404 */
[----:B------:R-:W-:-:S13]  /*1ad60*/  ISETP.LT.OR P5, PT, R27, 0x39, !P2 ;  /* 0x000000391b00780c */ /* 0x000fda00057a1670 */
[----:B------:R-:W0:Y:S01]  /*1ad70*/  @!P5 LDC.64 R20, c[0x0][0x5c0] ;  /* 0x00017000ff14db82 */ /* 0x000e220000000a00 */
[----:B------:R-:W-:-:S05]  /*1ad80*/  F2FP.SATFINITE.E4M3.F32.PACK_AB_MERGE_C R22, RZ, R22, RZ ;  /* 0x00000016ff16723e */ /* 0x000fca00048070ff */
[----:B------:R-:W-:Y:S01]  /*1ad90*/  @!P6 STG.E.U8 desc[UR46][R50.64+0x18], R22 ;  /* 0x000018163200e986 */ /* 0x000fe2000c10112e */
[----:B0-----:R-:W-:Y:S02]  /*1ada0*/  @!P5 IADD3 R70, P3, P4, R12, R20, R3 ;  /* 0x000000140c46d210 */ /* 0x001fe40007c7e003 */
[----:B------:R-:W-:-:S06]  /*1adb0*/  PRMT R20, RZ, 0x7610, R20 ;  /* 0x00007610ff147816 */ /* 0x000fcc0000000014 */
[----:B------:R-:W2:Y:S01]  /*1adc0*/  @!P0 LDG.E.U8 R20, desc[UR46][R16.64+0x19] ;  /* 0x0000192e10148981 */ /* 0x000ea2000c1e1100 */
[----:B------:R-:W-:Y:S02]  /*1add0*/  @!P5 IADD3.X R71, R29, R21, R4, P3, P4 ;  /* 0x000000151d47d210 */ /* 0x000fe40001fe8404 */
[----:B------:R-:W-:Y:S02]  /*1ade0*/  ISETP.LT.OR P3, PT, R27, 0x19, !P1 ;  /* 0x000000191b00780c */ /* 0x000fe40004f61670 */
[----:B--2---:R-:W-:-:S04]  /*1adf0*/  LOP3.LUT R20, R20, 0xff, RZ, 0xc0, !PT ;  /* 0x000000ff14147812 */ /* 0x004fc800078ec0ff */
[----:B------:R-:W-:-:S05]  /*1ae00*/  F2FP.F16.E4M3.UNPACK_B R20, R20 ;  /* 0x00000014ff14723e */ /* 0x000fca00020006ff */
[----:B------:R-:W-:-:S05]  /*1ae10*/  HADD2.F32 R20, -RZ, R20.H0_H0 ;  /* 0x20000014ff147230 */ /* 0x000fca0000004100 */
[----:B------:R-:W-:-:S04]  /*1ae20*/  FMUL R20, R20, UR40 ;  /* 0x0000002814147c20 */ /* 0x000fc80008400000 */
[----:B----4-:R-:W-:-:S05]  /*1ae30*/  FFMA R20, R69, UR41, R20 ;  /* 0x0000002945147c23 */ /* 0x010fca0008000014 */
[----:B------:R-:W-:-:S05]  /*1ae40*/  F2FP.SATFINITE.E4M3.F32.PACK_AB_MERGE_C R20, RZ, R20, RZ ;  /* 0x00000014ff14723e */ /* 0x000fca00048070ff */
[----:B------:R0:W-:Y:S02]  /*1ae50*/  @!P0 STG.E.U8 desc[UR46][R36.64+0x19], R20 ;  /* 0x0000191424008986 */ /* 0x0001e4000c10112e */
[----:B0-----:R-:W0:Y:S01]  /*1ae60*/  @!P3 LDC.64 R20, c[0x0][0x5c0] ;  /* 0x00017000ff14bb82 */ /* 0x001e220000000a00 */
[----:B------:R-:W-:-:S04]  /*1ae70*/  @!P3 IADD3 R22, P0, P4, R3, R12, R7 ;  /* 0x0000000c0316b210 */ /* 0x000fc80007c1e007 */
[----:B------:R-:W-:Y:S02]  /*1ae80*/  @!P3 IADD3.X R23, R4, R29, R6, P0, P4 ;  /* 0x0000001d0417b210 */ /* 0x000fe400007e8406 */
[----:B0-----:R-:W-:Y:S02]  /*1ae90*/  @!P3 IADD3 R20, P0, R22, R20, RZ ;  /* 0x000000141614b210 */ /* 0x001fe40007f1e0ff */
[----:B------:R-:W-:-:S06]  /*1aea0*/  PRMT R22, RZ, 0x7610, R22 ;  /* 0x00007610ff167816 */ /* 0x000fcc0000000016 */
[----:B------:R-:W2:Y:S01]  /*1aeb0*/  @!P3 LDG.E.U8 R22, desc[UR46][R18.64+0x18] ;  /* 0x0000182e1216b981 */ /* 0x000ea2000c1e1100 */
[----:B------:R-:W-:Y:S01]  /*1aec0*/  ISETP.LT.OR P6, PT, R27, 0x3a, !P2 ;  /* 0x0000003a1b00780c */ /* 0x000fe200057c1670 */
[----:B------:R-:W-:Y:S01]  /*1aed0*/  @!P3 IMAD.X R21, R23, 0x1, R21, P0 ;  /* 0x000000011715b824 */ /* 0x000fe200000e0615 */
[----:B------:R-:W-:Y:S02]  /*1aee0*/  ISETP.LT.OR P0, PT, R27, 0x1a, !P1 ;  /* 0x0000001a1b00780c */ /* 0x000fe40004f01670 */
[----:B------:R-:W-:-:S04]  /*1aef0*/  LOP3.LUT R0, R0, 0xfffdffff, RZ, 0xc0, !PT ;  /* 0xfffdffff00007812 */ /* 0x000fc800078ec0ff */
[----:B------:R-:W-:-:S07]  /*1af00*/  @P5 LOP3.LUT R0, R0, 0x20000, RZ, 0xfc, !PT ;  /* 0x0002000000005812 */ /* 0x000fce00078efcff */
[----:B------:R-:W-:-:S04]  /*1af10*/  @!P0 IADD3 R30, P4, P5, R3, R12, R7 ;  /* 0x0000000c031e8210 */ /* 0x000fc80007d9e007 */
[----:B------:R-:W-:Y:S02]  /*1af20*/  @!P0 IADD3.X R36, R4, R29, R6, P4, P5 ;  /* 0x0000001d04248210 */ /* 0x000fe400027ea406 */
[----:B--2---:R-:W-:-:S04]  /*1af30*/  LOP3.LUT R22, R22, 0xff, RZ, 0xc0, !PT ;  /* 0x000000ff16167812 */ /* 0x004fc800078ec0ff */
        /* <DEDUP_REMOVED lines=10> */
[----:B------:R-:W2:Y:S01]  /*1afe0*/  @!P0 LDG.E.U8 R20, desc[UR46][R18.64+0x19] ;  /* 0x0000192e12148981 */ /* 0x000ea2000c1e1100 */
[----:B-1----:R-:W-:-:S05]  /*1aff0*/  @!P0 IADD3 R22, P3, R30, R22, RZ ;  /* 0x000000161e168210 */ /* 0x002fca0007f7e0ff */
[----:B------:R-:W-:Y:S01]  /*1b000*/  @!P0 IMAD.X R23, R36, 0x1, R23, P3 ;  /* 0x0000000124178824 */ /* 0x000fe200018e0617 */
[----:B------:R-:W-:-:S04]  /*1b010*/  LOP3.LUT R28, R28, 0xff7fffff, RZ, 0xc0, !PT ;  /* 0xff7fffff1c1c7812 */ /* 0x000fc800078ec0ff */
[----:B------:R-:W-:Y:S02]  /*1b020*/  @P1 LOP3.LUT R28, R28, 0x800000, RZ, 0xfc, !PT ;  /* 0x008000001c1c1812 */ /* 0x000fe400078efcff */
        /* <DEDUP_REMOVED lines=8> */
[----:B------:R-:W-:Y:S01]  /*1b0b0*/  FFMA R20, R74, UR41, R20 ;  /* 0x000000294a147c23 */ /* 0x000fe20008000014 */
[----:B------:R-:W-:Y:S01]  /*1b0c0*/  ISETP.GE.AND P1, PT, R26, 0x81, PT ;  /* 0x000000811a00780c */ /* 0x000fe20003f26270 */
        /* <DEDUP_REMOVED lines=13> */
[----:B------:R-:W-:-:S11]  /*1b1a0*/  LOP3.LUT R28, R28, 0xfeffffff, RZ, 0xc0, !PT ;  /* 0xfeffffff1c1c7812 */ /* 0x000fd600078ec0ff */
[----:B------:R-:W-:Y:S02]  /*1b1b0*/  @P1 LOP3.LUT R28, R28, 0x1000000, RZ, 0xfc, !PT ;  /* 0x010000001c1c1812 */ /* 0x000fe400078efcff */
[----:B------:R-:W-:-:S04]  /*1b1c0*/  LOP3.LUT R0, R0, 0xffffdfff, RZ, 0xc0, !PT ;  /* 0xffffdfff00007812 */ /* 0x000fc800078ec0ff */
[----:B------:R-:W-:-:S04]  /*1b1d0*/  @P6 LOP3.LUT R0, R0, 0x2000, RZ, 0xfc, !PT ;  /* 0x0000200000006812 */ /* 0x000fc800078efcff */
[----:B------:R-:W-:Y:S02]  /*1b1e0*/  LOP3.LUT P6, RZ, R0, 0x4, RZ, 0xc0, !PT ;  /* 0x0000000400ff7812 */ /* 0x000fe400078cc0ff */
[----:B---3--:R-:W-:-:S04]  /*1b1f0*/  LOP3.LUT R22, R22, 0xff, RZ, 0xc0, !PT ;  /* 0x000000ff16167812 */ /* 0x008fc800078ec0ff */
        /* <DEDUP_REMOVED lines=10> */
[----:B------:R-:W-:-:S13]  /*1b2a0*/  ISETP.LT.OR P2, PT, R27, 0x22, !P1 ;  /* 0x000000221b00780c */ /* 0x000fda0004f41670 */
[----:B------:R-:W0:Y:S02]  /*1b2b0*/  @!P2 LDC.64 R22, c[0x0][0x5c0] ;  /* 0x00017000ff16ab82 */ /* 0x000e240000000a00 */
[----:B0-----:R-:W-:Y:S02]  /*1b2c0*/  @!P2 IADD3 R50, P0, P3, R12, R22, R7 ;  /* 0x000000160c32a210 */ /* 0x001fe40007b1e007 */
[----:B------:R-:W-:-:S06]  /*1b2d0*/  PRMT R22, RZ, 0x7610, R22 ;  /* 0x00007610ff167816 */ /* 0x000fcc0000000016 */
[----:B------:R-:W3:Y:S01]  /*1b2e0*/  @!P6 LDG.E.U8 R22, desc[UR46][R20.64+0x1] ;  /* 0x0000012e1416e981 */ /* 0x000ee2000c1e1100 */
[----:B------:R-:W-:Y:S02]  /*1b2f0*/  LOP3.LUT R0, R0, 0xffffffdf, RZ, 0xc0, !PT ;  /* 0xffffffdf00007812 */ /* 0x000fe400078ec0ff */
[----:B------:R-:W-:Y:S02]  /*1b300*/  @!P2 IADD3.X R51, R29, R23, R6, P0, P3 ;  /* 0x000000171d33a210 */ /* 0x000fe400007e6406 */
[----:B------:R-:W-:Y:S02]  /*1b310*/  @P2 LOP3.LUT R0, R0, 0x20, RZ, 0xfc, !PT ;  /* 0x0000002000002812 */ /* 0x000fe400078efcff */
[----:B------:R-:W-:Y:S02]  /*1b320*/  ISETP.LT.OR P2, PT, R27, 0x29, !P1 ;  /* 0x000000291b00780c */ /* 0x000fe40004f41670 */
[----:B------:R-:W-:-:S11]  /*1b330*/  LOP3.LUT R0, R0, 0xffffff7f, RZ, 0xc0, !PT ;  /* 0xffffff7f00007812 */ /* 0x000fd600078ec0ff */
[----:B------:R-:W-:Y:S02]  /*1b340*/  @P2 LOP3.LUT R0, R0, 0x80, RZ, 0xfc, !PT ;  /* 0x0000008000002812 */ /* 0x000fe400078efcff */
[----:B---3--:R-:W-:-:S04]  /*1b350*/  LOP3.LUT R22, R22, 0xff, RZ, 0xc0, !PT ;  /* 0x000000ff16167812 */ /* 0x008fc800078ec0ff */
[----:B------:R-:W-:-:S05]  /*1b360*/  F2FP.F16.E4M3.UNPACK_B R22, R22 ;  /* 0x00000016ff16723e */ /* 0x000fca00020006ff */
[----:B------:R-:W-:-:S05]  /*1b370*/  HADD2.F32 R22, -RZ, R22.H0_H0 ;  /* 0x20000016ff167230 */ /* 0x000fca0000004100 */
[----:B------:R-:W-:-:S04]  /*1b380*/  FMUL R22, R22, UR40 ;  /* 0x0000002816167c20 */ /* 0x000fc80008400000 */
[----:B--2---:R-:W-:Y:S02]  /*1b390*/  FFMA R22, R74, UR41, R22 ;  /* 0x000000294a167c23 */ /* 0x004fe40008000016 */
[----:B------:R-:W2:Y:S03]  /*1b3a0*/  LDL.LU R74, [R1+0x24c] ;  /* 0x00024c00014a7983 */ /* 0x000ea60000300800 */
[----:B------:R-:W-:Y:S01]  /*1b3b0*/  F2FP.SATFINITE.E4M3.F32.PACK_AB_MERGE_C R22, RZ, R22, RZ ;  /* 0x00000016ff16723e */ /* 0x000fe200048070ff */
[----:B------:R-:W3:Y:S04]  /*1b3c0*/  LDL.LU R75, [R1+0x250] ;  /* 0x00025000014b7983 */ /* 0x000ee80000300800 */
[----:B------:R0:W-:Y:S02]  /*1b3d0*/  @!P6 STG.E.U8 desc[UR46][R46.64+0x1], R22 ;  /* 0x000001162e00e986 */ /* 0x0001e4000c10112e */
[----:B0-----:R-:W0:Y:S02]  /*1b3e0*/  @!P2 LDC.64 R22, c[0x0][0x5c0] ;  /* 0x00017000ff16ab82 */ /* 0x001e240000000a00 */
[----:B0-----:R-:W-:-:S04]  /*1b3f0*/  @!P2 IADD3 R46, P0, P3, R12, R22, R7 ;  /* 0x000000160c2ea210 */ /* 0x001fc80007b1e007 */
[----:B------:R-:W-:Y:S02]  /*1b400*/  @!P2 IADD3.X R47, R29, R23, R6, P0, P3 ;  /* 0x000000171d2fa210 */ /* 0x000fe400007e6406 */
[----:B------:R-:W-:-:S13]  /*1b410*/  ISETP.LT.OR P2, PT, R27, 0x2a, !P1 ;  /* 0x0000002a1b00780c */ /* 0x000fda0004f41670 */
[----:B------:R-:W0:Y:S02]  /*1b420*/  @!P2 LDC.64 R22, c[0x0][0x5c0] ;  /* 0x00017000ff16ab82 */ /* 0x000e240000000a00 */
[----:B0-----:R-:W-:-:S04]  /*1b430*/  @!P2 IADD3 R52, P0, P3, R12, R22, R7 ;  /* 0x000000160c34a210 */ /* 0x001fc80007b1e007 */
[----:B------:R-:W-:Y:S02]  /*1b440*/  @!P2 IADD3.X R53, R29, R23, R6, P0, P3 ;  /* 0x000000171d35a210 */ /* 0x000fe400007e6406 */
[----:B------:R-:W-:-:S05]  /*1b450*/  IADD3 R31, P0, R31, 0x108, RZ ;  /* 0x000001081f1f7810 */ /* 0x000fca0007f1e0ff */
[----:B------:R-:W-:Y:S01]  /*1b460*/  IMAD.X R22, RZ, RZ, R73, P0 ;  /* 0x000000ffff167224 */ /* 0x000fe200000e0649 */
[----:B------:R-:W-:-:S04]  /*1b470*/  ISETP.GE.AND P0, PT, R26, 0x109, PT ;  /* 0x000001091a00780c */ /* 0x000fc80003f06270 */
[----:B------:R-:W-:Y:S01]  /*1b480*/  ISETP.LT.OR P4, PT, R27, 0x1, !P0 ;  /* 0x000000011b00780c */ /* 0x000fe20004781670 */
[----:B------:R-:W-:Y:S02]  /*1b490*/  IMAD R22, R22, UR8, RZ ;  /* 0x0000000816167c24 */ /* 0x000fe4000f8e02ff */
[----:B------:R-:W-:-:S04]  /*1b4a0*/  IMAD.WIDE.U32 R32, R31, UR8, R32 ;  /* 0x000000081f207c25 */ /* 0x000fc8000f8e0020 */
[----:B------:R-:W-:-:S06]  /*1b4b0*/  IMAD R31, R31, UR9, R22 ;  /* 0x000000091f1f7c24 */ /* 0x000fcc000f8e0216 */
[----:B------:R-:W-:-:S04]  /*1b4c0*/  @!P4 IADD3 R36, P3, P5, R3, R12, R9 ;  /* 0x0000000c0324c210 */ /* 0x000fc80007d7e009 */
[----:B------:R-:W-:Y:S02]  /*1b4d0*/  @!P4 IADD3.X R37, R4, R29, R8, P3, P5 ;  /* 0x0000001d0425c210 */ /* 0x000fe40001fea408 */
[----:B------:R-:W-:Y:S02]  /*1b4e0*/  IADD3 R22, P3, R32, UR12, RZ ;  /* 0x0000000c20167c10 */ /* 0x000fe4000ff7e0ff */
[----:B------:R-:W-:Y:S02]  /*1b4f0*/  PRMT R32, RZ, 0x7610, R32 ;  /* 0x00007610ff207816 */ /* 0x000fe40000000020 */
[----:B------:R-:W-:Y:S02]  /*1b500*/  IADD3.X R23, R33, UR13, R31, P3, !PT ;  /* 0x0000000d21177c10 */ /* 0x000fe40009ffe41f */
[----:B------:R-:W0:Y:S03]  /*1b510*/  @!P4 LDC.64 R30, c[0x0][0x5c0] ;  /* 0x00017000ff1ecb82 */ /* 0x000e260000000a00 */
[----:B------:R-:W4:Y:S01]  /*1b520*/  @!P4 LDG.E.U8 R32, desc[UR46][R22.64] ;  /* 0x0000002e1620c981 */ /* 0x000f22000c1e1100 */
[----:B------:R-:W-:-:S04]  /*1b530*/  LOP3.LUT R0, R0, 0xfffffffb, RZ, 0xc0, !PT ;  /* 0xfffffffb00007812 */ /* 0x000fc800078ec0ff */
[----:B------:R-:W-:Y:S02]  /*1b540*/  @P2 LOP3.LUT R0, R0, 0x4, RZ, 0xfc, !PT ;  /* 0x0000000400002812 */ /* 0x000fe400078efcff */
[----:B------:R-:W-:Y:S02]  /*1b550*/  ISETP.LT.OR P2, PT, R27, 0x31, !P1 ;  /* 0x000000311b00780c */ /* 0x000fe40004f41670 */
[----:B0-----:R-:W-:-:S05]  /*1b560*/  @!P4 IADD3 R30, P3, R36, R30, RZ ;  /* 0x0000001e241ec210 */ /* 0x001fca0007f7e0ff */
[----:B------:R-:W-:Y:S01]  /*1b570*/  @!P4 IMAD.X R31, R37, 0x1, R31, P3 ;  /* 0x00000001251fc824 */ /* 0x000fe200018e061f */
[----:B------:R-:W-:-:S13]  /*1b580*/  ISETP.LT.OR P3, PT, R27, 0x2, !P0 ;  /* 0x000000021b00780c */ /* 0x000fda0004761670 */
[----:B------:R-:W-:-:S04]  /*1b590*/  @!P3 IADD3 R36, P5, P6, R3, R12, R9 ;  /* 0x0000000c0324b210 */ /* 0x000fc80007ebe009 */
[----:B------:R-:W-:Y:S02]  /*1b5a0*/  @!P3 IADD3.X R37, R4, R29, R8, P5, P6 ;  /* 0x0000001d0425b210 */ /* 0x000fe40002fec408 */
[----:B----4-:R-:W-:-:S04]  /*1b5b0*/  LOP3.LUT R32, R32, 0xff, RZ, 0xc0, !PT ;  /* 0x000000ff20207812 */ /* 0x010fc800078ec0ff */
[----:B------:R-:W-:-:S05]  /*1b5c0*/  F2FP.F16.E4M3.UNPACK_B R32, R32 ;  /* 0x00000020ff20723e */ /* 0x000fca00020006ff */
[----:B------:R-:W-:-:S05]  /*1b5d0*/  HADD2.F32 R32, -RZ, R32.H0_H0 ;  /* 0x20000020ff207230 */ /* 0x000fca0000004100 */
[----:B------:R-:W-:-:S04]  /*1b5e0*/  FMUL R32, R32, UR40 ;  /* 0x0000002820207c20 */ /* 0x000fc80008400000 */
[----:B--2---:R-:W-:Y:S01]  /*1b5f0*/  FFMA R32, R74, UR41, R32 ;  /* 0x000000294a207c23 */ /* 0x004fe20008000020 */
[----:B------:R-:W-:Y:S01]  /*1b600*/  LOP3.LUT R0, R0, 0xfff7ffff, RZ, 0xc0, !PT ;  /* 0xfff7ffff00007812 */ /* 0x000fe200078ec0ff */
[----:B------:R-:W2:Y:S03]  /*1b610*/  LDL.LU R74, [R1+0x254] ;  /* 0x00025400014a7983 */ /* 0x000ea60000300800 */
[----:B------:R-:W-:Y:S01]  /*1b620*/  F2FP.SATFINITE.E4M3.F32.PACK_AB_MERGE_C R32, RZ, R32, RZ ;  /* 0x00000020ff20723e */ /* 0x000fe200048070ff */
[----:B------:R-:W4:Y:S04]  /*1b630*/  LDL.LU R76, [R1+0x258] ;  /* 0x00025800014c7983 */ /* 0x000f280000300800 */
[----:B------:R0:W-:Y:S01]  /*1b640*/  @!P4 STG.E.U8 desc[UR46][R30.64], R32 ;  /* 0x000000201e00c986 */ /* 0x0001e2000c10112e */
[----:B------:R-:W-:-:S03]  /*1b650*/  @P2 LOP3.LUT R0, R0, 0x80000, RZ, 0xfc, !PT ;  /* 0x0008000000002812 */ /* 0x000fc600078efcff */
[----:B------:R-:W4:Y:S01]  /*1b660*/  LDL.LU R77, [R1+0x25c] ;  /* 0x00025c00014d7983 */ /* 0x000f220000300800 */
        /* <DEDUP_REMOVED lines=20> */
[----:B------:R-:W3:Y:S01]  /*1b7b0*/  @!P6 LDG.E.U8 R30, desc[UR46][R20.64+0x8] ;  /* 0x0000082e141ee981 */ /* 0x000ee2000c1e1100 */
[C---:B------:R-:W-:Y:S02]  /*1b7c0*/  LOP3.LUT P2, RZ, R0.reuse, 0x2, RZ, 0xc0, !PT ;  /* 0x0000000200ff7812 */ /* 0x040fe4000784c0ff */
[----:B------:R-:W-:Y:S02]  /*1b7d0*/  LOP3.LUT R0, R0, 0xfffbffff, RZ, 0xc0, !PT ;  /* 0xfffbffff00007812 */ /* 0x000fe400078ec0ff */
[----:B------:R-:W-:Y:S02]  /*1b7e0*/  @!P5 IADD3.X R37, R29, R31, R6, P3, P4 ;  /* 0x0000001f1d25d210 */ /* 0x000fe40001fe8406 */
[----:B------:R-:W-:Y:S02]  /*1b7f0*/  @P5 LOP3.LUT R0, R0, 0x40000, RZ, 0xfc, !PT ;  /* 0x0004000000005812 */ /* 0x000fe400078efcff */
[C---:B------:R-:W-:Y:S02]  /*1b800*/  ISETP.LT.OR P5, PT, R27.reuse, 0x39, !P1 ;  /* 0x000000391b00780c */ /* 0x040fe40004fa1670 */
[----:B------:R-:W-:-:S02]  /*1b810*/  ISETP.LT.OR P1, PT, R27, 0x3a, !P1 ;  /* 0x0000003a1b00780c */ /* 0x000fc40004f21670 */
[----:B---3--:R-:W-:-:S04]  /*1b820*/  LOP3.LUT R30, R30, 0xff, RZ, 0xc0, !PT ;  /* 0x000000ff1e1e7812 */ /* 0x008fc800078ec0ff */
[----:B------:R-:W-:-:S05]  /*1b830*/  F2FP.F16.E4M3.UNPACK_B R30, R30 ;  /* 0x0000001eff1e723e */ /* 0x000fca00020006ff */
[----:B------:R-:W-:-:S05]  /*1b840*/  HADD2.F32 R30, -RZ, R30.H0_H0 ;  /* 0x2000001eff1e7230 */ /* 0x000fca0000004100 */
[----:B------:R-:W-:-:S04]  /*1b850*/  FMUL R30, R30, UR40 ;  /* 0x000000281e1e7c20 */ /* 0x000fc80008400000 */
[----:B--2---:R-:W-:Y:S02]  /*1b860*/  FFMA R32, R74, UR41, R30 ;  /* 0x000000294a207c23 */ /* 0x004fe4000800001e */
[----:B------:R-:W0:Y:S02]  /*1b870*/  @!P5 LDC.64 R30, c[0x0][0x5c0] ;  /* 0x00017000ff1edb82 */ /* 0x000e240000000a00 */
[----:B0-----:R-:W-:-:S04]  /*1b880*/  @!P5 IADD3 R74, P3, P4, R12, R30, R7 ;  /* 0x0000001e0c4ad210 */ /* 0x001fc80007c7e007 */
[----:B------:R-:W-:Y:S02]  /*1b890*/  @!P5 IADD3.X R75, R29, R31, R6, P3, P4 ;  /* 0x0000001f1d4bd210 */ /* 0x000fe40001fe8406 */
[----:B------:R-:W0:Y:S01]  /*1b8a0*/  @!P1 LDC.64 R30, c[0x0][0x5c0] ;  /* 0x00017000ff1e9b82 */ /* 0x000e220000000a00 */
[----:B------:R-:W-:-:S05]  /*1b8b0*/  F2FP.SATFINITE.E4M3.F32.PACK_AB_MERGE_C R32, RZ, R32, RZ ;  /* 0x00000020ff20723e */ /* 0x000fca00048070ff */
[----:B------:R0:W-:Y:S02]  /*1b8c0*/  @!P6 STG.E.U8 desc[UR46][R56.64+0x8], R32 ;  /* 0x000008203800e986 */ /* 0x0001e4000c10112e */
[----:B0-----:R-:W-:Y:S02]  /*1b8d0*/  @!P1 IADD3 R56, P3, P4, R12, R30, R7 ;  /* 0x0000001e0c389210 */ /* 0x001fe40007c7e007 */
[----:B------:R-:W-:-:S06]  /*1b8e0*/  PRMT R30, RZ, 0x7610, R30 ;  /* 0x00007610ff1e7816 */ /* 0x000fcc000000001e */
[----:B------:R-:W2:Y:S01]  /*1b8f0*/  @!P2 LDG.E.U8 R30, desc[UR46][R20.64+0x9] ;  /* 0x0000092e141ea981 */ /* 0x000ea2000c1e1100 */
[----:B------:R-:W-:Y:S02]  /*1b900*/  @!P1 IADD3.X R57, R29, R31, R6, P3, P4 ;  /* 0x0000001f1d399210 */ /* 0x000fe40001fe8406 */
        /* <DEDUP_REMOVED lines=9> */
[----:B----4-:R-:W-:Y:S01]  /*1b9a0*/  FFMA R30, R76, UR41, R30 ;  /* 0x000000294c1e7c23 */ /* 0x010fe2000800001e */
[----:B------:R-:W-:Y:S01]  /*1b9b0*/  LOP3.LUT R0, R0, 0xfffffdff, RZ, 0xc0, !PT ;  /* 0xfffffdff00007812 */ /* 0x000fe200078ec0ff */
[----:B------:R-:W2:Y:S03]  /*1b9c0*/  LDL.LU R76, [R1+0x260] ;  /* 0x00026000014c7983 */ /* 0x000ea60000300800 */
[----:B------:R-:W-:Y:S01]  /*1b9d0*/  F2FP.SATFINITE.E4M3.F32.PACK_AB_MERGE_C R30, RZ, R30, RZ ;  /* 0x0000001eff1e723e */ /* 0x000fe200048070ff */
[----:B------:R-:W3:Y:S04]  /*1b9e0*/  LDL.LU R80, [R1+0x264] ;  /* 0x0002640001507983 */ /* 0x000ee80000300800 */
[----:B------:R0:W-:Y:S01]  /*1b9f0*/  @!P2 STG.E.U8 desc[UR46][R34.64+0x9], R30 ;  /* 0x0000091e2200a986 */ /* 0x0001e2000c10112e */
[----:B------:R-:W-:-:S03]  /*1ba00*/  @P1 LOP3.LUT R0, R0, 0x200, RZ, 0xfc, !PT ;  /* 0x0000020000001812 */ /* 0x000fc600078efcff */
[----:B------:R-:W4:Y:S01]  /*1ba10*/  LDL.LU R83, [R1+0x268] ;  /* 0x0002680001537983 */ /* 0x000f220000300800 */
[----:B0-----:R-:W0:Y:S01]  /*1ba20*/  @!P4 LDC.64 R30, c[0x0][0x5c0] ;  /* 0x00017000ff1ecb82 */ /* 0x001e220000000a00 */
[----:B------:R-:W-:Y:S02]  /*1ba30*/  ISETP.GE.AND P2, PT, R26, 0x101, PT ;  /* 0x000001011a00780c */ /* 0x000fe40003f46270 */
[----:B------:R-:W4:Y:S01]  /*1ba40*/  LDL.LU R82, [R1+0x26c] ;  /* 0x00026c0001527983 */ /* 0x000f220000300800 */
[----:B0-----:R-:W-:-:S03]  /*1ba50*/  @!P4 IADD3 R30, P3, R32, R30, RZ ;  /* 0x0000001e201ec210 */ /* 0x001fc60007f7e0ff */
[----:B------:R-:W4:Y:S01]  /*1ba60*/  LDL.LU R85, [R1+0x270] ;  /* 0x0002700001557983 */ /* 0x000f220000300800 */
[----:B------:R-:W-:Y:S02]  /*1ba70*/  PRMT R32, RZ, 0x7610, R32 ;  /* 0x00007610ff207816 */ /* 0x000fe40000000020 */
[----:B------:R-:W-:Y:S01]  /*1ba80*/  ISETP.LT.OR P1, PT, R27, 0x21, !P2 ;  /* 0x000000211b00780c */ /* 0x000fe20005721670 */
[----:B------:R-:W-:Y:S01]  /*1ba90*/  @!P4 IMAD.X R31, R33, 0x1, R31, P3 ;  /* 0x00000001211fc824 */ /* 0x000fe200018e061f */
[----:B------:R-:W-:Y:S01]  /*1baa0*/  LOP3.LUT R0, R0, 0xffdfffff, RZ, 0xc0, !PT ;  /* 0xffdfffff00007812 */ /* 0x000fe200078ec0ff */
[----:B------:R-:W4:Y:S04]  /*1bab0*/  LDL.LU R84, [R1+0x274] ;  /* 0x0002740001547983 */ /* 0x000f280000300800 */
[----:B------:R-:W2:Y:S01]  /*1bac0*/  @!P4 LDG.E.U8 R32, desc[UR46][R22.64+0x8] ;  /* 0x0000082e1620c981 */ /* 0x000ea2000c1e1100 */
[----:B------:R-:W-:-:S03]  /*1bad0*/  ISETP.LT.OR P3, PT, R27, 0xa, !P0 ;  /* 0x0000000a1b00780c */ /* 0x000fc60004761670 */
[----:B------:R-:W4:Y:S02]  /*1bae0*/  LDL.LU R87, [R1+0x278] ;  /* 0x0002780001577983 */ /* 0x000f240000300800 */
[----:B------:R-:W-:Y:S02]  /*1baf0*/  @P1 LOP3.LUT R0, R0, 0x200000, RZ, 0xfc, !PT ;  /* 0x0020000000001812 */ /* 0x000fe400078efcff */
[----:B------:R-:W4:Y:S04]  /*1bb00*/  LDL.LU R86, [R1+0x27c] ;  /* 0x00027c0001567983 */ /* 0x000f280000300800 */
[----:B------:R-:W4:Y:S02]  /*1bb10*/  LDL.LU R88, [R1+0x280] ;  /* 0x0002800001587983 */ /* 0x000f240000300800 */
[----:B------:R-:W-:-:S02]  /*1bb20*/  @!P3 IADD3 R34, P5, P6, R3, R12, R9 ;  /* 0x0000000c0322b210 */ /* 0x000fc40007ebe009 */
[----:B------:R-:W4:Y:S02]  /*1bb30*/  LDL.LU R89, [R1+0x284] ;  /* 0x0002840001597983 */ /* 0x000f240000300800 */
        /* <DEDUP_REMOVED lines=29> */
[C---:B------:R-:W-:Y:S02]  /*1bd10*/  LOP3.LUT P1, RZ, R0.reuse, 0x1, RZ, 0xc0, !PT ;  /* 0x0000000100ff7812 */ /* 0x040fe4000782c0ff */
[----:B------:R-:W-:Y:S02]  /*1bd20*/  LOP3.LUT R0, R0, 0xfffffffd, RZ, 0xc0, !PT ;  /* 0xfffffffd00007812 */ /* 0x000fe400078ec0ff */
[----:B------:R-:W-:Y:S02]  /*1bd30*/  @!P5 IADD3.X R77, R29, R31, R8, P3, P4 ;  /* 0x0000001f1d4dd210 */ /* 0x000fe40001fe8408 */
[----:B------:R-:W-:Y:S02]  /*1bd40*/  @P5 LOP3.LUT R0, R0, 0x2, RZ, 0xfc, !PT ;  /* 0x0000000200005812 */ /* 0x000fe400078efcff */
[----:B------:R-:W-:Y:S02]  /*1bd50*/  ISETP.LT.OR P5, PT, R27, 0x29, !P2 ;  /* 0x000000291b00780c */ /* 0x000fe400057a1670 */
[----:B------:R-:W-:-:S11]  /*1bd60*/  LOP3.LUT R0, R0, 0xffbfffff, RZ, 0xc0, !PT ;  /* 0xffbfffff00007812 */ /* 0x000fd600078ec0ff */
[----:B------:R-:W-:Y:S02]  /*1bd70*/  @P5 LOP3.LUT R0, R0, 0x400000, RZ, 0xfc, !PT ;  /* 0x0040000000005812 */ /* 0x000fe400078efcff */
        /* <DEDUP_REMOVED lines=25> */
[----:B----4-:R-:W-:-:S05]  /*1bf10*/  FFMA R30, R83, UR41, R30 ;  /* 0x00000029531e7c23 */ /* 0x010fca000800001e */
[----:B------:R-:W-:-:S05]  /*1bf20*/  F2FP.SATFINITE.E4M3.F32.PACK_AB_MERGE_C R30, RZ, R30, RZ ;  /* 0x0000001eff1e723e */ /* 0x000fca00048070ff */
[----:B------:R0:W-:Y:S02]  /*1bf30*/  @!P1 STG.E.U8 desc[UR46][R38.64+0x11], R30 ;  /* 0x0000111e26009986 */ /* 0x0001e4000c10112e */
[----:B0-----:R-:W0:Y:S02]  /*1bf40*/  @!P4 LDC.64 R30, c[0x0][0x5c0] ;  /* 0x00017000ff1ecb82 */ /* 0x001e240000000a00 */
[----:B0-----:R-:W-:Y:S02]  /*1bf50*/  @!P4 IADD3 R30, P3, R32, R30, RZ ;  /* 0x0000001e201ec210 */ /* 0x001fe40007f7e0ff */
[----:B------:R-:W-:-:S06]  /*1bf60*/  PRMT R32, RZ, 0x7610, R32 ;  /* 0x00007610ff207816 */ /* 0x000fcc0000000020 */
[----:B------:R-:W2:Y:S01]  /*1bf70*/  @!P4 LDG.E.U8 R32, desc[UR46][R22.64+0x10] ;  /* 0x0000102e1620c981 */ /* 0x000ea2000c1e1100 */
[----:B------:R-:W-:Y:S01]  /*1bf80*/  ISETP.LT.OR P1, PT, R27, 0x31, !P2 ;  /* 0x000000311b00780c */ /* 0x000fe20005721670 */
[----:B------:R-:W-:Y:S01]  /*1bf90*/  @!P4 IMAD.X R31, R33, 0x1, R31, P3 ;  /* 0x00000001211fc824 */ /* 0x000fe200018e061f */
[----:B------:R-:W-:-:S13]  /*1bfa0*/  ISETP.LT.OR P3, PT, R27, 0x12, !P0 ;  /* 0x000000121b00780c */ /* 0x000fda0004761670 */
        /* <DEDUP_REMOVED lines=15> */
[----:B------:R-:W-:Y:S02]  /*1c0a0*/  ISETP.GE.AND P6, PT, R26, 0x101, PT ;  /* 0x000001011a00780c */ /* 0x000fe40003fc6270 */
[----:B-1----:R-:W-:Y:S02]  /*1c0b0*/  @!P3 IADD3 R32, P4, R34, R32, RZ ;  /* 0x000000202220b210 */ /* 0x002fe40007f9e0ff */
[----:B------:R-:W-:-:S03]  /*1c0c0*/  ISETP.LT.OR P2, PT, R27, 0x32, !P6 ;  /* 0x000000321b00780c */ /* 0x000fc60007741670 */
        /* <DEDUP_REMOVED lines=36> */
[----:B------:R-:W-:Y:S02]  /*1c310*/  ISETP.LT.OR P4, PT, R27, 0x19, !P0 ;  /* 0x000000191b00780c */ /* 0x000fe40004781670 */
[----:B------:R-:W-:-:S04]  /*1c320*/  LOP3.LUT R0, R0, 0xfeffffff, RZ, 0xc0, !PT ;  /* 0xfeffffff00007812 */ /* 0x000fc800078ec0ff */
[----:B------:R-:W-:-:S04]  /*1c330*/  @P2 LOP3.LUT R0, R0, 0x1000000, RZ, 0xfc, !PT ;  /* 0x0100000000002812 */ /* 0x000fc800078efcff */
[----:B------:R-:W-:-:S04]  /*1c340*/  LOP3.LUT R0, R0, 0xfffffbff, RZ, 0xc0, !PT ;  /* 0xfffffbff00007812 */ /* 0x000fc800078ec0ff */
[----:B------:R-:W-:Y:S02]  /*1c350*/  @P5 LOP3.LUT R0, R0, 0x400, RZ, 0xfc, !PT ;  /* 0x0000040000005812 */ /* 0x000fe400078efcff */
        /* <DEDUP_REMOVED lines=10> */
[----:B0-----:R-:W-:Y:S02]  /*1c400*/  @!P4 IADD3 R30, P3, R32, R30, RZ ;  /* 0x0000001e201ec210 */ /* 0x001fe40007f7e0ff */
[----:B------:R-:W-:-:S06]  /*1c410*/  PRMT R32, RZ, 0x7610, R32 ;  /* 0x00007610ff207816 */ /* 0x000fcc0000000020 */
[----:B------:R-:W2:Y:S01]  /*1c420*/  @!P4 LDG.E.U8 R32, desc[UR46][R22.64+0x18] ;  /* 0x0000182e1620c981 */ /* 0x000ea2000c1e1100 */
[----:B------:R-:W-:-:S04]  /*1c430*/  LOP3.LUT P2, RZ, R28, 0x4000000, RZ, 0xc0, !PT ;  /* 0x040000001cff7812 */ /* 0x000fc8000784c0ff */
        /* <DEDUP_REMOVED lines=17> */
[----:B------:R-:W-:-:S04]  /*1c550*/  LOP3.LUT R28, R28, 0xffdfffff, RZ, 0xc0, !PT ;  /* 0xffdfffff1c1c7812 */ /* 0x000fc800078ec0ff */
[----:B------:R-:W-:Y:S02]  /*1c560*/  @P0 LOP3.LUT R28, R28, 0x200000, RZ, 0xfc, !PT ;  /* 0x002000001c1c0812 */ /* 0x000fe400078efcff */
[----:B------:R-:W-:Y:S02]  /*1c570*/  ISETP.LT.OR P0, PT, R27, 0x42, !P2 ;  /* 0x000000421b00780c */ /* 0x000fe40005701670 */
[----:B-1----:R-:W-:-:S05]  /*1c580*/  @!P3 IADD3 R32, P4, R34, R32, RZ ;  /* 0x000000202220b210 */ /* 0x002fca0007f9e0ff */
[----:B------:R-:W-:Y:S01]  /*1c590*/  @!P3 IMAD.X R33, R35, 0x1, R33, P4 ;  /* 0x000000012321b824 */ /* 0x000fe200020e0621 */
[----:B------:R-:W-:Y:S02]  /*1c5a0*/  @!P1 IADD3.X R87, R29, R31, R4, P5, P6 ;  /* 0x0000001f1d579210 */ /* 0x000fe40002fec404 */
[----:B------:R-:W-:Y:S02]  /*1c5b0*/  ISETP.GE.AND P5, PT, R26, 0x1, PT ;  /* 0x000000011a00780c */ /* 0x000fe40003fa6270 */
[----:B--2---:R-:W-:-:S04]  /*1c5c0*/  LOP3.LUT R30, R30, 0xff, RZ, 0xc0, !PT ;  /* 0x000000ff1e1e7812 */ /* 0x004fc800078ec0ff */
[----:B------:R-:W-:-:S05]  /*1c5d0*/  F2FP.F16.E4M3.UNPACK_B R30, R30 ;  /* 0x0000001eff1e723e */ /* 0x000fca00020006ff */
[----:B------:R-:W-:-:S05]  /*1c5e0*/  HADD2.F32 R30, -RZ, R30.H0_H0 ;  /* 0x2000001eff1e7230 */ /* 0x000fca0000004100 */
[----:B------:R-:W-:-:S04]  /*1c5f0*/  FMUL R30, R30, UR40 ;  /* 0x000000281e1e7c20 */ /* 0x000fc80008400000 */
[----:B------:R-:W-:Y:S02]  /*1c600*/  FFMA R30, R88, UR41, R30 ;  /* 0x00000029581e7c23 */ /* 0x000fe4000800001e */
[----:B------:R-:W2:Y:S03]  /*1c610*/  LDL.LU R88, [R1+0x288] ;  /* 0x0002880001587983 */ /* 0x000ea60000300800 */
[----:B------:R-:W-:Y:S01]  /*1c620*/  F2FP.SATFINITE.E4M3.F32.PACK_AB_MERGE_C R30, RZ, R30, RZ ;  /* 0x0000001eff1e723e */ /* 0x000fe200048070ff */
[----:B------:R-:W3:Y:S04]  /*1c630*/  LDL.LU R90, [R1+0x28c] ;  /* 0x00028c00015a7983 */ /* 0x000ee80000300800 */
[----:B------:R0:W-:Y:S01]  /*1c640*/  @!P3 STG.E.U8 desc[UR46][R32.64+0x19], R30 ;  /* 0x0000191e2000b986 */ /* 0x0001e2000c10112e */
[----:B------:R-:W-:-:S02]  /*1c650*/  ISETP.LT.OR P1, PT, R27, 0x21, !P2 ;  /* 0x000000211b00780c */ /* 0x000fc40005721670 */
[----:B------:R-:W-:Y:S01]  /*1c660*/  LOP3.LUT R0, R0, 0xf7ffffff, RZ, 0xc0, !PT ;  /* 0xf7ffffff00007812 */ /* 0x000fe200078ec0ff */
[----:B------:R-:W4:Y:S04]  /*1c670*/  LDL.LU R92, [R1+0x290] ;  /* 0x00029000015c7983 */ /* 0x000f280000300800 */
[----:B------:R-:W4:Y:S01]  /*1c680*/  LDL.LU R93, [R1+0x294] ;  /* 0x00029400015d7983 */ /* 0x000f220000300800 */
[----:B0-----:R-:W0:Y:S02]  /*1c690*/  @!P0 LDC.64 R30, c[0x0][0x5c0] ;  /* 0x00017000ff1e8b82 */ /* 0x001e240000000a00 */
[----:B0-----:R-:W-:-:S04]  /*1c6a0*/  @!P0 IADD3 R42, P3, P4, R12, R30, R3 ;  /* 0x0000001e0c2a8210 */ /* 0x001fc80007c7e003 */
[----:B------:R-:W-:Y:S02]  /*1c6b0*/  @!P0 IADD3.X R43, R29, R31, R4, P3, P4 ;  /* 0x0000001f1d2b8210 */ /* 0x000fe40001fe8404 */
        /* <DEDUP_REMOVED lines=31> */
[----:B------:R-:W-:Y:S02]  /*1c8b0*/  @!P0 IADD3.X R89, R29, R31, R4, P3, P4 ;  /* 0x0000001f1d598210 */ /* 0x000fe40001fe8404 */
[----:B------:R-:W-:-:S13]  /*1c8c0*/  ISETP.LT.OR P0, PT, R27, 0x4a, !P2 ;  /* 0x0000004a1b00780c */ /* 0x000fda0005701670 */
        /* <DEDUP_REMOVED lines=12> */
[----:B------:R0:W-:Y:S01]  /*1c990*/  @!P1 STG.E.U8 desc[UR46][R60.64+0x20], R32 ;  /* 0x000020203c009986 */ /* 0x0001e2000c10112e */
[----:B------:R-:W-:Y:S02]  /*1c9a0*/  ISETP.LT.OR P1, PT, R27, 0x22, !P2 ;  /* 0x000000221b00780c */ /* 0x000fe40005721670 */
[----:B0-----:R-:W-:Y:S02]  /*1c9b0*/  @!P0 IADD3 R60, P3, P4, R12, R30, R3 ;  /* 0x0000001e0c3c8210 */ /* 0x001fe40007c7e003 */
        /* <DEDUP_REMOVED lines=10> */
[----:B----4-:R-:W-:Y:S02]  /*1ca60*/  FFMA R30, R92, UR41, R30 ;  /* 0x000000295c1e7c23 */ /* 0x010fe4000800001e */
[----:B------:R-:W2:Y:S03]  /*1ca70*/  LDL.LU R92, [R1+0x298] ;  /* 0x00029800015c7983 */ /* 0x000ea60000300800 */
[----:B------:R-:W-:Y:S01]  /*1ca80*/  F2FP.SATFINITE.E4M3.F32.PACK_AB_MERGE_C R30, RZ, R30, RZ ;  /* 0x0000001eff1e723e */ /* 0x000fe200048070ff */
[----:B------:R-:W3:Y:S04]  /*1ca90*/  LDL.LU R94, [R1+0x29c] ;  /* 0x00029c00015e7983 */ /* 0x000ee80000300800 */
[----:B------:R0:W-:Y:S01]  /*1caa0*/  @!P1 STG.E.U8 desc[UR46][R58.64+0x21], R30 ;  /* 0x0000211e3a009986 */ /* 0x0001e2000c10112e */
[----:B------:R-:W-:-:S02]  /*1cab0*/  LOP3.LUT R0, R0, 0xfffff7ff, RZ, 0xc0, !PT ;  /* 0xfffff7ff00007812 */ /* 0x000fc400078ec0ff */
[----:B------:R-:W-:Y:S01]  /*1cac0*/  ISETP.LT.OR P6, PT, R27, 0x29, !P2 ;  /* 0x000000291b00780c */ /* 0x000fe200057c1670 */
[----:B------:R-:W4:Y:S01]  /*1cad0*/  LDL.LU R96, [R1+0x2a0] ;  /* 0x0002a00001607983 */ /* 0x000f220000300800 */
[----:B0-----:R-:W0:Y:S01]  /*1cae0*/  @!P0 LDC.64 R30, c[0x0][0x5c0] ;  /* 0x00017000ff1e8b82 */ /* 0x001e220000000a00 */
[----:B------:R-:W-:Y:S02]  /*1caf0*/  @P0 LOP3.LUT R0, R0, 0x800, RZ, 0xfc, !PT ;  /* 0x0000080000000812 */ /* 0x000fe400078efcff */
[----:B------:R-:W4:Y:S01]  /*1cb00*/  LDL.LU R97, [R1+0x2a4] ;  /* 0x0002a40001617983 */ /* 0x000f220000300800 */
        /* <DEDUP_REMOVED lines=33> */
[----:B------:R-:W-:-:S04]  /*1cd20*/  LOP3.LUT R28, R28, 0xfdffffff, RZ, 0xc0, !PT ;  /* 0xfdffffff1c1c7812 */ /* 0x000fc800078ec0ff */
[----:B------:R-:W-:Y:S02]  /*1cd30*/  @P5 LOP3.LUT R28, R28, 0x2000000, RZ, 0xfc, !PT ;  /* 0x020000001c1c5812 */ /* 0x000fe400078efcff */
[----:B------:R-:W-:Y:S02]  /*1cd40*/  ISETP.LT.OR P5, PT, R27, 0x5a, !P2 ;  /* 0x0000005a1b00780c */ /* 0x000fe400057a1670 */
[----:B------:R-:W-:Y:S02]  /*1cd50*/  @!P0 IADD3.X R93, R29, R31, R4, P3, P4 ;  /* 0x0000001f1d5d8210 */ /* 0x000fe40001fe8404 */
[C---:B------:R-:W-:Y:S02]  /*1cd60*/  LOP3.LUT P1, RZ, R0.reuse, 0x8, RZ, 0xc0, !PT ;  /* 0x0000000800ff7812 */ /* 0x040fe4000782c0ff */
[----:B------:R-:W-:Y:S02]  /*1cd70*/  LOP3.LUT R0, R0, 0xbfffffff, RZ, 0xc0, !PT ;  /* 0xbfffffff00007812 */ /* 0x000fe400078ec0ff */
[----:B------:R-:W-:-:S02]  /*1cd80*/  LOP3.LUT R28, R28, 0xffbfffff, RZ, 0xc0, !PT ;  /* 0xffbfffff1c1c7812 */ /* 0x000fc400078ec0ff */
[----:B------:R-:W-:Y:S02]  /*1cd90*/  @P0 LOP3.LUT R0, R0, 0x40000000, RZ, 0xfc, !PT ;  /* 0x4000000000000812 */ /* 0x000fe400078efcff */
[----:B------:R-:W-:Y:S02]  /*1cda0*/  ISETP.GE.AND P0, PT, R26, 0x81, PT ;  /* 0x000000811a00780c */ /* 0x000fe40003f06270 */
[----:B------:R-:W-:Y:S02]  /*1cdb0*/  @P2 LOP3.LUT R28, R28, 0x400000, RZ, 0xfc, !PT ;  /* 0x004000001c1c2812 */ /* 0x000fe400078efcff */
[----:B------:R-:W-:Y:S02]  /*1cdc0*/  ISETP.LT.OR P2, PT, R27, 0x41, !P0 ;  /* 0x000000411b00780c */ /* 0x000fe40004741670 */
        /* <DEDUP_REMOVED lines=27> */
[----:B------:R-:W-:-:S02]  /*1cf80*/  ISETP.LT.OR P1, PT, R27, 0x42, !P0 ;  /* 0x000000421b00780c */ /* 0x000fc40004721670 */
[----:B------:R-:W-:Y:S01]  /*1cf90*/  LOP3.LUT R0, R0, 0xfffeffff, RZ, 0xc0, !PT ;  /* 0xfffeffff00007812 */ /* 0x000fe200078ec0ff */
[----:B------:R-:W4:Y:S10]  /*1cfa0*/  LDL.LU R100, [R1+0x2b0] ;  /* 0x0002b00001647983 */ /* 0x000f340000300800 */
[----:B0-----:R-:W0:Y:S01]  /*1cfb0*/  @!P1 LDC.64 R30, c[0x0][0x5c0] ;  /* 0x00017000ff1e9b82 */ /* 0x001e220000000a00 */
[----:B------:R-:W-:Y:S01]  /*1cfc0*/  @P2 LOP3.LUT R0, R0, 0x10000, RZ, 0xfc, !PT ;  /* 0x0001000000002812 */ /* 0x000fe200078efcff */
        /* <DEDUP_REMOVED lines=20> */
[----:B------:R-:W-:-:S04]  /*1d110*/  LOP3.LUT R0, R0, 0xfffffff7, RZ, 0xc0, !PT ;  /* 0xfffffff700007812 */ /* 0x000fc800078ec0ff */
[----:B------:R-:W-:Y:S02]  /*1d120*/  @P1 LOP3.LUT R0, R0, 0x8, RZ, 0xfc, !PT ;  /* 0x0000000800001812 */ /* 0x000fe400078efcff */
[----:B------:R-:W-:Y:S02]  /*1d130*/  ISETP.LT.OR P1, PT, R27, 0x49, !P0 ;  /* 0x000000491b00780c */ /* 0x000fe40004721670 */
[----:B0-----:R-:W-:-:S05]  /*1d140*/  @!P3 IADD3 R30, P4, R12, R30, RZ ;  /* 0x0000001e0c1eb210 */ /* 0x001fca0007f9e0ff */
        /* <DEDUP_REMOVED lines=17> */
[----:B------:R-:W-:Y:S02]  /*1d260*/  LOP3.LUT P6, RZ, R0, 0x4000, RZ, 0xc0, !PT ;  /* 0x0000400000ff7812 */ /* 0x000fe400078cc0ff */
[----:B--2---:R-:W-:-:S04]  /*1d270*/  LOP3.LUT R30, R30, 0xff, RZ, 0xc0, !PT ;  /* 0x000000ff1e1e7812 */ /* 0x004fc800078ec0ff */
[----:B------:R-:W-:-:S05]  /*1d280*/  F2FP.F16.E4M3.UNPACK_B R30, R30 ;  /* 0x0000001eff1e723e */ /* 0x000fca00020006ff */
[----:B------:R-:W-:-:S05]  /*1d290*/  HADD2.F32 R30, -RZ, R30.H0_H0 ;  /* 0x2000001eff1e7230 */ /* 0x000fca0000004100 */
[----:B------:R-:W-:-:S04]  /*1d2a0*/  FMUL R30, R30, UR40 ;  /* 0x000000281e1e7c20 */ /* 0x000fc80008400000 */
[----:B---3--:R-:W-:Y:S02]  /*1d2b0*/  FFMA R32, R98, UR41, R30 ;  /* 0x0000002962207c23 */ /* 0x008fe4000800001e */
        /* <DEDUP_REMOVED lines=10> */
[----:B------:R-:W-:-:S04]  /*1d360*/  LOP3.LUT R0, R0, 0x7fffffff, RZ, 0xc0, !PT ;  /* 0x7fffffff00007812 */ /* 0x000fc800078ec0ff */
[----:B------:R-:W-:-:S04]  /*1d370*/  @P1 LOP3.LUT R0, R0, 0x80000000, RZ, 0xfc, !PT ;  /* 0x8000000000001812 */ /* 0x000fc800078efcff */
        /* <DEDUP_REMOVED lines=14> */
[----:B------:R-:W-:Y:S01]  /*1d460*/  LOP3.LUT R2, R2, 0xfffffffb, RZ, 0xc0, !PT ;  /* 0xfffffffb02027812 */ /* 0x000fe200078ec0ff */
[----:B------:R-:W4:Y:S01]  /*1d470*/  LDL.LU R105, [R1+0x2c0] ;  /* 0x0002c00001697983 */ /* 0x000f220000300800 */
[----:B0-----:R-:W0:Y:S01]  /*1d480*/  @!P2 LDC.64 R30, c[0x0][0x5c0] ;  /* 0x00017000ff1eab82 */ /* 0x001e220000000a00 */
[----:B------:R-:W-:Y:S02]  /*1d490*/  @P2 LOP3.LUT R0, R0, 0x4000, RZ, 0xfc, !PT ;  /* 0x0000400000002812 */ /* 0x000fe400078efcff */
[----:B------:R-:W4:Y:S01]  /*1d4a0*/  LDL.LU R104, [R1+0x2c4] ;  /* 0x0002c40001687983 */ /* 0x000f220000300800 */
[----:B0-----:R-:W-:-:S03]  /*1d4b0*/  @!P2 IADD3 R62, P3, P4, R12, R30, R7 ;  /* 0x0000001e0c3ea210 */ /* 0x001fc60007c7e007 */
[----:B------:R-:W4:Y:S01]  /*1d4c0*/  LDL.LU R109, [R1+0x2c8] ;  /* 0x0002c800016d7983 */ /* 0x000f220000300800 */
[----:B------:R-:W-:-:S03]  /*1d4d0*/  @!P2 IADD3.X R63, R29, R31, R6, P3, P4 ;  /* 0x0000001f1d3fa210 */ /* 0x000fc60001fe8406 */
[----:B------:R-:W4:Y:S01]  /*1d4e0*/  LDL.LU R108, [R1+0x2cc] ;  /* 0x0002cc00016c7983 */ /* 0x000f220000300800 */
[C---:B------:R-:W-:Y:S02]  /*1d4f0*/  ISETP.LT.OR P3, PT, R27.reuse, 0x39, !P5 ;  /* 0x000000391b00780c */ /* 0x040fe40006f61670 */
[----:B------:R-:W-:Y:S01]  /*1d500*/  PRMT R30, RZ, 0x7610, R30 ;  /* 0x00007610ff1e7816 */ /* 0x000fe2000000001e */
[----:B------:R-:W4:Y:S01]  /*1d510*/  LDL.LU R110, [R1+0x2d0] ;  /* 0x0002d000016e7983 */ /* 0x000f220000300800 */
[----:B------:R-:W-:Y:S02]  /*1d520*/  ISETP.LT.OR P2, PT, R27, 0x59, !P0 ;  /* 0x000000591b00780c */ /* 0x000fe40004741670 */
[----:B------:R-:W-:Y:S01]  /*1d530*/  LOP3.LUT P6, RZ, R0, 0x20000, RZ, 0xc0, !PT ;  /* 0x0002000000ff7812 */ /* 0x000fe200078cc0ff */
[----:B------:R-:W4:Y:S06]  /*1d540*/  LDL.LU R111, [R1+0x2d4] ;  /* 0x0002d400016f7983 */ /* 0x000f2c0000300800 */
        /* <DEDUP_REMOVED lines=28> */
[----:B------:R-:W-:Y:S02]  /*1d710*/  @P2 LOP3.LUT R2, R2, 0x4, RZ, 0xfc, !PT ;  /* 0x0000000402022812 */ /* 0x000fe400078efcff */
[----:B------:R-:W-:Y:S02]  /*1d720*/  @!P2 IADD3.X R101, R29, R31, R6, P3, P4 ;  /* 0x0000001f1d65a210 */ /* 0x000fe40001fe8406 */
[----:B------:R-:W-:Y:S02]  /*1d730*/  ISETP.LT.OR P2, PT, R27, 0x5a, !P0 ;  /* 0x0000005a1b00780c */ /* 0x000fe40004741670 */
[----:B------:R-:W-:Y:S02]  /*1d740*/  LOP3.LUT R2, R2, 0xfffffffd, RZ, 0xc0, !PT ;  /* 0xfffffffd02027812 */ /* 0x000fe400078ec0ff */
[----:B------:R-:W-:-:S09]  /*1d750*/  ISETP.GE.AND P0, PT, R26, 0x101, PT ;  /* 0x000001011a00780c */ /* 0x000fd20003f06270 */
        /* <DEDUP_REMOVED lines=55> */
[----:B------:R-:W-:Y:S02]  /*1dad0*/  LOP3.LUT P1, RZ, R28, 0x800000, RZ, 0xc0, !PT ;  /* 0x008000001cff7812 */ /* 0x000fe4000782c0ff */
        /* <DEDUP_REMOVED lines=32> */
[----:B------:R-:W-:Y:S02]  /*1dce0*/  LOP3.LUT R0, R0, 0xffffffbf, RZ, 0xc0, !PT ;  /* 0xffffffbf00007812 */ /* 0x000fe400078ec0ff */
[----:B------:R-:W-:Y:S02]  /*1dcf0*/  @!P0 IADD3.X R109, R29, R31, R8, P5, P6 ;  /* 0x0000001f1d6d8210 */ /* 0x000fe40002fec408 */
[----:B------:R-:W-:Y:S02]  /*1dd00*/  ISETP.GE.AND P6, PT, R26, 0x101, PT ;  /* 0x000001011a00780c */ /* 0x000fe40003fc6270 */
[----:B------:R-:W-:Y:S02]  /*1dd10*/  @P2 LOP3.LUT R0, R0, 0x40, RZ, 0xfc, !PT ;  /* 0x0000004000002812 */ /* 0x000fe400078efcff */
        /* <DEDUP_REMOVED lines=8> */
[----:B------:R-:W-:Y:S01]  /*1dda0*/  FFMA R30, R110, UR41, R30 ;  /* 0x000000296e1e7c23 */ /* 0x000fe2000800001e */
[----:B------:R-:W-:Y:S01]  /*1ddb0*/  LOP3.LUT R2, R2, 0xffffffbf, RZ, 0xc0, !PT ;  /* 0xffffffbf02027812 */ /* 0x000fe200078ec0ff */
[----:B------:R-:W2:Y:S03]  /*1ddc0*/  LDL.LU R110, [R1+0x2d8] ;  /* 0x0002d800016e7983 */ /* 0x000ea60000300800 */
[----:B------:R-:W-:-:S05]  /*1ddd0*/  F2FP.SATFINITE.E4M3.F32.PACK_AB_MERGE_C R30, RZ, R30, RZ ;  /* 0x0000001eff1e723e */ /* 0x000fca00048070ff */
[----:B------:R0:W-:Y:S02]  /*1dde0*/  @!P3 STG.E.U8 desc[UR46][R32.64+0x21], R30 ;  /* 0x0000211e2000b986 */ /* 0x0001e4000c10112e */
[----:B0-----:R-:W0:Y:S02]  /*1ddf0*/  @!P2 LDC.64 R30, c[0x0][0x5c0] ;  /* 0x00017000ff1eab82 */ /* 0x001e240000000a00 */
[----:B0-----:R-:W-:Y:S02]  /*1de00*/  @!P2 IADD3 R40, P3, P4, R12, R30, R9 ;  /* 0x0000001e0c28a210 */ /* 0x001fe40007c7e009 */
[----:B------:R-:W-:-:S06]  /*1de10*/  PRMT R30, RZ, 0x7610, R30 ;  /* 0x00007610ff1e7816 */ /* 0x000fcc000000001e */
[----:B------:R-:W3:Y:S01]  /*1de20*/  @!P5 LDG.E.U8 R30, desc[UR46][R16.64+0x28] ;  /* 0x0000282e101ed981 */ /* 0x000ee2000c1e1100 */
[----:B------:R-:W-:Y:S02]  /*1de30*/  @P0 LOP3.LUT R2, R2, 0x40, RZ, 0xfc, !PT ;  /* 0x0000004002020812 */ /* 0x000fe400078efcff */
[C---:B------:R-:W-:Y:S02]  /*1de40*/  LOP3.LUT P0, RZ, R0.reuse, 0x4, RZ, 0xc0, !PT ;  /* 0x0000000400ff7812 */ /* 0x040fe4000780c0ff */
[----:B------:R-:W-:Y:S02]  /*1de50*/  LOP3.LUT R0, R0, 0xffffffdf, RZ, 0xc0, !PT ;  /* 0xffffffdf00007812 */ /* 0x000fe400078ec0ff */
[----:B------:R-:W-:Y:S02]  /*1de60*/  @!P2 IADD3.X R41, R29, R31, R8, P3, P4 ;  /* 0x0000001f1d29a210 */ /* 0x000fe40001fe8408 */
[----:B------:R-:W-:Y:S02]  /*1de70*/  @P2 LOP3.LUT R0, R0, 0x20, RZ, 0xfc, !PT ;  /* 0x0000002000002812 */ /* 0x000fe400078efcff */
[----:B------:R-:W-:-:S02]  /*1de80*/  ISETP.LT.OR P2, PT, R27, 0x59, !P6 ;  /* 0x000000591b00780c */ /* 0x000fc40007741670 */
[----:B---3--:R-:W-:-:S04]  /*1de90*/  LOP3.LUT R30, R30, 0xff, RZ, 0xc0, !PT ;  /* 0x000000ff1e1e7812 */ /* 0x008fc800078ec0ff */
[----:B------:R-:W-:-:S05]  /*1dea0*/  F2FP.F16.E4M3.UNPACK_B R30, R30 ;  /* 0x0000001eff1e723e */ /* 0x000fca00020006ff */
[----:B------:R-:W-:-:S05]  /*1deb0*/  HADD2.F32 R30, -RZ, R30.H0_H0 ;  /* 0x2000001eff1e7230 */ /* 0x000fca0000004100 */
[----:B------:R-:W-:-:S04]  /*1dec0*/  FMUL R30, R30, UR40 ;  /* 0x000000281e1e7c20 */ /* 0x000fc80008400000 */
[----:B------:R-:W-:Y:S02]  /*1ded0*/  FFMA R32, R111, UR41, R30 ;  /* 0x000000296f207c23 */ /* 0x000fe4000800001e */
[----:B------:R-:W0:Y:S01]  /*1dee0*/  @!P2 LDC.64 R30, c[0x0][0x5c0] ;  /* 0x00017000ff1eab82 */ /* 0x000e220000000a00 */
[----:B------:R-:W-:Y:S01]  /*1def0*/  LOP3.LUT R0, R0, 0xffffff7f, RZ, 0xc0, !PT ;  /* 0xffffff7f00007812 */ /* 0x000fe200078ec0ff */
[----:B------:R-:W3:Y:S01]  /*1df00*/  LDL.LU R111, [R1+0x2dc] ;  /* 0x0002dc00016f7983 */ /* 0x000ee20000300800 */
        /* <DEDUP_REMOVED lines=8> */
[----:B------:R-:W4:Y:S01]  /*1df90*/  @!P0 LDG.E.U8 R30, desc[UR46][R16.64+0x29] ;  /* 0x0000292e101e8981 */ /* 0x000f22000c1e1100 */
[----:B------:R-:W-:Y:S02]  /*1dfa0*/  @!P5 IADD3.X R47, R29, R31, R8, P3, P4 ;  /* 0x0000001f1d2fd210 */ /* 0x000fe40001fe8408 */
[----:B------:R-:W-:Y:S02]  /*1dfb0*/  ISETP.LT.OR P4, PT, R27, 0x29, !P1 ;  /* 0x000000291b00780c */ /* 0x000fe40004f81670 */
[----:B------:R-:W-:-:S11]  /*1dfc0*/  @P5 LOP3.LUT R0, R0, 0x80, RZ, 0xfc, !PT ;  /* 0x0000008000005812 */ /* 0x000fd600078efcff */
        /* <DEDUP_REMOVED lines=14> */
[----:B0-----:R-:W0:Y:S01]  /*1e0b0*/  @!P4 LDC.64 R30, c[0x0][0x5c0] ;  /* 0x00017000ff1ecb82 */ /* 0x001e220000000a00 */
[----:B------:R-:W-:Y:S02]  /*1e0c0*/  LOP3.LUT P2, RZ, R28, 0x400000, RZ, 0xc0, !PT ;  /* 0x004000001cff7812 */ /* 0x000fe4000784c0ff */
[----:B------:R-:W4:Y:S01]  /*1e0d0*/  LDL.LU R117, [R1+0x2ec] ;  /* 0x0002ec0001757983 */ /* 0x000f220000300800 */
        /* <DEDUP_REMOVED lines=55> */
[----:B------:R-:W-:Y:S02]  /*1e450*/  ISETP.LT.OR P4, PT, R27, 0x31, !P1 ;  /* 0x000000311b00780c */ /* 0x000fe40004f81670 */
[----:B------:R-:W-:-:S04]  /*1e460*/  LOP3.LUT R0, R0, 0xfff7ffff, RZ, 0xc0, !PT ;  /* 0xfff7ffff00007812 */ /* 0x000fc800078ec0ff */
[----:B------:R-:W-:-:S07]  /*1e470*/  @P5 LOP3.LUT R0, R0, 0x80000, RZ, 0xfc, !PT ;  /* 0x0008000000005812 */ /* 0x000fce00078efcff */
        /* <DEDUP_REMOVED lines=11> */
[----:B------:R-:W-:-:S03]  /*1e530*/  LOP3.LUT R2, R2, 0xbfffffff, RZ, 0xc0, !PT ;  /* 0xbfffffff02027812 */ /* 0x000fc600078ec0ff */
[----:B------:R-:W4:Y:S01]  /*1e540*/  LDL.LU R119, [R1+0x2f8] ;  /* 0x0002f80001777983 */ /* 0x000f220000300800 */
        /* <DEDUP_REMOVED lines=21> */
[----:B------:R-:W-:Y:S02]  /*1e6a0*/  @P0 LOP3.LUT R2, R2, 0x40000000, RZ, 0xfc, !PT ;  /* 0x4000000002020812 */ /* 0x000fe400078efcff */
        /* <DEDUP_REMOVED lines=25> */
[----:B---3--:R-:W-:Y:S02]  /*1e840*/  FFMA R32, R118, UR41, R30 ;  /* 0x0000002976207c23 */ /* 0x008fe4000800001e */
[----:B------:R-:W0:Y:S01]  /*1e850*/  @!P0 LDC.64 R30, c[0x0][0x5c0] ;  /* 0x00017000ff1e8b82 */ /* 0x000e220000000a00 */
[----:B------:R-:W-:Y:S01]  /*1e860*/  LOP3.LUT R5, R5, 0xfffffff7, RZ, 0xc0, !PT ;  /* 0xfffffff705057812 */ /* 0x000fe200078ec0ff */
[----:B------:R-:W2:Y:S01]  /*1e870*/  LDL.LU R118, [R1+0x2fc] ;  /* 0x0002fc0001767983 */ /* 0x000ea20000300800 */
[----:B------:R-:W-:Y:S02]  /*1e880*/  F2FP.SATFINITE.E4M3.F32.PACK_AB_MERGE_C R32, RZ, R32, RZ ;  /* 0x00000020ff20723e */ /* 0x000fe400048070ff */
[----:B0-----:R-:W-:-:S03]  /*1e890*/  @!P0 IADD3 R120, P3, P4, R12, R30, R3 ;  /* 0x0000001e0c788210 */ /* 0x001fc60007c7e003 */
[----:B------:R0:W-:Y:S01]  /*1e8a0*/  @!P5 STG.E.U8 desc[UR46][R74.64+0x38], R32 ;  /* 0x000038204a00d986 */ /* 0x0001e2000c10112e */
[----:B------:R-:W-:Y:S02]  /*1e8b0*/  ISETP.LT.OR P5, PT, R27, 0x7a, !P2 ;  /* 0x0000007a1b00780c */ /* 0x000fe400057a1670 */
[----:B------:R-:W-:Y:S01]  /*1e8c0*/  @!P0 IADD3.X R121, R29, R31, R4, P3, P4 ;  /* 0x0000001f1d798210 */ /* 0x000fe20001fe8404 */
[----:B------:R-:W3:Y:S01]  /*1e8d0*/  LDL.LU R125, [R1+0x300] ;  /* 0x00030000017d7983 */ /* 0x000ee20000300800 */
[----:B------:R-:W-:Y:S02]  /*1e8e0*/  @P0 LOP3.LUT R5, R5, 0x8, RZ, 0xfc, !PT ;  /* 0x0000000805050812 */ /* 0x000fe400078efcff */
[----:B------:R-:W-:Y:S01]  /*1e8f0*/  LOP3.LUT R0, R0, 0xffefffff, RZ, 0xc0, !PT ;  /* 0xffefffff00007812 */ /* 0x000fe200078ec0ff */
[----:B------:R-:W3:Y:S06]  /*1e900*/  LDL.LU R124, [R1+0x304] ;  /* 0x00030400017c7983 */ /* 0x000eec0000300800 */
[----:B------:R-:W1:Y:S01]  /*1e910*/  @!P5 LDC.64 R30, c[0x0][0x5c0] ;  /* 0x00017000ff1edb82 */ /* 0x000e620000000a00 */
[----:B------:R-:W-:Y:S01]  /*1e920*/  LOP3.LUT R5, R5, 0xfffffffb, RZ, 0xc0, !PT ;  /* 0xfffffffb05057812 */ /* 0x000fe200078ec0ff */
[----:B------:R-:W3:Y:S01]  /*1e930*/  LDL.LU R128, [R1+0x308] ;  /* 0x0003080001807983 */ /* 0x000ee20000300800 */
[----:B-1----:R-:W-:-:S03]  /*1e940*/  @!P5 IADD3 R122, P3, P4, R12, R30, R3 ;  /* 0x0000001e0c7ad210 */ /* 0x002fc60007c7e003 */
[----:B------:R-:W3:Y:S01]  /*1e950*/  LDL.LU R129, [R1+0x30c] ;  /* 0x00030c0001817983 */ /* 0x000ee20000300800 */
[----:B------:R-:W-:-:S06]  /*1e960*/  PRMT R30, RZ, 0x7610, R30 ;  /* 0x00007610ff1e7816 */ /* 0x000fcc000000001e */
[----:B------:R-:W4:Y:S01]  /*1e970*/  @!P6 LDG.E.U8 R30, desc[UR46][R16.64+0x39] ;  /* 0x0000392e101ee981 */ /* 0x000f22000c1e1100 */
[----:B------:R-:W-:Y:S02]  /*1e980*/  @!P5 IADD3.X R123, R29, R31, R4, P3, P4 ;  /* 0x0000001f1d7bd210 */ /* 0x000fe40001fe8404 */
[----:B------:R-:W-:Y:S02]  /*1e990*/  ISETP.LT.OR P4, PT, R27, 0x39, !P1 ;  /* 0x000000391b00780c */ /* 0x000fe40004f81670 */
[----:B------:R-:W-:-:S11]  /*1e9a0*/  @P5 LOP3.LUT R5, R5, 0x4, RZ, 0xfc, !PT ;  /* 0x0000000405055812 */ /* 0x000fd600078efcff */
[----:B0-----:R-:W-:-:S04]  /*1e9b0*/  @!P4 IADD3 R32, P3, P5, R3, R12, R7 ;  /* 0x0000000c0320c210 */ /* 0x001fc80007d7e007 */
[----:B------:R-:W-:Y:S02]  /*1e9c0*/  @!P4 IADD3.X R33, R4, R29, R6, P3, P5 ;  /* 0x0000001d0421c210 */ /* 0x000fe40001fea406 */
[----:B----4-:R-:W-:-:S04]  /*1e9d0*/  LOP3.LUT R30, R30, 0xff, RZ, 0xc0, !PT ;  /* 0x000000ff1e1e7812 */ /* 0x010fc800078ec0ff */
        /* <DEDUP_REMOVED lines=9> */
[----:B------:R-:W4:Y:S01]  /*1ea70*/  @!P4 LDG.E.U8 R32, desc[UR46][R18.64+0x38] ;  /* 0x0000382e1220c981 */ /* 0x000f22000c1e1100 */
[C---:B------:R-:W-:Y:S02]  /*1ea80*/  LOP3.LUT P0, RZ, R28.reuse, 0x200000, RZ, 0xc0, !PT ;  /* 0x002000001cff7812 */ /* 0x040fe4000780c0ff */
[----:B------:R-:W-:-:S04]  /*1ea90*/  LOP3.LUT R28, R28, 0xfff7ffff, RZ, 0xc0, !PT ;  /* 0xfff7ffff1c1c7812 */ /* 0x000fc800078ec0ff */
[----:B------:R-:W-:Y:S01]  /*1eaa0*/  @P2 LOP3.LUT R28, R28, 0x80000, RZ, 0xfc, !PT ;  /* 0x000800001c1c2812 */ /* 0x000fe200078efcff */
[----:B------:R-:W-:-:S03]  /*1eab0*/  @!P4 IMAD.X R31, R33, 0x1, R31, P3 ;  /* 0x00000001211fc824 */ /* 0x000fc600018e061f */
[----:B------:R-:W-:Y:S02]  /*1eac0*/  LOP3.LUT R28, R28, 0xfffdffff, RZ, 0xc0, !PT ;  /* 0xfffdffff1c1c7812 */ /* 0x000fe400078ec0ff */
[----:B------:R-:W-:Y:S02]  /*1ead0*/  ISETP.LT.OR P3, PT, R27, 0x3a, !P1 ;  /* 0x0000003a1b00780c */ /* 0x000fe40004f61670 */
[----:B------:R-:W-:Y:S02]  /*1eae0*/  @P1 LOP3.LUT R28, R28, 0x20000, RZ, 0xfc, !PT ;  /* 0x000200001c1c1812 */ /* 0x000fe400078efcff */
[----:B------:R-:W-:-:S04]  /*1eaf0*/  ISETP.GE.AND P1, PT, R26, 0x81, PT ;  /* 0x000000811a00780c */ /* 0x000fc80003f26270 */
[----:B------:R-:W-:-:S05]  /*1eb00*/  ISETP.LT.OR P2, PT, R27, 0x61, !P1 ;  /* 0x000000611b00780c */ /* 0x000fca0004f41670 */
[----:B------:R-:W-:-:S04]  /*1eb10*/  @!P3 IADD3 R34, P5, P6, R3, R12, R7 ;  /* 0x0000000c0322b210 */ /* 0x000fc80007ebe007 */
[----:B------:R-:W-:Y:S02]  /*1eb20*/  @!P3 IADD3.X R35, R4, R29, R6, P5, P6 ;  /* 0x0000001d0423b210 */ /* 0x000fe40002fec406 */
[----:B----4-:R-:W-:-:S04]  /*1eb30*/  LOP3.LUT R32, R32, 0xff, RZ, 0xc0, !PT ;  /* 0x000000ff20207812 */ /* 0x010fc800078ec0ff */
[----:B------:R-:W-:-:S05]  /*1eb40*/  F2FP.F16.E4M3.UNPACK_B R32, R32 ;  /* 0x00000020ff20723e */ /* 0x000fca00020006ff */
[----:B------:R-:W-:-:S05]  /*1eb50*/  HADD2.F32 R32, -RZ, R32.H0_H0 ;  /* 0x20000020ff207230 */ /* 0x000fca0000004100 */
[----:B------:R-:W-:-:S04]  /*1eb60*/  FMUL R32, R32, UR40 ;  /* 0x0000002820207c20 */ /* 0x000fc80008400000 */
[----:B--2---:R-:W-:-:S05]  /*1eb70*/  FFMA R32, R118, UR41, R32 ;  /* 0x0000002976207c23 */ /* 0x004fca0008000020 */
        /* <DEDUP_REMOVED lines=124> */
[----:B------:R-:W3:Y:S01]  /*1f340*/  @!P2 LDG.E.U8 R30, desc[UR46][R20.64+0x29] ;  /* 0x0000292e141ea981 */ /* 0x000ee2000c1e1100 */
[----:B------:R-:W-:Y:S02]  /*1f350*/  @!P5 IADD3.X R143, R29, R31, R6, P3, P4 ;  /* 0x0000001f1d8fd210 */ /* 0x000fe40001fe8406 */
[----:B------:R-:W-:Y:S02]  /*1f360*/  ISETP.LT.OR P4, PT, R27, 0x29, !P0 ;  /* 0x000000291b00780c */ /* 0x000fe40004781670 */
[----:B------:R-:W-:-:S11]  /*1f370*/  @P5 LOP3.LUT R0, R0, 0x400000, RZ, 0xfc, !PT ;  /* 0x0040000000005812 */ /* 0x000fd600078efcff */
[----:B-1----:R-:W-:-:S04]  /*1f380*/  @!P4 IADD3 R32, P3, P5, R3, R12, R9 ;  /* 0x0000000c0320c210 */ /* 0x002fc80007d7e009 */
[----:B------:R-:W-:Y:S02]  /*1f390*/  @!P4 IADD3.X R33, R4, R29, R8, P3, P5 ;  /* 0x0000001d0421c210 */ /* 0x000fe40001fea408 */
[----:B---3--:R-:W-:-:S04]  /*1f3a0*/  LOP3.LUT R30, R30, 0xff, RZ, 0xc0, !PT ;  /* 0x000000ff1e1e7812 */ /* 0x008fc800078ec0ff */
[----:B------:R-:W-:-:S05]  /*1f3b0*/  F2FP.F16.E4M3.UNPACK_B R30, R30 ;  /* 0x0000001eff1e723e */ /* 0x000fca00020006ff */
[----:B------:R-:W-:-:S05]  /*1f3c0*/  HADD2.F32 R30, -RZ, R30.H0_H0 ;  /* 0x2000001eff1e7230 */ /* 0x000fca0000004100 */
[----:B------:R-:W-:-:S04]  /*1f3d0*/  FMUL R30, R30, UR40 ;  /* 0x000000281e1e7c20 */ /* 0x000fc80008400000 */
[----:B----4-:R-:W-:Y:S01]  /*1f3e0*/  FFMA R30, R131, UR41, R30 ;  /* 0x00000029831e7c23 */ /* 0x010fe2000800001e */
[----:B------:R-:W-:Y:S01]  /*1f3f0*/  LOP3.LUT R28, R28, 0xffefffff, RZ, 0xc0, !PT ;  /* 0xffefffff1c1c7812 */ /* 0x000fe200078ec0ff */
[----:B------:R-:W3:Y:S03]  /*1f400*/  LDL.LU R131, [R1+0x320] ;  /* 0x0003200001837983 */ /* 0x000ee60000300800 */
[----:B------:R-:W-:-:S05]  /*1f410*/  F2FP.SATFINITE.E4M3.F32.PACK_AB_MERGE_C R30, RZ, R30, RZ ;  /* 0x0000001eff1e723e */ /* 0x000fca00048070ff */
[----:B------:R0:W-:Y:S02]  /*1f420*/  @!P2 STG.E.U8 desc[UR46][R54.64+0x29], R30 ;  /* 0x0000291e3600a986 */ /* 0x0001e4000c10112e */
[----:B0-----:R-:W0:Y:S02]  /*1f430*/  @!P4 LDC.64 R30, c[0x0][0x5c0] ;  /* 0x00017000ff1ecb82 */ /* 0x001e240000000a00 */
[----:B0-----:R-:W-:Y:S02]  /*1f440*/  @!P4 IADD3 R30, P3, R32, R30, RZ ;  /* 0x0000001e201ec210 */ /* 0x001fe40007f7e0ff */
[----:B------:R-:W-:-:S06]  /*1f450*/  PRMT R32, RZ, 0x7610, R32 ;  /* 0x00007610ff207816 */ /* 0x000fcc0000000020 */
[----:B------:R-:W4:Y:S01]  /*1f460*/  @!P4 LDG.E.U8 R32, desc[UR46][R22.64+0x28] ;  /* 0x0000282e1620c981 */ /* 0x000f22000c1e1100 */
[----:B------:R-:W-:Y:S02]  /*1f470*/  @P1 LOP3.LUT R28, R28, 0x100000, RZ, 0xfc, !PT ;  /* 0x001000001c1c1812 */ /* 0x000fe400078efcff */
[----:B------:R-:W-:-:S04]  /*1f480*/  ISETP.GE.AND P1, PT, R26, 0x101, PT ;  /* 0x000001011a00780c */ /* 0x000fc80003f26270 */
[----:B------:R-:W-:Y:S01]  /*1f490*/  ISETP.LT.OR P2, PT, R27, 0x61, !P1 ;  /* 0x000000611b00780c */ /* 0x000fe20004f41670 */
        /* <DEDUP_REMOVED lines=8> */
[----:B--2---:R-:W-:Y:S02]  /*1f520*/  FFMA R32, R130, UR41, R32 ;  /* 0x0000002982207c23 */ /* 0x004fe40008000020 */
[----:B------:R-:W2:Y:S03]  /*1f530*/  LDL.LU R130, [R1+0x324] ;  /* 0x0003240001827983 */ /* 0x000ea60000300800 */
[----:B------:R-:W-:-:S05]  /*1f540*/  F2FP.SATFINITE.E4M3.F32.PACK_AB_MERGE_C R32, RZ, R32, RZ ;  /* 0x00000020ff20723e */ /* 0x000fca00048070ff */
[----:B------:R0:W-:Y:S02]  /*1f550*/  @!P4 STG.E.U8 desc[UR46][R30.64+0x28], R32 ;  /* 0x000028201e00c986 */ /* 0x0001e4000c10112e */
[----:B0-----:R-:W0:Y:S08]  /*1f560*/  @!P2 LDC.64 R30, c[0x0][0x5c0] ;  /* 0x00017000ff1eab82 */ /* 0x001e300000000a00 */
[----:B------:R-:W1:Y:S01]  /*1f570*/  @!P3 LDC.64 R32, c[0x0][0x5c0] ;  /* 0x00017000ff20bb82 */ /* 0x000e620000000a00 */
[----:B0-----:R-:W-:-:S02]  /*1f580*/  @!P2 IADD3 R156, P5, P6, R12, R30, R9 ;  /* 0x0000001e0c9ca210 */ /* 0x001fc40007ebe009 */
[----:B------:R-:W-:-:S06]  /*1f590*/  PRMT R30, RZ, 0x7610, R30 ;  /* 0x00007610ff1e7816 */ /* 0x000fcc000000001e */
[----:B------:R-:W4:Y:S01]  /*1f5a0*/  @!P3 LDG.E.U8 R30, desc[UR46][R22.64+0x29] ;  /* 0x0000292e161eb981 */ /* 0x000f22000c1e1100 */
[----:B------:R-:W-:Y:S02]  /*1f5b0*/  @!P2 IADD3.X R157, R29, R31, R8, P5, P6 ;  /* 0x0000001f1d9da210 */ /* 0x000fe40002fec408 */
[----:B------:R-:W-:Y:S02]  /*1f5c0*/  ISETP.LT.OR P5, PT, R27, 0x62, !P1 ;  /* 0x000000621b00780c */ /* 0x000fe40004fa1670 */
[----:B-1----:R-:W-:-:S05]  /*1f5d0*/  @!P3 IADD3 R32, P4, R34, R32, RZ ;  /* 0x000000202220b210 */ /* 0x002fca0007f9e0ff */
[----:B------:R-:W-:Y:S01]  /*1f5e0*/  @!P3 IMAD.X R33, R35, 0x1, R33, P4 ;  /* 0x000000012321b824 */ /* 0x000fe200020e0621 */
[----:B------:R-:W-:Y:S02]  /*1f5f0*/  LOP3.LUT P6, RZ, R0, 0x800000, RZ, 0xc0, !PT ;  /* 0x0080000000ff7812 */ /* 0x000fe400078cc0ff */
[----:B----4-:R-:W-:-:S04]  /*1f600*/  LOP3.LUT R30, R30, 0xff, RZ, 0xc0, !PT ;  /* 0x000000ff1e1e7812 */ /* 0x010fc800078ec0ff */
[----:B------:R-:W-:-:S05]  /*1f610*/  F2FP.F16.E4M3.UNPACK_B R30, R30 ;  /* 0x0000001eff1e723e */ /* 0x000fca00020006ff */
[----:B------:R-:W-:-:S05]  /*1f620*/  HADD2.F32 R30, -RZ, R30.H0_H0 ;  /* 0x2000001eff1e7230 */ /* 0x000fca0000004100 */
[----:B------:R-:W-:-:S04]  /*1f630*/  FMUL R30, R30, UR40 ;  /* 0x000000281e1e7c20 */ /* 0x000fc80008400000 */
[----:B---3--:R-:W-:Y:S01]  /*1f640*/  FFMA R30, R131, UR41, R30 ;  /* 0x00000029831e7c23 */ /* 0x008fe2000800001e */
[----:B------:R-:W-:Y:S01]  /*1f650*/  LOP3.LUT R5, R5, 0xfeffffff, RZ, 0xc0, !PT ;  /* 0xfeffffff05057812 */ /* 0x000fe200078ec0ff */
[----:B------:R-:W3:Y:S03]  /*1f660*/  LDL.LU R131, [R1+0x328] ;  /* 0x0003280001837983 */ /* 0x000ee60000300800 */
[----:B------:R-:W-:-:S05]  /*1f670*/  F2FP.SATFINITE.E4M3.F32.PACK_AB_MERGE_C R30, RZ, R30, RZ ;  /* 0x0000001eff1e723e */ /* 0x000fca00048070ff */
[----:B------:R0:W-:Y:S02]  /*1f680*/  @!P3 STG.E.U8 desc[UR46][R32.64+0x29], R30 ;  /* 0x0000291e2000b986 */ /* 0x0001e4000c10112e */
[----:B0-----:R-:W0:Y:S02]  /*1f690*/  @!P5 LDC.64 R30, c[0x0][0x5c0] ;  /* 0x00017000ff1edb82 */ /* 0x001e240000000a00 */
[----:B0-----:R-:W-:Y:S02]  /*1f6a0*/  @!P5 IADD3 R154, P3, P4, R12, R30, R9 ;  /* 0x0000001e0c9ad210 */ /* 0x001fe40007c7e009 */
[----:B------:R-:W-:-:S06]  /*1f6b0*/  PRMT R30, RZ, 0x7610, R30 ;  /* 0x00007610ff1e7816 */ /* 0x000fcc000000001e */
[----:B------:R-:W4:Y:S01]  /*1f6c0*/  @!P6 LDG.E.U8 R30, desc[UR46][R20.64+0x30] ;  /* 0x0000302e141ee981 */ /* 0x000f22000c1e1100 */
        /* <DEDUP_REMOVED lines=8> */
[----:B----4-:R-:W-:-:S04]  /*1f750*/  LOP3.LUT R30, R30, 0xff, RZ, 0xc0, !PT ;  /* 0x000000ff1e1e7812 */ /* 0x010fc800078ec0ff */
[----:B------:R-:W-:-:S05]  /*1f760*/  F2FP.F16.E4M3.UNPACK_B R30, R30 ;  /* 0x0000001eff1e723e */ /* 0x000fca00020006ff */
[----:B------:R-:W-:-:S05]  /*1f770*/  HADD2.F32 R30, -RZ, R30.H0_H0 ;  /* 0x2000001eff1e7230 */ /* 0x000fca0000004100 */
[----:B------:R-:W-:-:S04]  /*1f780*/  FMUL R30, R30, UR40 ;  /* 0x000000281e1e7c20 */ /* 0x000fc80008400000 */
[----:B--2---:R-:W-:Y:S02]  /*1f790*/  FFMA R32, R130, UR41, R30 ;  /* 0x0000002982207c23 */ /* 0x004fe4000800001e */
        /* <DEDUP_REMOVED lines=11> */
[----:B------:R-:W4:Y:S01]  /*1f850*/  @!P2 LDG.E.U8 R30, desc[UR46][R20.64+0x31] ;  /* 0x0000312e141ea981 */ /* 0x000f22000c1e1100 */
[----:B------:R-:W-:Y:S02]  /*1f860*/  @!P5 IADD3.X R163, R29, R31, R8, P3, P4 ;  /* 0x0000001f1da3d210 */ /* 0x000fe40001fe8408 */
[----:B------:R-:W-:Y:S02]  /*1f870*/  ISETP.LT.OR P4, PT, R27, 0x31, !P0 ;  /* 0x000000311b00780c */ /* 0x000fe40004781670 */
[----:B------:R-:W-:-:S11]  /*1f880*/  @P5 LOP3.LUT R0, R0, 0x800000, RZ, 0xfc, !PT ;  /* 0x0080000000005812 */ /* 0x000fd600078efcff */
[----:B-1----:R-:W-:-:S04]  /*1f890*/  @!P4 IADD3 R32, P3, P5, R3, R12, R9 ;  /* 0x0000000c0320c210 */ /* 0x002fc80007d7e009 */
[----:B------:R-:W-:Y:S02]  /*1f8a0*/  @!P4 IADD3.X R33, R4, R29, R8, P3, P5 ;  /* 0x0000001d0421c210 */ /* 0x000fe40001fea408 */
[----:B----4-:R-:W-:-:S04]  /*1f8b0*/  LOP3.LUT R30, R30, 0xff, RZ, 0xc0, !PT ;  /* 0x000000ff1e1e7812 */ /* 0x010fc800078ec0ff */
[----:B------:R-:W-:-:S05]  /*1f8c0*/  F2FP.F16.E4M3.UNPACK_B R30, R30 ;  /* 0x0000001eff1e723e */ /* 0x000fca00020006ff */
[----:B------:R-:W-:-:S05]  /*1f8d0*/  HADD2.F32 R30, -RZ, R30.H0_H0 ;  /* 0x2000001eff1e7230 */ /* 0x000fca0000004100 */
[----:B------:R-:W-:-:S04]  /*1f8e0*/  FMUL R30, R30, UR40 ;  /* 0x000000281e1e7c20 */ /* 0x000fc80008400000 */
[----:B---3--:R-:W-:Y:S01]  /*1f8f0*/  FFMA R30, R131, UR41, R30 ;  /* 0x00000029831e7c23 */ /* 0x008fe2000800001e */
[----:B------:R-:W-:Y:S01]  /*1f900*/  ISETP.LT.OR P1, PT, R27, 0x71, !P1 ;  /* 0x000000711b00780c */ /* 0x000fe20004f21670 */
[----:B------:R-:W3:Y:S03]  /*1f910*/  LDL.LU R131, [R1+0x330] ;  /* 0x0003300001837983 */ /* 0x000ee60000300800 */
[----:B------:R-:W-:-:S05]  /*1f920*/  F2FP.SATFINITE.E4M3.F32.PACK_AB_MERGE_C R30, RZ, R30, RZ ;  /* 0x0000001eff1e723e */ /* 0x000fca00048070ff */
[----:B------:R0:W-:Y:S02]  /*1f930*/  @!P2 STG.E.U8 desc[UR46][R38.64+0x31], R30 ;  /* 0x0000311e2600a986 */ /* 0x0001e4000c10112e */
[----:B0-----:R-:W0:Y:S02]  /*1f940*/  @!P4 LDC.64 R30, c[0x0][0x5c0] ;  /* 0x00017000ff1ecb82 */ /* 0x001e240000000a00 */
[----:B0-----:R-:W-:Y:S02]  /*1f950*/  @!P4 IADD3 R30, P3, R32, R30, RZ ;  /* 0x0000001e201ec210 */ /* 0x001fe40007f7e0ff */
[----:B------:R-:W-:-:S06]  /*1f960*/  PRMT R32, RZ, 0x7610, R32 ;  /* 0x00007610ff207816 */ /* 0x000fcc0000000020 */
[----:B------:R-:W4:Y:S01]  /*1f970*/  @!P4 LDG.E.U8 R32, desc[UR46][R22.64+0x30] ;  /* 0x0000302e1620c981 */ /* 0x000f22000c1e1100 */
        /* <DEDUP_REMOVED lines=19> */
[----:B------:R-:W-:Y:S02]  /*1fab0*/  ISETP.GE.AND P5, PT, R26, 0x101, PT ;  /* 0x000001011a00780c */ /* 0x000fe40003fa6270 */
[----:B------:R-:W-:Y:S02]  /*1fac0*/  @P1 LOP3.LUT R10, R10, 0x4, RZ, 0xfc, !PT ;  /* 0x000000040a0a1812 */ /* 0x000fe400078efcff */
        /* <DEDUP_REMOVED lines=17> */
[----:B------:R-:W-:Y:S02]  /*1fbe0*/  @P1 LOP3.LUT R10, R10, 0x2, RZ, 0xfc, !PT ;  /* 0x000000020a0a1812 */ /* 0x000fe400078efcff */
[----:B------:R-:W-:Y:S02]  /*1fbf0*/  @!P1 IADD3.X R165, R29, R31, R8, P3, P4 ;  /* 0x0000001f1da59210 */ /* 0x000fe40001fe8408 */
[C---:B------:R-:W-:Y:S02]  /*1fc00*/  ISETP.LT.OR P1, PT, R27.reuse, 0x79, !P5 ;  /* 0x000000791b00780c */ /* 0x040fe40006f21670 */
[----:B------:R-:W-:Y:S02]  /*1fc10*/  ISETP.LT.OR P5, PT, R27, 0x7a, !P5 ;  /* 0x0000007a1b00780c */ /* 0x000fe40006fa1670 */
        /* <DEDUP_REMOVED lines=19> */
[----:B------:R-:W-:-:S04]  /*1fd50*/  @P1 LOP3.LUT R10, R10, 0x200, RZ, 0xfc, !PT ;  /* 0x000002000a0a1812 */ /* 0x000fc800078efcff */
[----:B------:R-:W-:-:S04]  /*1fd60*/  LOP3.LUT R10, R10, 0xfffffeff, RZ, 0xc0, !PT ;  /* 0xfffffeff0a0a7812 */ /* 0x000fc800078ec0ff */
[----:B------:R-:W-:-:S03]  /*1fd70*/  @P5 LOP3.LUT R10, R10, 0x100, RZ, 0xfc, !PT ;  /* 0x000001000a0a5812 */ /* 0x000fc600078efcff */
[----:B-1----:R-:W-:-:S04]  /*1fd80*/  @!P4 IADD3 R32, P3, P5, R3, R12, R9 ;  /* 0x0000000c0320c210 */ /* 0x002fc80007d7e009 */
[----:B------:R-:W-:Y:S02]  /*1fd90*/  @!P4 IADD3.X R33, R4, R29, R8, P3, P5 ;  /* 0x0000001d0421c210 */ /* 0x000fe40001fea408 */
[----:B----4-:R-:W-:-:S04]  /*1fda0*/  LOP3.LUT R30, R30, 0xff, RZ, 0xc0, !PT ;  /* 0x000000ff1e1e7812 */ /* 0x010fc800078ec0ff */
[----:B------:R-:W-:-:S05]  /*1fdb0*/  F2FP.F16.E4M3.UNPACK_B R30, R30 ;  /* 0x0000001eff1e723e */ /* 0x000fca00020006ff */
[----:B------:R-:W-:-:S05]  /*1fdc0*/  HADD2.F32 R30, -RZ, R30.H0_H0 ;  /* 0x2000001eff1e7230 */ /* 0x000fca0000004100 */
[----:B------:R-:W-:-:S04]  /*1fdd0*/  FMUL R30, R30, UR40 ;  /* 0x000000281e1e7c20 */ /* 0x000fc80008400000 */
[----:B---3--:R-:W-:Y:S01]  /*1fde0*/  FFMA R30, R131, UR41, R30 ;  /* 0x00000029831e7c23 */ /* 0x008fe2000800001e */
[----:B------:R-:W-:Y:S01]  /*1fdf0*/  LOP3.LUT P1, RZ, R28, 0x100000, RZ, 0xc0, !PT ;  /* 0x001000001cff7812 */ /* 0x000fe2000782c0ff */
[----:B------:R-:W3:Y:S03]  /*1fe00*/  LDL.LU R131, [R1+0x340] ;  /* 0x0003400001837983 */ /* 0x000ee60000300800 */
[----:B------:R-:W-:-:S05]  /*1fe10*/  F2FP.SATFINITE.E4M3.F32.PACK_AB_MERGE_C R30, RZ, R30, RZ ;  /* 0x0000001eff1e723e */ /* 0x000fca00048070ff */
[----:B------:R0:W-:Y:S02]  /*1fe20*/  @!P6 STG.E.U8 desc[UR46][R48.64+0x39], R30 ;  /* 0x0000391e3000e986 */ /* 0x0001e4000c10112e */
[----:B0-----:R-:W0:Y:S02]  /*1fe30*/  @!P4 LDC.64 R30, c[0x0][0x5c0] ;  /* 0x00017000ff1ecb82 */ /* 0x001e240000000a00 */
[----:B0-----:R-:W-:Y:S02]  /*1fe40*/  @!P4 IADD3 R30, P3, R32, R30, RZ ;  /* 0x0000001e201ec210 */ /* 0x001fe40007f7e0ff */
[----:B------:R-:W-:-:S06]  /*1fe50*/  PRMT R32, RZ, 0x7610, R32 ;  /* 0x00007610ff207816 */ /* 0x000fcc0000000020 */
[----:B------:R-:W4:Y:S01]  /*1fe60*/  @!P4 LDG.E.U8 R32, desc[UR46][R22.64+0x38] ;  /* 0x0000382e1620c981 */ /* 0x000f22000c1e1100 */
[C---:B------:R-:W-:Y:S02]  /*1fe70*/  LOP3.LUT P2, RZ, R28.reuse, 0x80000, RZ, 0xc0, !PT ;  /* 0x000800001cff7812 */ /* 0x040fe4000784c0ff */
[----:B------:R-:W-:Y:S01]  /*1fe80*/  LOP3.LUT R28, R28, 0xffff7fff, RZ, 0xc0, !PT ;  /* 0xffff7fff1c1c7812 */ /* 0x000fe200078ec0ff */
[----:B------:R-:W-:Y:S01]  /*1fe90*/  @!P4 IMAD.X R31, R33, 0x1, R31, P3 ;  /* 0x00000001211fc824 */ /* 0x000fe200018e061f */
[C---:B------:R-:W-:Y:S02]  /*1fea0*/  ISETP.LT.OR P3, PT, R27.reuse, 0x3a, !P0 ;  /* 0x0000003a1b00780c */ /* 0x040fe40004761670 */
[----:B------:R-:W-:Y:S02]  /*1feb0*/  @P0 LOP3.LUT R28, R28, 0x8000, RZ, 0xfc, !PT ;  /* 0x000080001c1c0812 */ /* 0x000fe400078efcff */
[----:B------:R-:W-:-:S09]  /*1fec0*/  ISETP.LT.OR P0, PT, R27, 0x81, !P2 ;  /* 0x000000811b00780c */ /* 0x000fd20005701670 */
        /* <DEDUP_REMOVED lines=20> */
[----:B------:R-:W-:Y:S02]  /*20010*/  @P0 LOP3.LUT R10, R10, 0x40000, RZ, 0xfc, !PT ;  /* 0x000400000a0a0812 */ /* 0x000fe400078efcff */
[----:B------:R-:W-:Y:S02]  /*20020*/  ISETP.GE.AND P0, PT, R26, 0x1, PT ;  /* 0x000000011a00780c */ /* 0x000fe40003f06270 */
[----:B----4-:R-:W-:-:S04]  /*20030*/  LOP3.LUT R30, R30, 0xff, RZ, 0xc0, !PT ;  /* 0x000000ff1e1e7812 */ /* 0x010fc800078ec0ff */
[----:B------:R-:W-:-:S05]  /*20040*/  F2FP.F16.E4M3.UNPACK_B R30, R30 ;  /* 0x0000001eff1e723e */ /* 0x000fca00020006ff */
[----:B------:R-:W-:-:S05]  /*20050*/  HADD2.F32 R30, -RZ, R30.H0_H0 ;  /* 0x2000001eff1e7230 */ /* 0x000fca0000004100 */
[----:B------:R-:W-:-:S04]  /*20060*/  FMUL R30, R30, UR40 ;  /* 0x000000281e1e7c20 */ /* 0x000fc80008400000 */
[----:B---3--:R-:W-:Y:S02]  /*20070*/  FFMA R30, R131, UR41, R30 ;  /* 0x00000029831e7c23 */ /* 0x008fe4000800001e */
[----:B------:R-:W3:Y:S03]  /*20080*/  LDL.LU R131, [R1+0x348] ;  /* 0x0003480001837983 */ /* 0x000ee60000300800 */
[----:B------:R-:W-:-:S05]  /*20090*/  F2FP.SATFINITE.E4M3.F32.PACK_AB_MERGE_C R30, RZ, R30, RZ ;  /* 0x0000001eff1e723e */ /* 0x000fca00048070ff */
[----:B------:R0:W-:Y:S02]  /*200a0*/  @!P3 STG.E.U8 desc[UR46][R32.64+0x39], R30 ;  /* 0x0000391e2000b986 */ /* 0x0001e4000c10112e */
[----:B0-----:R-:W0:Y:S02]  /*200b0*/  @!P6 LDC.64 R30, c[0x0][0x5c0] ;  /* 0x00017000ff1eeb82 */ /* 0x001e240000000a00 */
[----:B0-----:R-:W-:-:S04]  /*200c0*/  @!P6 IADD3 R180, P3, P4, R12, R30, R3 ;  /* 0x0000001e0cb4e210 */ /* 0x001fc80007c7e003 */
[----:B------:R-:W-:Y:S02]  /*200d0*/  @!P6 IADD3.X R181, R29, R31, R4, P3, P4 ;  /* 0x0000001f1db5e210 */ /* 0x000fe40001fe8404 */
[----:B------:R-:W-:Y:S02]  /*200e0*/  ISETP.LT.OR P3, PT, R27, 0x41, !P0 ;  /* 0x000000411b00780c */ /* 0x000fe40004761670 */
[----:B------:R-:W-:-:S11]  /*200f0*/  PRMT R30, RZ, 0x7610, R30 ;  /* 0x00007610ff1e7816 */ /* 0x000fd6000000001e */
[----:B------:R-:W4:Y:S02]  /*20100*/  @!P3 LDG.E.U8 R30, desc[UR46][R24.64+0x40] ;  /* 0x0000402e181eb981 */ /* 0x000f24000c1e1100 */
[----:B----4-:R-:W-:-:S04]  /*20110*/  LOP3.LUT R30, R30, 0xff, RZ, 0xc0, !PT ;  /* 0x000000ff1e1e7812 */ /* 0x010fc800078ec0ff */
[----:B------:R-:W-:-:S05]  /*20120*/  F2FP.F16.E4M3.UNPACK_B R30, R30 ;  /* 0x0000001eff1e723e */ /* 0x000fca00020006ff */
[----:B------:R-:W-:-:S05]  /*20130*/  HADD2.F32 R30, -RZ, R30.H0_H0 ;  /* 0x2000001eff1e7230 */ /* 0x000fca0000004100 */
[----:B------:R-:W-:-:S04]  /*20140*/  FMUL R30, R30, UR40 ;  /* 0x000000281e1e7c20 */ /* 0x000fc80008400000 */
[----:B--2---:R-:W-:Y:S02]  /*20150*/  FFMA R32, R130, UR41, R30 ;  /* 0x0000002982207c23 */ /* 0x004fe4000800001e */
[----:B------:R-:W0:Y:S01]  /*20160*/  @!P3 LDC.64 R30, c[0x0][0x5c0] ;  /* 0x00017000ff1ebb82 */ /* 0x000e220000000a00 */
[----:B------:R-:W-:Y:S01]  /*20170*/  ISETP.LT.OR P5, PT, R27, 0x89, !P2 ;  /* 0x000000891b00780c */ /* 0x000fe200057a1670 */
[----:B------:R-:W2:Y:S01]  /*20180*/  LDL.LU R130, [R1+0x34c] ;  /* 0x00034c0001827983 */ /* 0x000ea20000300800 */
[----:B------:R-:W-:Y:S02]  /*20190*/  F2FP.SATFINITE.E4M3.F32.PACK_AB_MERGE_C R32, RZ, R32, RZ ;  /* 0x00000020ff20723e */ /* 0x000fe400048070ff */
[----:B0-----:R-:W-:-:S05]  /*201a0*/  @!P3 IADD3 R30, P4, R12, R30, RZ ;  /* 0x0000001e0c1eb210 */ /* 0x001fca0007f9e0ff */
[----:B------:R-:W-:-:S05]  /*201b0*/  @!P3 IMAD.X R31, R29, 0x1, R31, P4 ;  /* 0x000000011d1fb824 */ /* 0x000fca00020e061f */
[----:B------:R0:W-:Y:S01]  /*201c0*/  @!P3 STG.E.U8 desc[UR46][R30.64+0x40], R32 ;  /* 0x000040201e00b986 */ /* 0x0001e2000c10112e */
[----:B------:R-:W-:Y:S02]  /*201d0*/  ISETP.LT.OR P3, PT, R27, 0x42, !P0 ;  /* 0x000000421b00780c */ /* 0x000fe40004761670 */
[----:B0-----:R-:W-:-:S11]  /*201e0*/  PRMT R32, RZ, 0x7610, R32 ;  /* 0x00007610ff207816 */ /* 0x001fd60000000020 */
[----:B------:R-:W0:Y:S01]  /*201f0*/  @!P3 LDC.64 R30, c[0x0][0x5c0] ;  /* 0x00017000ff1ebb82 */ /* 0x000e220000000a00 */
[----:B------:R-:W4:Y:S01]  /*20200*/  @!P3 LDG.E.U8 R32, desc[UR46][R24.64+0x41] ;  /* 0x0000412e1820b981 */ /* 0x000f22000c1e1100 */
[----:B0-----:R-:W-:-:S05]  /*20210*/  @!P3 IADD3 R30, P4, R12, R30, RZ ;  /* 0x0000001e0c1eb210 */ /* 0x001fca0007f9e0ff */
[----:B------:R-:W-:Y:S01]  /*20220*/  @!P3 IMAD.X R31, R29, 0x1, R31, P4 ;  /* 0x000000011d1fb824 */ /* 0x000fe200020e061f */
[----:B------:R-:W-:-:S04]  /*20230*/  LOP3.LUT R10, R10, 0xfffdffff, RZ, 0xc0, !PT ;  /* 0xfffdffff0a0a7812 */ /* 0x000fc800078ec0ff */
[----:B------:R-:W-:Y:S02]  /*20240*/  @P6 LOP3.LUT R10, R10, 0x20000, RZ, 0xfc, !PT ;  /* 0x000200000a0a6812 */ /* 0x000fe400078efcff */
[----:B------:R-:W-:Y:S02]  /*20250*/  ISETP.LT.OR P6, PT, R27, 0x41, !P2 ;  /* 0x000000411b00780c */ /* 0x000fe400057c1670 */
        /* <DEDUP_REMOVED lines=15> */
[----:B------:R-:W-:Y:S02]  /*20350*/  ISETP.LT.OR P5, PT, R27, 0x8a, !P2 ;  /* 0x0000008a1b00780c */ /* 0x000fe400057a1670 */
[----:B------:R-:W-:-:S11]  /*20360*/  LOP3.LUT R10, R10, 0xffffbfff, RZ, 0xc0, !PT ;  /* 0xffffbfff0a0a7812 */ /* 0x000fd600078ec0ff */
[----:B------:R-:W-:Y:S02]  /*20370*/  @P5 LOP3.LUT R10, R10, 0x4000, RZ, 0xfc, !PT ;  /* 0x000040000a0a5812 */ /* 0x000fe400078efcff */
        /* <DEDUP_REMOVED lines=13> */
[----:B------:R-:W-:Y:S01]  /*20450*/  @!P6 STG.E.U8 desc[UR46][R86.64+0x40], R32 ;  /* 0x000040205600e986 */ /* 0x000fe2000c10112e */
[----:B------:R-:W-:Y:S02]  /*20460*/  ISETP.LT.OR P6, PT, R27, 0x42, !P2 ;  /* 0x000000421b00780c */ /* 0x000fe400057c1670 */
[----:B0-----:R-:W-:Y:S02]  /*20470*/  @!P5 IADD3 R192, P3, P4, R12, R30, R3 ;  /* 0x0000001e0cc0d210 */ /* 0x001fe40007c7e003 */
[----:B------:R-:W-:-:S09]  /*20480*/  PRMT R30, RZ, 0x7610, R30 ;  /* 0x00007610ff1e7816 */ /* 0x000fd2000000001e */
[----:B------:R-:W4:Y:S01]  /*20490*/  @!P6 LDG.E.U8 R30, desc[UR46][R14.64+0x41] ;  /* 0x0000412e0e1ee981 */ /* 0x000f22000c1e1100 */
[----:B------:R-:W-:Y:S02]  /*204a0*/  @P5 LOP3.LUT R10, R10, 0x8000, RZ, 0xfc, !PT ;  /* 0x000080000a0a5812 */ /* 0x000fe400078efcff */
[----:B------:R-:W-:Y:S02]  /*204b0*/  @!P5 IADD3.X R193, R29, R31, R4, P3, P4 ;  /* 0x0000001f1dc1d210 */ /* 0x000fe40001fe8404 */
[----:B------:R-:W-:Y:S02]  /*204c0*/  ISETP.LT.OR P5, PT, R27, 0x92, !P2 ;  /* 0x000000921b00780c */ /* 0x000fe400057a1670 */
        /* <DEDUP_REMOVED lines=30> */
[----:B------:R-:W-:Y:S02]  /*206b0*/  @P0 LOP3.LUT R28, R28, 0x40000, RZ, 0xfc, !PT ;  /* 0x000400001c1c0812 */ /* 0x000fe400078efcff */
[----:B------:R-:W-:Y:S02]  /*206c0*/  ISETP.LT.OR P0, PT, R27, 0x99, !P2 ;  /* 0x000000991b00780c */ /* 0x000fe40005701670 */
        /* <DEDUP_REMOVED lines=21> */
[----:B------:R-:W-:-:S04]  /*20820*/  LOP3.LUT R28, R28, 0xfffeffff, RZ, 0xc0, !PT ;  /* 0xfffeffff1c1c7812 */ /* 0x000fc800078ec0ff */
[----:B------:R-:W-:Y:S02]  /*20830*/  @P2 LOP3.LUT R28, R28, 0x10000, RZ, 0xfc, !PT ;  /* 0x000100001c1c2812 */ /* 0x000fe400078efcff */
        /* <DEDUP_REMOVED lines=14> */
[----:B------:R-:W-:Y:S01]  /*20920*/  @!P5 STG.E.U8 desc[UR46][R88.64+0x48], R32 ;  /* 0x000048205800d986 */ /* 0x000fe2000c10112e */
        /* <DEDUP_REMOVED lines=8> */
[----:B------:R-:W-:Y:S02]  /*209b0*/  LOP3.LUT P0, RZ, R28, 0x40000, RZ, 0xc0, !PT ;  /* 0x000400001cff7812 */ /* 0x000fe4000780c0ff */
        /* <DEDUP_REMOVED lines=94> */
[----:B------:R-:W-:Y:S01]  /*20fa0*/  LOP3.LUT P6, RZ, R0, 0x40000000, RZ, 0xc0, !PT ;  /* 0x4000000000ff7812 */ /* 0x000fe200078cc0ff */
        /* <DEDUP_REMOVED lines=9> */
[----:B------:R-:W-:Y:S02]  /*21040*/  ISETP.LT.OR P0, PT, R27, 0x99, !P1 ;  /* 0x000000991b00780c */ /* 0x000fe40004f01670 */
[----:B0-----:R-:W-:-:S05]  /*21050*/  @!P3 IADD3 R30, P4, R12, R30, RZ ;  /* 0x0000001e0c1eb210 */ /* 0x001fca0007f9e0ff */
[----:B------:R-:W-:Y:S01]  /*21060*/  @!P3 IMAD.X R31, R29, 0x1, R31, P4 ;  /* 0x000000011d1fb824 */ /* 0x000fe200020e061f */
        /* <DEDUP_REMOVED lines=10> */
[----:B0-----:R-:W-:Y:S02]  /*21110*/  @!P0 IADD3 R216, P3, P4, R12, R30, R7 ;  /* 0x0000001e0cd88210 */ /* 0x001fe40007c7e007 */
[----:B------:R-:W-:-:S06]  /*21120*/  PRMT R30, RZ, 0x7610, R30 ;  /* 0x00007610ff1e7816 */ /* 0x000fcc000000001e */
[----:B------:R-:W4:Y:S01]  /*21130*/  @!P6 LDG.E.U8 R30, desc[UR46][R14.64+0x58] ;  /* 0x0000582e0e1ee981 */ /* 0x000f22000c1e1100 */
[----:B------:R-:W-:Y:S02]  /*21140*/  LOP3.LUT R10, R10, 0xfffffff7, RZ, 0xc0, !PT ;  /* 0xfffffff70a0a7812 */ /* 0x000fe400078ec0ff */
[----:B------:R-:W-:Y:S02]  /*21150*/  @!P0 IADD3.X R217, R29, R31, R6, P3, P4 ;  /* 0x0000001f1dd98210 */ /* 0x000fe40001fe8406 */
[----:B------:R-:W-:-:S04]  /*21160*/  @P2 LOP3.LUT R10, R10, 0x8, RZ, 0xfc, !PT ;  /* 0x000000080a0a2812 */ /* 0x000fc800078efcff */
[----:B------:R-:W-:-:S04]  /*21170*/  LOP3.LUT R10, R10, 0xfffffffe, RZ, 0xc0, !PT ;  /* 0xfffffffe0a0a7812 */ /* 0x000fc800078ec0ff */
[----:B------:R-:W-:Y:S02]  /*21180*/  @P0 LOP3.LUT R10, R10, 0x1, RZ, 0xfc, !PT ;  /* 0x000000010a0a0812 */ /* 0x000fe400078efcff */
[----:B------:R-:W-:Y:S02]  /*21190*/  ISETP.GE.AND P0, PT, R26, 0x101, PT ;  /* 0x000001011a00780c */ /* 0x000fe40003f06270 */
[----:B------:R-:W-:Y:S02]  /*211a0*/  LOP3.LUT P2, RZ, R0, 0x20000000, RZ, 0xc0, !PT ;  /* 0x2000000000ff7812 */ /* 0x000fe4000784c0ff */
        /* <DEDUP_REMOVED lines=8> */
[----:B------:R-:W-:-:S05]  /*21230*/  F2FP.SATFINITE.E4M3.F32.PACK_AB_MERGE_C R32, RZ, R32, RZ ;  /* 0x00000020ff20723e */ /* 0x000fca00048070ff */
[----:B------:R-:W-:Y:S01]  /*21240*/  @!P6 STG.E.U8 desc[UR46][R92.64+0x58], R32 ;  /* 0x000058205c00e986 */ /* 0x000fe2000c10112e */
[----:B------:R-:W-:Y:S02]  /*21250*/  ISETP.LT.OR P6, PT, R27, 0x81, !P0 ;  /* 0x000000811b00780c */ /* 0x000fe400047c1670 */
[----:B0-----:R-:W-:-:S04]  /*21260*/  @!P1 IADD3 R214, P3, P4, R12, R30, R7 ;  /* 0x0000001e0cd69210 */ /* 0x001fc80007c7e007 */
[----:B------:R-:W-:-:S07]  /*21270*/  @!P1 IADD3.X R215, R29, R31, R6, P3, P4 ;  /* 0x0000001f1dd79210 */ /* 0x000fce0001fe8406 */
[----:B------:R-:W0:Y:S02]  /*21280*/  @!P6 LDC.64 R30, c[0x0][0x5c0] ;  /* 0x00017000ff1eeb82 */ /* 0x000e240000000a00 */
[----:B0-----:R-:W-:Y:S02]  /*21290*/  @!P6 IADD3 R222, P3, P4, R12, R30, R9 ;  /* 0x0000001e0cdee210 */ /* 0x001fe40007c7e009 */
[----:B------:R-:W-:-:S06]  /*212a0*/  PRMT R30, RZ, 0x7610, R30 ;  /* 0x00007610ff1e7816 */ /* 0x000fcc000000001e */
[----:B------:R-:W4:Y:S01]  /*212b0*/  @!P2 LDG.E.U8 R30, desc[UR46][R14.64+0x59] ;  /* 0x0000592e0e1ea981 */ /* 0x000f22000c1e1100 */
[----:B------:R-:W-:Y:S02]  /*212c0*/  @!P6 IADD3.X R223, R29, R31, R8, P3, P4 ;  /* 0x0000001f1ddfe210 */ /* 0x000fe40001fe8408 */
        /* <DEDUP_REMOVED lines=8> */
[----:B------:R0:W-:Y:S01]  /*21350*/  @!P2 STG.E.U8 desc[UR46][R94.64+0x59], R30 ;  /* 0x0000591e5e00a986 */ /* 0x0001e2000c10112e */
[----:B------:R-:W-:-:S13]  /*21360*/  ISETP.LT.OR P2, PT, R27, 0x82, !P0 ;  /* 0x000000821b00780c */ /* 0x000fda0004741670 */
[----:B0-----:R-:W0:Y:S02]  /*21370*/  @!P2 LDC.64 R30, c[0x0][0x5c0] ;  /* 0x00017000ff1eab82 */ /* 0x001e240000000a00 */
[----:B0-----:R-:W-:Y:S02]  /*21380*/  @!P2 IADD3 R220, P3, P4, R12, R30, R9 ;  /* 0x0000001e0cdca210 */ /* 0x001fe40007c7e009 */
[----:B------:R-:W-:-:S06]  /*21390*/  PRMT R30, RZ, 0x7610, R30 ;  /* 0x00007610ff1e7816 */ /* 0x000fcc000000001e */
[----:B------:R-:W4:Y:S01]  /*213a0*/  @!P5 LDG.E.U8 R30, desc[UR46][R16.64+0x40] ;  /* 0x0000402e101ed981 */ /* 0x000f22000c1e1100 */
[----:B------:R-:W-:-:S04]  /*213b0*/  @P1 LOP3.LUT R5, R5, 0x80000000, RZ, 0xfc, !PT ;  /* 0x8000000005051812 */ /* 0x000fc800078efcff */
[----:B------:R-:W-:-:S04]  /*213c0*/  LOP3.LUT R5, R5, 0xbfffffff, RZ, 0xc0, !PT ;  /* 0xbfffffff05057812 */ /* 0x000fc800078ec0ff */
        /* <DEDUP_REMOVED lines=26> */
[----:B------:R-:W-:-:S13]  /*21570*/  ISETP.LT.OR P4, PT, R27, 0x41, !P1 ;  /* 0x000000411b00780c */ /* 0x000fda0004f81670 */
        /* <DEDUP_REMOVED lines=67> */
[----:B------:R-:W-:-:S05]  /*219b0*/  F2FP.SATFINITE.E4M3.F32.PACK_AB_MERGE_C R32, RZ, R32, RZ ;  /* 0x00000020ff20723e */ /* 0x000fca00048070ff */
[----:B------:R1:W-:Y:S01]  /*219c0*/  @!P5 STG.E.U8 desc[UR46][R96.64+0x48], R32 ;  /* 0x000048206000d986 */ /* 0x0003e2000c10112e */
        /* <DEDUP_REMOVED lines=8> */
[----:B------:R-:W-:Y:S02]  /*21a50*/  ISETP.LT.OR P4, PT, R27, 0x49, !P1 ;  /* 0x000000491b00780c */ /* 0x000fe40004f81670 */
[----:B------:R-:W-:-:S04]  /*21a60*/  @P2 LOP3.LUT R5, R5, 0x400000, RZ, 0xfc, !PT ;  /* 0x0040000005052812 */ /* 0x000fc800078efcff */
[----:B------:R-:W-:Y:S01]  /*21a70*/  LOP3.LUT R5, R5, 0xffefffff, RZ, 0xc0, !PT ;  /* 0xffefffff05057812 */ /* 0x000fe200078ec0ff */
[----:B------:R-:W-:Y:S03]  /*21a80*/  @!P5 STL.64 [R1], R34 ;  /* 0x000000220100d387 */ /* 0x000fe60000100a00 */
        /* <DEDUP_REMOVED lines=49> */
[----:B------:R-:W3:Y:S01]  /*21da0*/  @!P6 LDG.E.U8 R30, desc[UR46][R16.64+0x50] ;  /* 0x0000502e101ee981 */ /* 0x000ee2000c1e1100 */
[----:B------:R-:W-:-:S04]  /*21db0*/  LOP3.LUT R5, R5, 0xfff7ffff, RZ, 0xc0, !PT ;  /* 0xfff7ffff05057812 */ /* 0x000fc800078ec0ff */
[----:B------:R-:W-:Y:S02]  /*21dc0*/  @P0 LOP3.LUT R5, R5, 0x80000, RZ, 0xfc, !PT ;  /* 0x0008000005050812 */ /* 0x000fe400078efcff */
[----:B------:R-:W-:Y:S02]  /*21dd0*/  @!P5 IADD3.X R35, R29, R31, R4, P3, P4 ;  /* 0x0000001f1d23d210 */ /* 0x000fe40001fe8404 */
[----:B------:R-:W-:Y:S01]  /*21de0*/  LOP3.LUT R5, R5, 0xfffeffff, RZ, 0xc0, !PT ;  /* 0xfffeffff05057812 */ /* 0x000fe200078ec0ff */
[----:B------:R-:W-:Y:S03]  /*21df0*/  @!P0 STL.64 [R1+0x10], R38 ;  /* 0x0000102601008387 */ /* 0x000fe60000100a00 */
[----:B------:R-:W-:Y:S01]  /*21e00*/  @P5 LOP3.LUT R5, R5, 0x10000, RZ, 0xfc, !PT ;  /* 0x0001000005055812 */ /* 0x000fe200078efcff */
[----:B------:R-:W4:Y:S04]  /*21e10*/  LDL.LU R131, [R1+0x3a8] ;  /* 0x0003a80001837983 */ /* 0x000f280000300800 */
[----:B------:R-:W-:Y:S01]  /*21e20*/  @!P5 STL.64 [R1+0x8], R34 ;  /* 0x000008220100d387 */ /* 0x000fe20000100a00 */
[----:B------:R-:W-:-:S02]  /*21e30*/  ISETP.LT.OR P5, PT, R27, 0xa9, !P2 ;  /* 0x000000a91b00780c */ /* 0x000fc400057a1670 */
[----:B------:R-:W-:-:S11]  /*21e40*/  LOP3.LUT R5, R5, 0xfffdffff, RZ, 0xc0, !PT ;  /* 0xfffdffff05057812 */ /* 0x000fd600078ec0ff */
[----:B------:R-:W-:Y:S02]  /*21e50*/  @P5 LOP3.LUT R5, R5, 0x20000, RZ, 0xfc, !PT ;  /* 0x0002000005055812 */ /* 0x000fe400078efcff */
[----:B------:R-:W-:Y:S02]  /*21e60*/  LOP3.LUT P0, RZ, R0, 0x4000, RZ, 0xc0, !PT ;  /* 0x0000400000ff7812 */ /* 0x000fe4000780c0ff */
[----:B---3--:R-:W-:-:S04]  /*21e70*/  LOP3.LUT R30, R30, 0xff, RZ, 0xc0, !PT ;  /* 0x000000ff1e1e7812 */ /* 0x008fc800078ec0ff */
        /* <DEDUP_REMOVED lines=25> */
[----:B----4-:R-:W-:Y:S02]  /*22010*/  FFMA R30, R131, UR41, R30 ;  /* 0x00000029831e7c23 */ /* 0x010fe4000800001e */
        /* <DEDUP_REMOVED lines=26> */
[----:B------:R-:W-:Y:S02]  /*221c0*/  @P0 LOP3.LUT R5, R5, 0x4000, RZ, 0xfc, !PT ;  /* 0x0000400005050812 */ /* 0x000fe400078efcff */
        /* <DEDUP_REMOVED lines=145> */
[----:B------:R-:W-:Y:S01]  /*22ae0*/  @!P3 IADD3.X R35, R4, R29, R8, P5, P6 ;  /* 0x0000001d0423b210 */ /* 0x000fe20002fec408 */
[----:B------:R-:W-:Y:S04]  /*22af0*/  STL [R1+0x71c], R170 ;  /* 0x00071caa01007387 */ /* 0x000fe80000100800 */
[----:B------:R-:W-:Y:S04]  /*22b00*/  STL [R1+0x718], R171 ;  /* 0x000718ab01007387 */ /* 0x000fe80000100800 */
[----:B------:R-:W4:Y:S01]  /*22b10*/  LDL.LU R131, [R1+0x3d0] ;  /* 0x0003d00001837983 */ /* 0x000f220000300800 */
[----:B---3--:R-:W-:-:S04]  /*22b20*/  LOP3.LUT R32, R32, 0xff, RZ, 0xc0, !PT ;  /* 0x000000ff20207812 */ /* 0x008fc800078ec0ff */
        /* <DEDUP_REMOVED lines=34> */
[C---:B------:R-:W-:Y:S02]  /*22d50*/  ISETP.LT.OR P5, PT, R27.reuse, 0xb9, !P1 ;  /* 0x000000b91b00780c */ /* 0x040fe40004fa1670 */
[----:B------:R-:W-:Y:S02]  /*22d60*/  ISETP.LT.OR P1, PT, R27, 0xba, !P1 ;  /* 0x000000ba1b00780c */ /* 0x000fe40004f21670 */
[----:B------:R-:W-:-:S02]  /*22d70*/  LOP3.LUT P2, RZ, R0, 0x40, RZ, 0xc0, !PT ;  /* 0x0000004000ff7812 */ /* 0x000fc4000784c0ff */
        /* <DEDUP_REMOVED lines=19> */
[----:B------:R-:W-:-:S04]  /*22eb0*/  @!P4 IADD3 R33, P3, P5, R3, R12, R9 ;  /* 0x0000000c0321c210 */ /* 0x000fc80007d7e009 */
[----:B-1----:R-:W-:Y:S02]  /*22ec0*/  @!P4 IADD3.X R32, R4, R29, R8, P3, P5 ;  /* 0x0000001d0420c210 */ /* 0x002fe40001fea408 */
        /* <DEDUP_REMOVED lines=10> */
[----:B0-----:R-:W-:-:S05]  /*22f70*/  @!P4 IADD3 R30, P3, R33, R30, RZ ;  /* 0x0000001e211ec210 */ /* 0x001fca0007f7e0ff */
[----:B------:R-:W-:Y:S01]  /*22f80*/  @!P4 IMAD.X R31, R32, 0x1, R31, P3 ;  /* 0x00000001201fc824 */ /* 0x000fe200018e061f */
[----:B------:R-:W-:-:S06]  /*22f90*/  PRMT R32, RZ, 0x7610, R32 ;  /* 0x00007610ff207816 */ /* 0x000fcc0000000020 */
[----:B------:R-:W4:Y:S01]  /*22fa0*/  @!P4 LDG.E.U8 R32, desc[UR46][R22.64+0x48] ;  /* 0x0000482e1620c981 */ /* 0x000f22000c1e1100 */
[----:B------:R-:W-:Y:S02]  /*22fb0*/  ISETP.GE.AND P2, PT, R26, 0x101, PT ;  /* 0x000001011a00780c */ /* 0x000fe40003f46270 */
[----:B------:R-:W-:Y:S02]  /*22fc0*/  @P1 LOP3.LUT R2, R2, 0x20000000, RZ, 0xfc, !PT ;  /* 0x2000000002021812 */ /* 0x000fe400078efcff */
[C---:B------:R-:W-:Y:S02]  /*22fd0*/  ISETP.LT.OR P1, PT, R27.reuse, 0xa1, !P2 ;  /* 0x000000a11b00780c */ /* 0x040fe40005721670 */
        /* <DEDUP_REMOVED lines=63> */
[----:B-1----:R-:W-:Y:S02]  /*233d0*/  @!P4 IADD3.X R32, R4, R29, R8, P3, P5 ;  /* 0x0000001d0420c210 */ /* 0x002fe40001fea408 */
[----:B--2---:R-:W-:-:S04]  /*233e0*/  LOP3.LUT R30, R30, 0xff, RZ, 0xc0, !PT ;  /* 0x000000ff1e1e7812 */ /* 0x004fc800078ec0ff */
[----:B------:R-:W-:-:S05]  /*233f0*/  F2FP.F16.E4M3.UNPACK_B R30, R30 ;  /* 0x0000001eff1e723e */ /* 0x000fca00020006ff */
[----:B------:R-:W-:-:S05]  /*23400*/  HADD2.F32 R30, -RZ, R30.H0_H0 ;  /* 0x2000001eff1e7230 */ /* 0x000fca0000004100 */
[----:B------:R-:W-:-:S04]  /*23410*/  FMUL R30, R30, UR40 ;  /* 0x000000281e1e7c20 */ /* 0x000fc80008400000 */
[----:B----4-:R-:W-:Y:S02]  /*23420*/  FFMA R30, R139, UR41, R30 ;  /* 0x000000298b1e7c23 */ /* 0x010fe4000800001e */
[----:B------:R-:W2:Y:S03]  /*23430*/  LDL.LU R139, [R1+0x3f0] ;  /* 0x0003f000018b7983 */ /* 0x000ea60000300800 */
[----:B------:R-:W-:-:S05]  /*23440*/  F2FP.SATFINITE.E4M3.F32.PACK_AB_MERGE_C R30, RZ, R30, RZ ;  /* 0x0000001eff1e723e */ /* 0x000fca00048070ff */
[----:B------:R0:W-:Y:S02]  /*23450*/  @!P1 STG.E.U8 desc[UR46][R40.64+0x51], R30 ;  /* 0x0000511e28009986 */ /* 0x0001e4000c10112e */
[----:B0-----:R-:W0:Y:S02]  /*23460*/  @!P4 LDC.64 R30, c[0x0][0x5c0] ;  /* 0x00017000ff1ecb82 */ /* 0x001e240000000a00 */
[----:B0-----:R-:W-:-:S05]  /*23470*/  @!P4 IADD3 R30, P3, R33, R30, RZ ;  /* 0x0000001e211ec210 */ /* 0x001fca0007f7e0ff */
[----:B------:R-:W-:Y:S01]  /*23480*/  @!P4 IMAD.X R31, R32, 0x1, R31, P3 ;  /* 0x00000001201fc824 */ /* 0x000fe200018e061f */
[----:B------:R-:W-:-:S06]  /*23490*/  PRMT R32, RZ, 0x7610, R32 ;  /* 0x00007610ff207816 */ /* 0x000fcc0000000020 */
[----:B------:R-:W3:Y:S01]  /*234a0*/  @!P4 LDG.E.U8 R32, desc[UR46][R22.64+0x50] ;  /* 0x0000502e1620c981 */ /* 0x000ee2000c1e1100 */
[C---:B------:R-:W-:Y:S02]  /*234b0*/  ISETP.LT.OR P1, PT, R27.reuse, 0xb1, !P2 ;  /* 0x000000b11b00780c */ /* 0x040fe40005721670 */
        /* <DEDUP_REMOVED lines=19> */
[----:B-1----:R-:W-:Y:S02]  /*235f0*/  @!P3 IADD3 R32, P4, R35, R32, RZ ;  /* 0x000000202320b210 */ /* 0x002fe40007f9e0ff */
[----:B------:R-:W-:-:S03]  /*23600*/  ISETP.LT.OR P2, PT, R27, 0xb2, !P6 ;  /* 0x000000b21b00780c */ /* 0x000fc60007741670 */
[----:B------:R-:W-:Y:S01]  /*23610*/  @!P3 IMAD.X R33, R34, 0x1, R33, P4 ;  /* 0x000000012221b824 */ /* 0x000fe200020e0621 */
[----:B------:R-:W-:-:S04]  /*23620*/  @P1 LOP3.LUT R2, R2, 0x1000000, RZ, 0xfc, !PT ;  /* 0x0100000002021812 */ /* 0x000fc800078efcff */
[----:B------:R-:W-:Y:S02]  /*23630*/  LOP3.LUT P5, RZ, R2, 0x80, RZ, 0xc0, !PT ;  /* 0x0000008002ff7812 */ /* 0x000fe400078ac0ff */
        /* <DEDUP_REMOVED lines=21> */
[----:B---3--:R-:W-:Y:S02]  /*23790*/  FFMA R32, R138, UR41, R30 ;  /* 0x000000298a207c23 */ /* 0x008fe4000800001e */
        /* <DEDUP_REMOVED lines=17> */
[----:B------:R-:W-:-:S04]  /*238b0*/  @!P4 IADD3 R33, P3, P5, R3, R12, R9 ;  /* 0x0000000c0321c210 */ /* 0x000fc80007d7e009 */
[----:B-1----:R-:W-:Y:S02]  /*238c0*/  @!P4 IADD3.X R32, R4, R29, R8, P3, P5 ;  /* 0x0000001d0420c210 */ /* 0x002fe40001fea408 */
[----:B----4-:R-:W-:-:S04]  /*238d0*/  LOP3.LUT R30, R30, 0xff, RZ, 0xc0, !PT ;  /* 0x000000ff1e1e7812 */ /* 0x010fc800078ec0ff */
[----:B------:R-:W-:-:S05]  /*238e0*/  F2FP.F16.E4M3.UNPACK_B R30, R30 ;  /* 0x0000001eff1e723e */ /* 0x000fca00020006ff */
[----:B------:R-:W-:-:S05]  /*238f0*/  HADD2.F32 R30, -RZ, R30.H0_H0 ;  /* 0x2000001eff1e7230 */ /* 0x000fca0000004100 */
[----:B------:R-:W-:-:S04]  /*23900*/  FMUL R30, R30, UR40 ;  /* 0x000000281e1e7c20 */ /* 0x000fc80008400000 */
[----:B--2---:R-:W-:Y:S01]  /*23910*/  FFMA R30, R139, UR41, R30 ;  /* 0x000000298b1e7c23 */ /* 0x004fe2000800001e */
[----:B------:R-:W-:Y:S01]  /*23920*/  LOP3.LUT P2, RZ, R28, 0x4000, RZ, 0xc0, !PT ;  /* 0x000040001cff7812 */ /* 0x000fe2000784c0ff */
[----:B------:R-:W2:Y:S03]  /*23930*/  LDL.LU R139, [R1+0x400] ;  /* 0x00040000018b7983 */ /* 0x000ea60000300800 */
[----:B------:R-:W-:-:S05]  /*23940*/  F2FP.SATFINITE.E4M3.F32.PACK_AB_MERGE_C R30, RZ, R30, RZ ;  /* 0x0000001eff1e723e */ /* 0x000fca00048070ff */
[----:B------:R0:W-:Y:S02]  /*23950*/  @!P1 STG.E.U8 desc[UR46][R46.64+0x59], R30 ;  /* 0x0000591e2e009986 */ /* 0x0001e4000c10112e */
[----:B0-----:R-:W0:Y:S02]  /*23960*/  @!P4 LDC.64 R30, c[0x0][0x5c0] ;  /* 0x00017000ff1ecb82 */ /* 0x001e240000000a00 */
[----:B0-----:R-:W-:-:S05]  /*23970*/  @!P4 IADD3 R30, P3, R33, R30, RZ ;  /* 0x0000001e211ec210 */ /* 0x001fca0007f7e0ff */
[----:B------:R-:W-:Y:S01]  /*23980*/  @!P4 IMAD.X R31, R32, 0x1, R31, P3 ;  /* 0x00000001201fc824 */ /* 0x000fe200018e061f */
[----:B------:R-:W-:-:S06]  /*23990*/  PRMT R32, RZ, 0x7610, R32 ;  /* 0x00007610ff207816 */ /* 0x000fcc0000000020 */
[----:B------:R-:W4:Y:S01]  /*239a0*/  @!P4 LDG.E.U8 R32, desc[UR46][R22.64+0x58] ;  /* 0x0000582e1620c981 */ /* 0x000f22000c1e1100 */
        /* <DEDUP_REMOVED lines=19> */
[----:B------:R-:W-:Y:S02]  /*23ae0*/  ISETP.LT.OR P0, PT, R27, 0xc2, !P2 ;  /* 0x000000c21b00780c */ /* 0x000fe40005701670 */
[----:B-1----:R-:W-:-:S05]  /*23af0*/  @!P3 IADD3 R32, P4, R35, R32, RZ ;  /* 0x000000202320b210 */ /* 0x002fca0007f9e0ff */
[----:B------:R-:W-:Y:S01]  /*23b00*/  @!P3 IMAD.X R33, R34, 0x1, R33, P4 ;  /* 0x000000012221b824 */ /* 0x000fe200020e0621 */
[----:B------:R-:W-:Y:S02]  /*23b10*/  @!P1 IADD3.X R65, R29, R31, R4, P5, P6 ;  /* 0x0000001f1d419210 */ /* 0x000fe40002fec404 */
[----:B------:R-:W-:Y:S02]  /*23b20*/  ISETP.GE.AND P6, PT, R26, 0x1, PT ;  /* 0x000000011a00780c */ /* 0x000fe40003fc6270 */
        /* <DEDUP_REMOVED lines=30> */
[----:B------:R-:W-:-:S04]  /*23d10*/  @P1 LOP3.LUT R2, R2, 0x100000, RZ, 0xfc, !PT ;  /* 0x0010000002021812 */ /* 0x000fc800078efcff */
[----:B------:R-:W-:-:S04]  /*23d20*/  LOP3.LUT R2, R2, 0xfff7ffff, RZ, 0xc0, !PT ;  /* 0xfff7ffff02027812 */ /* 0x000fc800078ec0ff */
[----:B------:R-:W-:Y:S02]  /*23d30*/  @P0 LOP3.LUT R2, R2, 0x80000, RZ, 0xfc, !PT ;  /* 0x0008000002020812 */ /* 0x000fe400078efcff */
[----:B------:R-:W-:Y:S02]  /*23d40*/  ISETP.LT.OR P0, PT, R27, 0xc9, !P2 ;  /* 0x000000c91b00780c */ /* 0x000fe40005701670 */
[----:B0-----:R-:W-:-:S05]  /*23d50*/  @!P3 IADD3 R30, P4, R12, R30, RZ ;  /* 0x0000001e0c1eb210 */ /* 0x001fca0007f9e0ff */
[----:B------:R-:W-:Y:S01]  /*23d60*/  @!P3 IMAD.X R31, R29, 0x1, R31, P4 ;  /* 0x000000011d1fb824 */ /* 0x000fe200020e061f */
[----:B------:R-:W-:Y:S02]  /*23d70*/  ISETP.LT.OR P1, PT, R27, 0x61, !P2 ;  /* 0x000000611b00780c */ /* 0x000fe40005721670 */
        /* <DEDUP_REMOVED lines=59> */
[----:B------:R-:W-:Y:S01]  /*24130*/  ISETP.LT.OR P5, PT, R27, 0xd9, !P2 ;  /* 0x000000d91b00780c */ /* 0x000fe200057a1670 */
        /* <DEDUP_REMOVED lines=27> */
[----:B------:R-:W-:Y:S02]  /*242f0*/  @!P5 IADD3.X R49, R29, R31, R4, P3, P4 ;  /* 0x0000001f1d31d210 */ /* 0x000fe40001fe8404 */
[----:B------:R-:W-:Y:S02]  /*24300*/  ISETP.LT.OR P4, PT, R27, 0xda, !P2 ;  /* 0x000000da1b00780c */ /* 0x000fe40005781670 */
[----:B------:R-:W-:Y:S02]  /*24310*/  @P5 LOP3.LUT R2, R2, 0x4000, RZ, 0xfc, !PT ;  /* 0x0000400002025812 */ /* 0x000fe400078efcff */
[----:B------:R-:W-:Y:S02]  /*24320*/  ISETP.GE.AND P5, PT, R26, 0x81, PT ;  /* 0x000000811a00780c */ /* 0x000fe40003fa6270 */
        /* <DEDUP_REMOVED lines=40> */
[----:B------:R-:W-:Y:S02]  /*245b0*/  FMUL R32, R30, UR40 ;  /* 0x000000281e207c20 */ /* 0x000fe40008400000 */
[----:B------:R-:W0:Y:S02]  /*245c0*/  @!P2 LDC.64 R30, c[0x0][0x5c0] ;  /* 0x00017000ff1eab82 */ /* 0x000e240000000a00 */
[----:B---3--:R-:W-:Y:S01]  /*245d0*/  FFMA R32, R138, UR41, R32 ;  /* 0x000000298a207c23 */ /* 0x008fe20008000020 */
[----:B------:R-:W-:Y:S01]  /*245e0*/  ISETP.LT.OR P1, PT, R27, 0xc9, !P5 ;  /* 0x000000c91b00780c */ /* 0x000fe20006f21670 */
[----:B------:R-:W3:Y:S03]  /*245f0*/  LDL.LU R138, [R1+0x42c] ;  /* 0x00042c00018a7983 */ /* 0x000ee60000300800 */
        /* <DEDUP_REMOVED lines=33> */
[----:B------:R-:W-:Y:S02]  /*24810*/  FMUL R32, R30, UR40 ;  /* 0x000000281e207c20 */ /* 0x000fe40008400000 */
[----:B------:R-:W0:Y:S02]  /*24820*/  @!P1 LDC.64 R30, c[0x0][0x5c0] ;  /* 0x00017000ff1e9b82 */ /* 0x000e240000000a00 */
[----:B---3--:R-:W-:Y:S02]  /*24830*/  FFMA R32, R138, UR41, R32 ;  /* 0x000000298a207c23 */ /* 0x008fe40008000020 */
[----:B------:R-:W3:Y:S03]  /*24840*/  LDL.LU R138, [R1+0x434] ;  /* 0x00043400018a7983 */ /* 0x000ee60000300800 */
        /* <DEDUP_REMOVED lines=17> */
[----:B------:R0:W-:Y:S01]  /*24960*/  @!P0 STG.E.U8 desc[UR46][R116.64+0x71], R30 ;  /* 0x0000711e74008986 */ /* 0x0001e2000c10112e */
[----:B------:R-:W-:-:S13]  /*24970*/  ISETP.LT.OR P0, PT, R27, 0xd2, !P5 ;  /* 0x000000d21b00780c */ /* 0x000fda0006f01670 */
        /* <DEDUP_REMOVED lines=12> */
[----:B------:R-:W-:Y:S01]  /*24a40*/  LOP3.LUT R2, R2, 0xfffffdff, RZ, 0xc0, !PT ;  /* 0xfffffdff02027812 */ /* 0x000fe200078ec0ff */
        /* <DEDUP_REMOVED lines=15> */
[----:B------:R-:W-:-:S04]  /*24b40*/  LOP3.LUT R2, R2, 0xffffff7f, RZ, 0xc0, !PT ;  /* 0xffffff7f02027812 */ /* 0x000fc800078ec0ff */
[----:B------:R-:W-:Y:S02]  /*24b50*/  @P0 LOP3.LUT R2, R2, 0x80, RZ, 0xfc, !PT ;  /* 0x0000008002020812 */ /* 0x000fe400078efcff */
[----:B------:R-:W-:Y:S02]  /*24b60*/  LOP3.LUT P0, RZ, R5, 0x8, RZ, 0xc0, !PT ;  /* 0x0000000805ff7812 */ /* 0x000fe4000780c0ff */
        /* <DEDUP_REMOVED lines=10> */
[----:B0-----:R-:W-:Y:S02]  /*24c10*/  @!P4 IADD3 R32, P2, P3, R12, R30, R7 ;  /* 0x0000001e0c20c210 */ /* 0x001fe40007b5e007 */
[----:B------:R-:W-:-:S06]  /*24c20*/  PRMT R30, RZ, 0x7610, R30 ;  /* 0x00007610ff1e7816 */ /* 0x000fcc000000001e */
[----:B------:R-:W4:Y:S02]  /*24c30*/  @!P0 LDG.E.U8 R30, desc[UR46][R14.64+0x78] ;  /* 0x0000782e0e1e8981 */ /* 0x000f24000c1e1100 */
        /* <DEDUP_REMOVED lines=9> */
[----:B0-----:R-:W-:-:S06]  /*24cd0*/  PRMT R30, RZ, 0x7610, R30 ;  /* 0x00007610ff1e7816 */ /* 0x001fcc000000001e */
[----:B------:R-:W4:Y:S01]  /*24ce0*/  @!P6 LDG.E.U8 R30, desc[UR46][R14.64+0x79] ;  /* 0x0000792e0e1ee981 */ /* 0x000f22000c1e1100 */
[----:B------:R-:W-:Y:S02]  /*24cf0*/  @!P4 IADD3.X R33, R29, R31, R6, P2, P3 ;  /* 0x0000001f1d21c210 */ /* 0x000fe400017e6406 */
[----:B------:R-:W-:Y:S02]  /*24d00*/  ISETP.LT.OR P3, PT, R27, 0x61, !P1 ;  /* 0x000000611b00780c */ /* 0x000fe40004f61670 */
[----:B------:R-:W-:Y:S02]  /*24d10*/  LOP3.LUT R2, R2, 0xffffffbf, RZ, 0xc0, !PT ;  /* 0xffffffbf02027812 */ /* 0x000fe400078ec0ff */
[----:B------:R-:W-:Y:S02]  /*24d20*/  LOP3.LUT R28, R28, 0xffffefff, RZ, 0xc0, !PT ;  /* 0xffffefff1c1c7812 */ /* 0x000fe400078ec0ff */
[----:B------:R-:W-:-:S07]  /*24d30*/  @P4 LOP3.LUT R2, R2, 0x40, RZ, 0xfc, !PT ;  /* 0x0000004002024812 */ /* 0x000fce00078efcff */
[----:B------:R-:W-:Y:S02]  /*24d40*/  @!P3 IADD3 R60, P2, P4, R3, R12, R7 ;  /* 0x0000000c033cb210 */ /* 0x000fe40007c5e007 */
[----:B------:R-:W-:Y:S02]  /*24d50*/  @P3 LOP3.LUT R28, R28, 0x1000, RZ, 0xfc, !PT ;  /* 0x000010001c1c3812 */ /* 0x000fe400078efcff */
[----:B------:R-:W-:Y:S02]  /*24d60*/  @!P3 IADD3.X R61, R4, R29, R6, P2, P4 ;  /* 0x0000001d043db210 */ /* 0x000fe400017e8406 */
        /* <DEDUP_REMOVED lines=10> */
[----:B0-----:R-:W-:-:S06]  /*24e10*/  PRMT R30, RZ, 0x7610, R30 ;  /* 0x00007610ff1e7816 */ /* 0x001fcc000000001e */
[----:B------:R-:W4:Y:S01]  /*24e20*/  @!P3 LDG.E.U8 R30, desc[UR46][R16.64+0x60] ;  /* 0x0000602e101eb981 */ /* 0x000f22000c1e1100 */
[----:B------:R-:W-:Y:S02]  /*24e30*/  ISETP.LT.OR P2, PT, R27, 0x62, !P1 ;  /* 0x000000621b00780c */ /* 0x000fe40004f41670 */
[----:B----4-:R-:W-:-:S04]  /*24e40*/  LOP3.LUT R30, R30, 0xff, RZ, 0xc0, !PT ;  /* 0x000000ff1e1e7812 */ /* 0x010fc800078ec0ff */
[----:B------:R-:W-:-:S05]  /*24e50*/  F2FP.F16.E4M3.UNPACK_B R30, R30 ;  /* 0x0000001eff1e723e */ /* 0x000fca00020006ff */
[----:B------:R-:W-:-:S05]  /*24e60*/  HADD2.F32 R30, -RZ, R30.H0_H0 ;  /* 0x2000001eff1e7230 */ /* 0x000fca0000004100 */
[----:B------:R-:W-:-:S04]  /*24e70*/  FMUL R30, R30, UR40 ;  /* 0x000000281e1e7c20 */ /* 0x000fc80008400000 */
[----:B---3--:R-:W-:Y:S01]  /*24e80*/  FFMA R30, R138, UR41, R30 ;  /* 0x000000298a1e7c23 */ /* 0x008fe2000800001e */
[----:B------:R-:W-:Y:S01]  /*24e90*/  @!P2 IADD3 R66, P4, P5, R3, R12, R7 ;  /* 0x0000000c0342a210 */ /* 0x000fe20007d9e007 */
[----:B------:R-:W3:Y:S03]  /*24ea0*/  LDL.LU R138, [R1+0x44c] ;  /* 0x00044c00018a7983 */ /* 0x000ee60000300800 */
[----:B------:R-:W-:-:S05]  /*24eb0*/  F2FP.SATFINITE.E4M3.F32.PACK_AB_MERGE_C R30, RZ, R30, RZ ;  /* 0x0000001eff1e723e */ /* 0x000fca00048070ff */
[----:B------:R0:W-:Y:S02]  /*24ec0*/  @!P3 STG.E.U8 desc[UR46][R118.64+0x60], R30 ;  /* 0x0000601e7600b986 */ /* 0x0001e4000c10112e */
[----:B0-----:R-:W-:-:S06]  /*24ed0*/  PRMT R30, RZ, 0x7610, R30 ;  /* 0x00007610ff1e7816 */ /* 0x001fcc000000001e */
[----:B------:R-:W4:Y:S01]  /*24ee0*/  @!P0 LDG.E.U8 R30, desc[UR46][R16.64+0x61] ;  /* 0x0000612e101e8981 */ /* 0x000f22000c1e1100 */
[----:B------:R-:W-:Y:S02]  /*24ef0*/  @!P2 IADD3.X R67, R4, R29, R6, P4, P5 ;  /* 0x0000001d0443a210 */ /* 0x000fe400027ea406 */
[C---:B------:R-:W-:Y:S02]  /*24f00*/  ISETP.LT.OR P4, PT, R27.reuse, 0x69, !P1 ;  /* 0x000000691b00780c */ /* 0x040fe40004f81670 */
[----:B------:R-:W-:-:S11]  /*24f10*/  ISETP.LT.OR P3, PT, R27, 0x71, !P1 ;  /* 0x000000711b00780c */ /* 0x000fd60004f61670 */
[----:B------:R-:W-:-:S04]  /*24f20*/  @!P4 IADD3 R62, P5, P6, R3, R12, R7 ;  /* 0x0000000c033ec210 */ /* 0x000fc80007ebe007 */
[----:B------:R-:W-:Y:S02]  /*24f30*/  @!P4 IADD3.X R68, R4, R29, R6, P5, P6 ;  /* 0x0000001d0444c210 */ /* 0x000fe40002fec406 */
[----:B------:R-:W-:Y:S02]  /*24f40*/  ISETP.LT.OR P5, PT, R27, 0x6a, !P1 ;  /* 0x0000006a1b00780c */ /* 0x000fe40004fa1670 */
[----:B------:R-:W-:-:S04]  /*24f50*/  LOP3.LUT R28, R28, 0xfffffbff, RZ, 0xc0, !PT ;  /* 0xfffffbff1c1c7812 */ /* 0x000fc800078ec0ff */
[----:B------:R-:W-:-:S07]  /*24f60*/  @P4 LOP3.LUT R28, R28, 0x400, RZ, 0xfc, !PT ;  /* 0x000004001c1c4812 */ /* 0x000fce00078efcff */
[----:B------:R-:W-:-:S04]  /*24f70*/  @!P5 IADD3 R63, P4, P6, R3, R12, R7 ;  /* 0x0000000c033fd210 */ /* 0x000fc80007e9e007 */
[----:B------:R-:W-:Y:S02]  /*24f80*/  @!P5 IADD3.X R69, R4, R29, R6, P4, P6 ;  /* 0x0000001d0445d210 */ /* 0x000fe400027ec406 */
[----:B------:R-:W-:-:S04]  /*24f90*/  @!P3 IADD3 R71, P4, P6, R3, R12, R7 ;  /* 0x0000000c0347b210 */ /* 0x000fc80007e9e007 */
[----:B------:R-:W-:Y:S02]  /*24fa0*/  @!P3 IADD3.X R76, R4, R29, R6, P4, P6 ;  /* 0x0000001d044cb210 */ /* 0x000fe400027ec406 */
[----:B------:R-:W-:Y:S02]  /*24fb0*/  LOP3.LUT P3, RZ, R28, 0x1000, RZ, 0xc0, !PT ;  /* 0x000010001cff7812 */ /* 0x000fe4000786c0ff */
        /* <DEDUP_REMOVED lines=9> */
[----:B0-----:R-:W0:Y:S01]  /*25050*/  @!P3 LDC.64 R30, c[0x0][0x5c0] ;  /* 0x00017000ff1ebb82 */ /* 0x001e220000000a00 */
[----:B------:R-:W-:-:S04]  /*25060*/  @!P4 IADD3 R77, P0, P6, R3, R12, R7 ;  /* 0x0000000c034dc210 */ /* 0x000fc80007e1e007 */
[----:B------:R-:W-:Y:S02]  /*25070*/  @!P4 IADD3.X R79, R4, R29, R6, P0, P6 ;  /* 0x0000001d044fc210 */ /* 0x000fe400007ec406 */
[----:B0-----:R-:W-:Y:S02]  /*25080*/  @!P3 IADD3 R30, P6, R60, R30, RZ ;  /* 0x0000001e3c1eb210 */ /* 0x001fe40007fde0ff */
[----:B------:R-:W-:-:S06]  /*25090*/  PRMT R60, RZ, 0x7610, R60 ;  /* 0x00007610ff3c7816 */ /* 0x000fcc000000003c */
[----:B------:R-:W4:Y:S01]  /*250a0*/  @!P3 LDG.E.U8 R60, desc[UR46][R18.64+0x60] ;  /* 0x0000602e123cb981 */ /* 0x000f22000c1e1100 */
        /* <DEDUP_REMOVED lines=10> */
[----:B0-----:R-:W-:Y:S01]  /*25150*/  PRMT R60, RZ, 0x7610, R60 ;  /* 0x00007610ff3c7816 */ /* 0x001fe2000000003c */
[----:B------:R-:W0:Y:S05]  /*25160*/  @!P2 LDC.64 R30, c[0x0][0x5c0] ;  /* 0x00017000ff1eab82 */ /* 0x000e2a0000000a00 */
[----:B------:R-:W4:Y:S01]  /*25170*/  @!P2 LDG.E.U8 R60, desc[UR46][R18.64+0x61] ;  /* 0x0000612e123ca981 */ /* 0x000f22000c1e1100 */
[----:B------:R-:W-:-:S04]  /*25180*/  @!P4 IADD3 R80, P0, P6, R3, R12, R7 ;  /* 0x0000000c0350c210 */ /* 0x000fc80007e1e007 */
[----:B------:R-:W-:Y:S02]  /*25190*/  @!P4 IADD3.X R81, R4, R29, R6, P0, P6 ;  /* 0x0000001d0451c210 */ /* 0x000fe400007ec406 */
[----:B------:R-:W-:Y:S02]  /*251a0*/  ISETP.LT.OR P0, PT, R27, 0x7a, !P1 ;  /* 0x0000007a1b00780c */ /* 0x000fe40004f01670 */
[----:B------:R-:W-:-:S04]  /*251b0*/  LOP3.LUT R0, R0, 0xffffffef, RZ, 0xc0, !PT ;  /* 0xffffffef00007812 */ /* 0x000fc800078ec0ff */
[----:B------:R-:W-:Y:S02]  /*251c0*/  @P4 LOP3.LUT R0, R0, 0x10, RZ, 0xfc, !PT ;  /* 0x0000001000004812 */ /* 0x000fe400078efcff */
[----:B0-----:R-:W-:-:S05]  /*251d0*/  @!P2 IADD3 R30, P4, R66, R30, RZ ;  /* 0x0000001e421ea210 */ /* 0x001fca0007f9e0ff */
[----:B------:R-:W-:-:S04]  /*251e0*/  @!P0 IADD3 R83, P6, P3, R3, R12, R7 ;  /* 0x0000000c03538210 */ /* 0x000fc80007bde007 */
[----:B------:R-:W-:Y:S01]  /*251f0*/  @!P0 IADD3.X R86, R4, R29, R6, P6, P3 ;  /* 0x0000001d04568210 */ /* 0x000fe200037e6406 */
[----:B------:R-:W-:Y:S01]  /*25200*/  @!P2 IMAD.X R31, R67, 0x1, R31, P4 ;  /* 0x00000001431fa824 */ /* 0x000fe200020e061f */
        /* <DEDUP_REMOVED lines=10> */
[----:B0-----:R-:W-:-:S06]  /*252b0*/  PRMT R30, RZ, 0x7610, R30 ;  /* 0x00007610ff1e7816 */ /* 0x001fcc000000001e */
[----:B------:R-:W4:Y:S01]  /*252c0*/  @!P6 LDG.E.U8 R30, desc[UR46][R16.64+0x68] ;  /* 0x0000682e101ee981 */ /* 0x000f22000c1e1100 */
[----:B------:R-:W-:Y:S02]  /*252d0*/  @P1 LOP3.LUT R28, R28, 0x200, RZ, 0xfc, !PT ;  /* 0x000002001c1c1812 */ /* 0x000fe400078efcff */
        /* <DEDUP_REMOVED lines=10> */
[----:B0-----:R-:W-:-:S06]  /*25380*/  PRMT R30, RZ, 0x7610, R30 ;  /* 0x00007610ff1e7816 */ /* 0x001fcc000000001e */
[----:B------:R-:W4:Y:S01]  /*25390*/  @!P1 LDG.E.U8 R30, desc[UR46][R16.64+0x69] ;  /* 0x0000692e101e9981 */ /* 0x000f22000c1e1100 */
[----:B------:R-:W-:Y:S02]  /*253a0*/  @P0 LOP3.LUT R0, R0, 0x8, RZ, 0xfc, !PT ;  /* 0x0000000800000812 */ /* 0x000fe400078efcff */
[----:B------:R-:W-:-:S04]  /*253b0*/  LOP3.LUT P0, RZ, R28, 0x800, RZ, 0xc0, !PT ;  /* 0x000008001cff7812 */ /* 0x000fc8000780c0ff */
[----:B------:R-:W-:-:S13]  /*253c0*/  ISETP.LT.OR P4, PT, R27, 0x61, !P0 ;  /* 0x000000611b00780c */ /* 0x000fda0004781670 */
[----:B------:R-:W-:-:S04]  /*253d0*/  @!P4 IADD3 R75, P3, P2, R3, R12, R9 ;  /* 0x0000000c034bc210 */ /* 0x000fc80007a7e009 */
[----:B------:R-:W-:Y:S02]  /*253e0*/  @!P4 IADD3.X R85, R4, R29, R8, P3, P2 ;  /* 0x0000001d0455c210 */ /* 0x000fe40001fe4408 */
[----:B------:R-:W-:-:S13]  /*253f0*/  ISETP.LT.OR P4, PT, R27, 0x62, !P0 ;  /* 0x000000621b00780c */ /* 0x000fda0004781670 */
[----:B------:R-:W-:-:S04]  /*25400*/  @!P4 IADD3 R60, P3, P2, R3, R12, R9 ;  /* 0x0000000c033cc210 */ /* 0x000fc80007a7e009 */
[----:B------:R-:W-:Y:S02]  /*25410*/  @!P4 IADD3.X R78, R4, R29, R8, P3, P2 ;  /* 0x0000001d044ec210 */ /* 0x000fe40001fe4408 */
[----:B------:R-:W-:Y:S02]  /*25420*/  LOP3.LUT P4, RZ, R28, 0x400, RZ, 0xc0, !PT ;  /* 0x000004001cff7812 */ /* 0x000fe4000788c0ff */
[----:B------:R-:W-:Y:S02]  /*25430*/  PRMT R61, RZ, 0x7610, R61 ;  /* 0x00007610ff3d7816 */ /* 0x000fe4000000003d */
[----:B----4-:R-:W-:-:S04]  /*25440*/  LOP3.LUT R30, R30, 0xff, RZ, 0xc0, !PT ;  /* 0x000000ff1e1e7812 */ /* 0x010fc800078ec0ff */
[----:B------:R-:W-:-:S05]  /*25450*/  F2FP.F16.E4M3.UNPACK_B R30, R30 ;  /* 0x0000001eff1e723e */ /* 0x000fca00020006ff */
[----:B------:R-:W-:-:S05]  /*25460*/  HADD2.F32 R30, -RZ, R30.H0_H0 ;  /* 0x2000001eff1e7230 */ /* 0x000fca0000004100 */
[----:B------:R-:W-:-:S04]  /*25470*/  FMUL R30, R30, UR40 ;  /* 0x000000281e1e7c20 */ /* 0x000fc80008400000 */
[----:B--2---:R-:W-:Y:S01]  /*25480*/  FFMA R30, R139, UR41, R30 ;  /* 0x000000298b1e7c23 */ /* 0x004fe2000800001e */
[----:B------:R-:W-:Y:S01]  /*25490*/  ISETP.LT.OR P6, PT, R27, 0x69, !P0 ;  /* 0x000000691b00780c */ /* 0x000fe200047c1670 */
[----:B------:R-:W2:Y:S03]  /*254a0*/  LDL.LU R139, [R1+0x460] ;  /* 0x00046000018b7983 */ /* 0x000ea60000300800 */
[----:B------:R-:W-:-:S05]  /*254b0*/  F2FP.SATFINITE.E4M3.F32.PACK_AB_MERGE_C R30, RZ, R30, RZ ;  /* 0x0000001eff1e723e */ /* 0x000fca00048070ff */
[----:B------:R0:W-:Y:S04]  /*254c0*/  @!P1 STG.E.U8 desc[UR46][R126.64+0x69], R30 ;  /* 0x0000691e7e009986 */ /* 0x0001e8000c10112e */
[----:B------:R-:W4:Y:S01]  /*254d0*/  @!P4 LDG.E.U8 R61, desc[UR46][R18.64+0x68] ;  /* 0x0000682e123dc981 */ /* 0x000f22000c1e1100 */
[----:B------:R-:W-:Y:S01]  /*254e0*/  @!P6 IADD3 R84, P3, P2, R3, R12, R9 ;  /* 0x0000000c0354e210 */ /* 0x000fe20007a7e009 */
[----:B0-----:R-:W0:Y:S03]  /*254f0*/  @!P4 LDC.64 R30, c[0x0][0x5c0] ;  /* 0x00017000ff1ecb82 */ /* 0x001e260000000a00 */
[----:B------:R-:W-:Y:S02]  /*25500*/  @!P6 IADD3.X R87, R4, R29, R8, P3, P2 ;  /* 0x0000001d0457e210 */ /* 0x000fe40001fe4408 */
[----:B------:R-:W-:-:S02]  /*25510*/  ISETP.LT.OR P2, PT, R27, 0x6a, !P0 ;  /* 0x0000006a1b00780c */ /* 0x000fc40004741670 */
[----:B------:R-:W-:-:S04]  /*25520*/  LOP3.LUT R0, R0, 0xfffffffe, RZ, 0xc0, !PT ;  /* 0xfffffffe00007812 */ /* 0x000fc800078ec0ff */
[----:B------:R-:W-:-:S07]  /*25530*/  @P6 LOP3.LUT R0, R0, 0x1, RZ, 0xfc, !PT ;  /* 0x0000000100006812 */ /* 0x000fce00078efcff */
[----:B------:R-:W-:-:S04]  /*25540*/  @!P2 IADD3 R74, P6, P3, R3, R12, R9 ;  /* 0x0000000c034aa210 */ /* 0x000fc80007bde009 */
[----:B------:R-:W-:Y:S02]  /*25550*/  @!P2 IADD3.X R82, R4, R29, R8, P6, P3 ;  /* 0x0000001d0452a210 */ /* 0x000fe400037e6408 */
        /* <DEDUP_REMOVED lines=14> */
[----:B------:R-:W-:-:S04]  /*25640*/  LOP3.LUT R28, R28, 0xffffffdf, RZ, 0xc0, !PT ;  /* 0xffffffdf1c1c7812 */ /* 0x000fc800078ec0ff */
[----:B------:R-:W-:Y:S02]  /*25650*/  @P2 LOP3.LUT R28, R28, 0x20, RZ, 0xfc, !PT ;  /* 0x000000201c1c2812 */ /* 0x000fe400078efcff */
[----:B------:R-:W-:Y:S02]  /*25660*/  @!P3 IADD3 R66, P1, P6, R3, R12, R9 ;  /* 0x0000000c0342b210 */ /* 0x000fe40007e3e009 */
[----:B------:R-:W-:Y:S02]  /*25670*/  LOP3.LUT R28, R28, 0xfffffffb, RZ, 0xc0, !PT ;  /* 0xfffffffb1c1c7812 */ /* 0x000fe400078ec0ff */
[----:B------:R-:W-:Y:S02]  /*25680*/  @!P3 IADD3.X R70, R4, R29, R8, P1, P6 ;  /* 0x0000001d0446b210 */ /* 0x000fe40000fec408 */
[----:B------:R-:W-:Y:S02]  /*25690*/  @P3 LOP3.LUT R28, R28, 0x4, RZ, 0xfc, !PT ;  /* 0x000000041c1c3812 */ /* 0x000fe400078efcff */
[----:B------:R-:W-:-:S02]  /*256a0*/  LOP3.LUT P3, RZ, R5, 0x400, RZ, 0xc0, !PT ;  /* 0x0000040005ff7812 */ /* 0x000fc4000786c0ff */
[----:B0-----:R-:W-:-:S05]  /*256b0*/  @!P5 IADD3 R30, P2, R63, R30, RZ ;  /* 0x0000001e3f1ed210 */ /* 0x001fca0007f5e0ff */
[----:B------:R-:W-:Y:S01]  /*256c0*/  @!P5 IMAD.X R31, R69, 0x1, R31, P2 ;  /* 0x00000001451fd824 */ /* 0x000fe200010e061f */
        /* <DEDUP_REMOVED lines=11> */
[C---:B------:R-:W-:Y:S02]  /*25780*/  ISETP.LT.OR P4, PT, R27.reuse, 0x72, !P0 ;  /* 0x000000721b00780c */ /* 0x040fe40004781670 */
        /* <DEDUP_REMOVED lines=13> */
[C---:B------:R-:W-:Y:S02]  /*25860*/  LOP3.LUT P1, RZ, R28.reuse, 0x200, RZ, 0xc0, !PT ;  /* 0x000002001cff7812 */ /* 0x040fe4000782c0ff */
[----:B------:R-:W-:-:S04]  /*25870*/  LOP3.LUT R28, R28, 0xfffffff7, RZ, 0xc0, !PT ;  /* 0xfffffff71c1c7812 */ /* 0x000fc800078ec0ff */
[----:B------:R-:W-:Y:S02]  /*25880*/  @P4 LOP3.LUT R28, R28, 0x8, RZ, 0xfc, !PT ;  /* 0x000000081c1c4812 */ /* 0x000fe400078efcff */
[----:B------:R-:W-:-:S04]  /*25890*/  @!P5 IADD3 R61, P4, P6, R3, R12, R9 ;  /* 0x0000000c033dd210 */ /* 0x000fc80007e9e009 */
[----:B------:R-:W-:Y:S02]  /*258a0*/  @!P5 IADD3.X R63, R4, R29, R8, P4, P6 ;  /* 0x0000001d043fd210 */ /* 0x000fe400027ec408 */
[----:B------:R-:W-:Y:S02]  /*258b0*/  ISETP.LT.OR P6, PT, R27, 0x7a, !P0 ;  /* 0x0000007a1b00780c */ /* 0x000fe400047c1670 */
[----:B------:R-:W-:-:S04]  /*258c0*/  LOP3.LUT R11, R11, 0xbfffffff, RZ, 0xc0, !PT ;  /* 0xbfffffff0b0b7812 */ /* 0x000fc800078ec0ff */
[----:B------:R-:W-:-:S07]  /*258d0*/  @P5 LOP3.LUT R11, R11, 0x40000000, RZ, 0xfc, !PT ;  /* 0x400000000b0b5812 */ /* 0x000fce00078efcff */
[----:B------:R-:W-:-:S04]  /*258e0*/  @!P6 IADD3 R67, P4, P5, R3, R12, R9 ;  /* 0x0000000c0343e210 */ /* 0x000fc80007d9e009 */
[----:B------:R-:W-:Y:S02]  /*258f0*/  @!P6 IADD3.X R69, R4, R29, R8, P4, P5 ;  /* 0x0000001d0445e210 */ /* 0x000fe400027ea408 */
[----:B------:R-:W-:Y:S02]  /*25900*/  ISETP.LT.OR P4, PT, R27, 0x81, !P1 ;  /* 0x000000811b00780c */ /* 0x000fe40004f81670 */
[----:B------:R-:W-:-:S04]  /*25910*/  LOP3.LUT R28, R28, 0xfffffeff, RZ, 0xc0, !PT ;  /* 0xfffffeff1c1c7812 */ /* 0x000fc800078ec0ff */
[----:B------:R-:W-:-:S07]  /*25920*/  @P0 LOP3.LUT R28, R28, 0x100, RZ, 0xfc, !PT ;  /* 0x000001001c1c0812 */ /* 0x000fce00078efcff */
[----:B------:R-:W-:-:S04]  /*25930*/  @!P4 IADD3 R118, P0, P3, R3, R12, R7 ;  /* 0x0000000c0376c210 */ /* 0x000fc80007b1e007 */
[----:B------:R-:W-:Y:S02]  /*25940*/  @!P4 IADD3.X R119, R4, R29, R6, P0, P3 ;  /* 0x0000001d0477c210 */ /* 0x000fe400007e6406 */
[C---:B------:R-:W-:Y:S02]  /*25950*/  ISETP.LT.OR P3, PT, R27.reuse, 0x71, !P1 ;  /* 0x000000711b00780c */ /* 0x040fe40004f61670 */
        /* <DEDUP_REMOVED lines=15> */
[----:B------:R-:W-:Y:S01]  /*25a50*/  ISETP.LT.OR P2, PT, R27, 0x72, !P1 ;  /* 0x000000721b00780c */ /* 0x000fe20004f41670 */
[----:B------:R-:W-:Y:S01]  /*25a60*/  @!P3 IMAD.X R31, R76, 0x1, R31, P0 ;  /* 0x000000014c1fb824 */ /* 0x000fe200000e061f */
[----:B----4-:R-:W-:-:S04]  /*25a70*/  LOP3.LUT R71, R71, 0xff, RZ, 0xc0, !PT ;  /* 0x000000ff47477812 */ /* 0x010fc800078ec0ff */
[----:B------:R-:W-:-:S05]  /*25a80*/  F2FP.F16.E4M3.UNPACK_B R71, R71 ;  /* 0x00000047ff47723e */ /* 0x000fca00020006ff */
[----:B------:R-:W-:-:S05]  /*25a90*/  HADD2.F32 R71, -RZ, R71.H0_H0 ;  /* 0x20000047ff477230 */ /* 0x000fca0000004100 */
[----:B------:R-:W-:-:S04]  /*25aa0*/  FMUL R71, R71, UR40 ;  /* 0x0000002847477c20 */ /* 0x000fc80008400000 */
[----:B---3--:R-:W-:Y:S01]  /*25ab0*/  FFMA R71, R138, UR41, R71 ;  /* 0x000000298a477c23 */ /* 0x008fe20008000047 */
[----:B------:R-:W-:Y:S01]  /*25ac0*/  LOP3.LUT R11, R11, 0x7fffffff, RZ, 0xc0, !PT ;  /* 0x7fffffff0b0b7812 */ /* 0x000fe200078ec0ff */
[----:B------:R-:W3:Y:S03]  /*25ad0*/  LDL.LU R138, [R1+0x474] ;  /* 0x00047400018a7983 */ /* 0x000ee60000300800 */
[----:B------:R-:W-:Y:S01]  /*25ae0*/  F2FP.SATFINITE.E4M3.F32.PACK_AB_MERGE_C R71, RZ, R71, RZ ;  /* 0x00000047ff47723e */ /* 0x000fe200048070ff */
[----:B------:R-:W4:Y:S04]  /*25af0*/  LDL.LU R145, [R1+0x478] ;  /* 0x0004780001917983 */ /* 0x000f280000300800 */
[----:B------:R0:W-:Y:S01]  /*25b00*/  @!P3 STG.E.U8 desc[UR46][R30.64+0x70], R71 ;  /* 0x000070471e00b986 */ /* 0x0001e2000c10112e */
[----:B------:R-:W-:-:S02]  /*25b10*/  @P6 LOP3.LUT R11, R11, 0x80000000, RZ, 0xfc, !PT ;  /* 0x800000000b0b6812 */ /* 0x000fc400078efcff */
[----:B------:R-:W-:Y:S01]  /*25b20*/  LOP3.LUT P4, RZ, R5, 0x40000, RZ, 0xc0, !PT ;  /* 0x0004000005ff7812 */ /* 0x000fe2000788c0ff */
[----:B------:R-:W4:Y:S01]  /*25b30*/  LDL.LU R144, [R1+0x47c] ;  /* 0x00047c0001907983 */ /* 0x000f220000300800 */
[----:B0-----:R-:W-:Y:S01]  /*25b40*/  PRMT R71, RZ, 0x7610, R71 ;  /* 0x00007610ff477816 */ /* 0x001fe20000000047 */
[----:B------:R-:W0:Y:S01]  /*25b50*/  @!P2 LDC.64 R30, c[0x0][0x5c0] ;  /* 0x00017000ff1eab82 */ /* 0x000e220000000a00 */
[----:B------:R-:W-:Y:S01]  /*25b60*/  ISETP.LT.OR P6, PT, R27, 0x89, !P1 ;  /* 0x000000891b00780c */ /* 0x000fe20004fc1670 */
[----:B------:R-:W4:Y:S04]  /*25b70*/  LDL.LU R91, [R1+0x480] ;  /* 0x00048000015b7983 */ /* 0x000f280000300800 */
[----:B------:R-:W2:Y:S04]  /*25b80*/  @!P2 LDG.E.U8 R71, desc[UR46][R18.64+0x71] ;  /* 0x0000712e1247a981 */ /* 0x000ea8000c1e1100 */
[----:B------:R-:W4:Y:S04]  /*25b90*/  LDL.LU R147, [R1+0x484] ;  /* 0x0004840001937983 */ /* 0x000f280000300800 */
[----:B------:R-:W-:-:S04]  /*25ba0*/  @!P6 IADD3 R124, P0, P5, R3, R12, R7 ;  /* 0x0000000c037ce210 */ /* 0x000fc80007d1e007 */
[----:B------:R-:W-:Y:S02]  /*25bb0*/  @!P6 IADD3.X R125, R4, R29, R6, P0, P5 ;  /* 0x0000001d047de210 */ /* 0x000fe400007ea406 */
        /* <DEDUP_REMOVED lines=9> */
[----:B0-----:R-:W-:-:S06]  /*25c50*/  PRMT R30, RZ, 0x7610, R30 ;  /* 0x00007610ff1e7816 */ /* 0x001fcc000000001e */
[----:B------:R-:W2:Y:S01]  /*25c60*/  @!P4 LDG.E.U8 R30, desc[UR46][R16.64+0x78] ;  /* 0x0000782e101ec981 */ /* 0x000ea2000c1e1100 */
[----:B------:R-:W-:-:S13]  /*25c70*/  ISETP.LT.OR P6, PT, R27, 0x8a, !P1 ;  /* 0x0000008a1b00780c */ /* 0x000fda0004fc1670 */
[----:B------:R-:W-:-:S04]  /*25c80*/  @!P6 IADD3 R126, P3, P5, R3, R12, R7 ;  /* 0x0000000c037ee210 */ /* 0x000fc80007d7e007 */
[----:B------:R-:W-:Y:S02]  /*25c90*/  @!P6 IADD3.X R127, R4, R29, R6, P3, P5 ;  /* 0x0000001d047fe210 */ /* 0x000fe40001fea406 */
        /* <DEDUP_REMOVED lines=14> */
[----:B------:R-:W-:Y:S02]  /*25d80*/  PRMT R71, RZ, 0x7610, R71 ;  /* 0x00007610ff477816 */ /* 0x000fe40000000047 */
[----:B--2---:R-:W-:-:S04]  /*25d90*/  LOP3.LUT R30, R30, 0xff, RZ, 0xc0, !PT ;  /* 0x000000ff1e1e7812 */ /* 0x004fc800078ec0ff */
[----:B------:R-:W-:-:S05]  /*25da0*/  F2FP.F16.E4M3.UNPACK_B R30, R30 ;  /* 0x0000001eff1e723e */ /* 0x000fca00020006ff */
[----:B------:R-:W-:-:S05]  /*25db0*/  HADD2.F32 R30, -RZ, R30.H0_H0 ;  /* 0x2000001eff1e7230 */ /* 0x000fca0000004100 */
[----:B------:R-:W-:-:S04]  /*25dc0*/  FMUL R30, R30, UR40 ;  /* 0x000000281e1e7c20 */ /* 0x000fc80008400000 */
[----:B----4-:R-:W-:-:S05]  /*25dd0*/  FFMA R30, R145, UR41, R30 ;  /* 0x00000029911e7c23 */ /* 0x010fca000800001e */
[----:B------:R-:W-:-:S05]  /*25de0*/  F2FP.SATFINITE.E4M3.F32.PACK_AB_MERGE_C R30, RZ, R30, RZ ;  /* 0x0000001eff1e723e */ /* 0x000fca00048070ff */
[----:B------:R0:W-:Y:S04]  /*25df0*/  @!P3 STG.E.U8 desc[UR46][R142.64+0x79], R30 ;  /* 0x0000791e8e00b986 */ /* 0x0001e8000c10112e */
[----:B------:R-:W2:Y:S01]  /*25e00*/  @!P2 LDG.E.U8 R71, desc[UR46][R18.64+0x78] ;  /* 0x0000782e1247a981 */ /* 0x000ea2000c1e1100 */
[----:B------:R-:W-:Y:S01]  /*25e10*/  ISETP.LT.OR P0, PT, R27, 0x92, !P1 ;  /* 0x000000921b00780c */ /* 0x000fe20004f01670 */
[----:B0-----:R-:W0:-:S12]  /*25e20*/  @!P2 LDC.64 R30, c[0x0][0x5c0] ;  /* 0x00017000ff1eab82 */ /* 0x001e180000000a00 */
[----:B------:R-:W-:-:S04]  /*25e30*/  @!P0 IADD3 R134, P5, P6, R3, R12, R7 ;  /* 0x0000000c03868210 */ /* 0x000fc80007ebe007 */
[----:B------:R-:W-:Y:S02]  /*25e40*/  @!P0 IADD3.X R135, R4, R29, R6, P5, P6 ;  /* 0x0000001d04878210 */ /* 0x000fe40002fec406 */
[----:B------:R-:W-:Y:S02]  /*25e50*/  ISETP.LT.OR P6, PT, R27, 0x99, !P1 ;  /* 0x000000991b00780c */ /* 0x000fe40004fc1670 */
[C---:B------:R-:W-:Y:S02]  /*25e60*/  LOP3.LUT P0, RZ, R28.reuse, 0x100, RZ, 0xc0, !PT ;  /* 0x000001001cff7812 */ /* 0x040fe4000780c0ff */
[----:B------:R-:W-:-:S04]  /*25e70*/  LOP3.LUT R28, R28, 0xffffffbf, RZ, 0xc0, !PT ;  /* 0xffffffbf1c1c7812 */ /* 0x000fc800078ec0ff */
[----:B------:R-:W-:-:S05]  /*25e80*/  @P1 LOP3.LUT R28, R28, 0x40, RZ, 0xfc, !PT ;  /* 0x000000401c1c1812 */ /* 0x000fca00078efcff */
[----:B------:R-:W-:-:S04]  /*25e90*/  @!P6 IADD3 R138, P4, P5, R3, R12, R7 ;  /* 0x0000000c038ae210 */ /* 0x000fc80007d9e007 */
[----:B------:R-:W-:Y:S02]  /*25ea0*/  @!P6 IADD3.X R139, R4, R29, R6, P4, P5 ;  /* 0x0000001d048be210 */ /* 0x000fe400027ea406 */
[----:B------:R-:W-:Y:S02]  /*25eb0*/  ISETP.LT.OR P6, PT, R27, 0x9a, !P1 ;  /* 0x0000009a1b00780c */ /* 0x000fe40004fc1670 */
[----:B0-----:R-:W-:Y:S02]  /*25ec0*/  @!P2 IADD3 R30, P1, R80, R30, RZ ;  /* 0x0000001e501ea210 */ /* 0x001fe40007f3e0ff */
[----:B------:R-:W-:-:S03]  /*25ed0*/  LOP3.LUT P4, RZ, R0, 0x8, RZ, 0xc0, !PT ;  /* 0x0000000800ff7812 */ /* 0x000fc6000788c0ff */
        /* <DEDUP_REMOVED lines=8> */
[----:B0-----:R-:W-:Y:S01]  /*25f60*/  PRMT R71, RZ, 0x7610, R71 ;  /* 0x00007610ff477816 */ /* 0x001fe20000000047 */
[----:B------:R-:W0:Y:S05]  /*25f70*/  @!P4 LDC.64 R30, c[0x0][0x5c0] ;  /* 0x00017000ff1ecb82 */ /* 0x000e2a0000000a00 */
[----:B------:R-:W2:Y:S01]  /*25f80*/  @!P4 LDG.E.U8 R71, desc[UR46][R18.64+0x79] ;  /* 0x0000792e1247c981 */ /* 0x000ea2000c1e1100 */
[----:B------:R-:W-:-:S04]  /*25f90*/  @!P6 IADD3 R142, P3, P5, R3, R12, R7 ;  /* 0x0000000c038ee210 */ /* 0x000fc80007d7e007 */
[----:B------:R-:W-:Y:S02]  /*25fa0*/  @!P6 IADD3.X R143, R4, R29, R6, P3, P5 ;  /* 0x0000001d048fe210 */ /* 0x000fe40001fea406 */
[----:B------:R-:W-:Y:S02]  /*25fb0*/  LOP3.LUT P3, RZ, R5, 0x1000000, RZ, 0xc0, !PT ;  /* 0x0100000005ff7812 */ /* 0x000fe4000786c0ff */
[----:B------:R-:W-:Y:S02]  /*25fc0*/  ISETP.LT.OR P5, PT, R27, 0x81, !P0 ;  /* 0x000000811b00780c */ /* 0x000fe400047a1670 */
[----:B------:R-:W-:-:S09]  /*25fd0*/  LOP3.LUT R28, R28, 0xffffff7f, RZ, 0xc0, !PT ;  /* 0xffffff7f1c1c7812 */ /* 0x000fd200078ec0ff */
[----:B------:R-:W-:Y:S02]  /*25fe0*/  @P3 LOP3.LUT R28, R28, 0x80, RZ, 0xfc, !PT ;  /* 0x000000801c1c3812 */ /* 0x000fe400078efcff */
[----:B------:R-:W-:-:S04]  /*25ff0*/  @!P5 IADD3 R144, P1, P3, R3, R12, R9 ;  /* 0x0000000c0390d210 */ /* 0x000fc80007b3e009 */
[----:B------:R-:W-:Y:S02]  /*26000*/  @!P5 IADD3.X R145, R4, R29, R8, P1, P3 ;  /* 0x0000001d0491d210 */ /* 0x000fe40000fe6408 */
[----:B------:R-:W-:Y:S02]  /*26010*/  ISETP.LT.OR P3, PT, R27, 0x82, !P0 ;  /* 0x000000821b00780c */ /* 0x000fe40004761670 */
[----:B------:R-:W-:-:S04]  /*26020*/  LOP3.LUT R0, R0, 0xfffffdff, RZ, 0xc0, !PT ;  /* 0xfffffdff00007812 */ /* 0x000fc800078ec0ff */
[----:B------:R-:W-:Y:S02]  /*26030*/  @P5 LOP3.LUT R0, R0, 0x200, RZ, 0xfc, !PT ;  /* 0x0000020000005812 */ /* 0x000fe400078efcff */
[----:B0-----:R-:W-:Y:S02]  /*26040*/  @!P4 IADD3 R30, P1, R83, R30, RZ ;  /* 0x0000001e531ec210 */ /* 0x001fe40007f3e0ff */
[----:B------:R-:W-:-:S03]  /*26050*/  LOP3.LUT R0, R0, 0xfffffeff, RZ, 0xc0, !PT ;  /* 0xfffffeff00007812 */ /* 0x000fc600078ec0ff */
[----:B------:R-:W-:Y:S02]  /*26060*/  @!P3 IADD3 R137, P5, P6, R3, R12, R9 ;  /* 0x0000000c0389b210 */ /* 0x000fe40007ebe009 */
[----:B------:R-:W-:Y:S02]  /*26070*/  @P3 LOP3.LUT R0, R0, 0x100, RZ, 0xfc, !PT ;  /* 0x0000010000003812 */ /* 0x000fe400078efcff */
[----:B------:R-:W-:Y:S01]  /*26080*/  @!P3 IADD3.X R146, R4, R29, R8, P5, P6 ;  /* 0x0000001d0492b210 */ /* 0x000fe20002fec408 */
[----:B------:R-:W-:Y:S01]  /*26090*/  @!P4 IMAD.X R31, R86, 0x1, R31, P1 ;  /* 0x00000001561fc824 */ /* 0x000fe200008e061f */
[----:B------:R-:W-:Y:S02]  /*260a0*/  LOP3.LUT P3, RZ, R28, 0x80, RZ, 0xc0, !PT ;  /* 0x000000801cff7812 */ /* 0x000fe4000786c0ff */
[----:B--2---:R-:W-:-:S04]  /*260b0*/  LOP3.LUT R71, R71, 0xff, RZ, 0xc0, !PT ;  /* 0x000000ff47477812 */ /* 0x004fc800078ec0ff */
[----:B------:R-:W-:-:S05]  /*260c0*/  F2FP.F16.E4M3.UNPACK_B R71, R71 ;  /* 0x00000047ff47723e */ /* 0x000fca00020006ff */
[----:B------:R-:W-:-:S05]  /*260d0*/  HADD2.F32 R71, -RZ, R71.H0_H0 ;  /* 0x20000047ff477230 */ /* 0x000fca0000004100 */
[----:B------:R-:W-:-:S04]  /*260e0*/  FMUL R71, R71, UR40 ;  /* 0x0000002847477c20 */ /* 0x000fc80008400000 */
[----:B------:R-:W-:Y:S01]  /*260f0*/  FFMA R71, R91, UR41, R71 ;  /* 0x000000295b477c23 */ /* 0x000fe20008000047 */
[----:B------:R-:W-:Y:S01]  /*26100*/  LOP3.LUT P2, RZ, R5, 0x200000, RZ, 0xc0, !PT ;  /* 0x0020000005ff7812 */ /* 0x000fe2000784c0ff */
[----:B------:R-:W2:Y:S03]  /*26110*/  LDL.LU R91, [R1+0x488] ;  /* 0x00048800015b7983 */ /* 0x000ea60000300800 */
[----:B------:R-:W-:-:S05]  /*26120*/  F2FP.SATFINITE.E4M3.F32.PACK_AB_MERGE_C R71, RZ, R71, RZ ;  /* 0x00000047ff47723e */ /* 0x000fca00048070ff */
[----:B------:R0:W-:Y:S02]  /*26130*/  @!P4 STG.E.U8 desc[UR46][R30.64+0x79], R71 ;  /* 0x000079471e00c986 */ /* 0x0001e4000c10112e */
[----:B0-----:R-:W-:-:S06]  /*26140*/  PRMT R30, RZ, 0x7610, R30 ;  /* 0x00007610ff1e7816 */ /* 0x001fcc000000001e */
[----:B------:R-:W3:Y:S01]  /*26150*/  @!P3 LDG.E.U8 R30, desc[UR46][R20.64+0x60] ;  /* 0x0000602e141eb981 */ /* 0x000ee2000c1e1100 */
[----:B------:R-:W-:Y:S02]  /*26160*/  ISETP.LT.OR P5, PT, R27, 0x89, !P0 ;  /* 0x000000891b00780c */ /* 0x000fe400047a1670 */
        /* <DEDUP_REMOVED lines=9> */
[----:B------:R0:W-:Y:S02]  /*26200*/  @!P3 STG.E.U8 desc[UR46][R156.64+0x60], R30 ;  /* 0x0000601e9c00b986 */ /* 0x0001e4000c10112e */
[----:B0-----:R-:W-:-:S06]  /*26210*/  PRMT R30, RZ, 0x7610, R30 ;  /* 0x00007610ff1e7816 */ /* 0x001fcc000000001e */
[----:B------:R-:W2:Y:S01]  /*26220*/  @!P2 LDG.E.U8 R30, desc[UR46][R20.64+0x61] ;  /* 0x0000612e141ea981 */ /* 0x000ea2000c1e1100 */
[----:B------:R-:W-:Y:S02]  /*26230*/  @!P5 IADD3 R114, P1, P4, R3, R12, R9 ;  /* 0x0000000c0372d210 */ /* 0x000fe40007c3e009 */
[----:B------:R-:W-:Y:S02]  /*26240*/  @P5 LOP3.LUT R0, R0, 0x80, RZ, 0xfc, !PT ;  /* 0x0000008000005812 */ /* 0x000fe400078efcff */
[----:B------:R-:W-:Y:S02]  /*26250*/  @!P5 IADD3.X R121, R4, R29, R8, P1, P4 ;  /* 0x0000001d0479d210 */ /* 0x000fe40000fe8408 */
[----:B------:R-:W-:-:S13]  /*26260*/  ISETP.LT.OR P5, PT, R27, 0x8a, !P0 ;  /* 0x0000008a1b00780c */ /* 0x000fda00047a1670 */
[----:B------:R-:W-:-:S04]  /*26270*/  @!P5 IADD3 R110, P1, P4, R3, R12, R9 ;  /* 0x0000000c036ed210 */ /* 0x000fc80007c3e009 */
[----:B------:R-:W-:Y:S02]  /*26280*/  @!P5 IADD3.X R113, R4, R29, R8, P1, P4 ;  /* 0x0000001d0471d210 */ /* 0x000fe40000fe8408 */
[----:B------:R-:W-:-:S13]  /*26290*/  ISETP.LT.OR P4, PT, R27, 0x91, !P0 ;  /* 0x000000911b00780c */ /* 0x000fda0004781670 */
[----:B------:R-:W-:-:S04]  /*262a0*/  @!P4 IADD3 R112, P1, P3, R3, R12, R9 ;  /* 0x0000000c0370c210 */ /* 0x000fc80007b3e009 */
[----:B------:R-:W-:Y:S02]  /*262b0*/  @!P4 IADD3.X R117, R4, R29, R8, P1, P3 ;  /* 0x0000001d0475c210 */ /* 0x000fe40000fe6408 */
[----:B------:R-:W-:Y:S02]  /*262c0*/  ISETP.LT.OR P3, PT, R27, 0x61, !P0 ;  /* 0x000000611b00780c */ /* 0x000fe40004761670 */
[----:B------:R-:W-:Y:S02]  /*262d0*/  PRMT R71, RZ, 0x7610, R71 ;  /* 0x00007610ff477816 */ /* 0x000fe40000000047 */
        /* <DEDUP_REMOVED lines=8> */
[----:B------:R0:W-:Y:S04]  /*26360*/  @!P2 STG.E.U8 desc[UR46][R154.64+0x61], R30 ;  /* 0x0000611e9a00a986 */ /* 0x0001e8000c10112e */
[----:B------:R-:W3:Y:S01]  /*26370*/  @!P3 LDG.E.U8 R71, desc[UR46][R22.64+0x60] ;  /* 0x0000602e1647b981 */ /* 0x000ee2000c1e1100 */
[----:B------:R-:W-:-:S04]  /*26380*/  @P5 LOP3.LUT R0, R0, 0x40, RZ, 0xfc, !PT ;  /* 0x0000004000005812 */ /* 0x000fc800078efcff */
[----:B------:R-:W-:Y:S01]  /*26390*/  LOP3.LUT R0, R0, 0xffffffdf, RZ, 0xc0, !PT ;  /* 0xffffffdf00007812 */ /* 0x000fe200078ec0ff */
[----:B0-----:R-:W0:Y:S03]  /*263a0*/  @!P3 LDC.64 R30, c[0x0][0x5c0] ;  /* 0x00017000ff1ebb82 */ /* 0x001e260000000a00 */
[----:B------:R-:W-:Y:S02]  /*263b0*/  @P4 LOP3.LUT R0, R0, 0x20, RZ, 0xfc, !PT ;  /* 0x0000002000004812 */ /* 0x000fe400078efcff */
[----:B------:R-:W-:-:S13]  /*263c0*/  ISETP.LT.OR P4, PT, R27, 0x92, !P0 ;  /* 0x000000921b00780c */ /* 0x000fda0004781670 */
[----:B------:R-:W-:-:S04]  /*263d0*/  @!P4 IADD3 R79, P1, P2, R3, R12, R9 ;  /* 0x0000000c034fc210 */ /* 0x000fc80007a3e009 */
[----:B------:R-:W-:Y:S02]  /*263e0*/  @!P4 IADD3.X R109, R4, R29, R8, P1, P2 ;  /* 0x0000001d046dc210 */ /* 0x000fe40000fe4408 */
[----:B------:R-:W-:Y:S02]  /*263f0*/  ISETP.LT.OR P2, PT, R27, 0x62, !P0 ;  /* 0x000000621b00780c */ /* 0x000fe40004741670 */
[----:B0-----:R-:W-:-:S05]  /*26400*/  @!P3 IADD3 R30, P1, R75, R30, RZ ;  /* 0x0000001e4b1eb210 */ /* 0x001fca0007f3e0ff */
[----:B------:R-:W-:Y:S01]  /*26410*/  @!P3 IMAD.X R31, R85, 0x1, R31, P1 ;  /* 0x00000001551fb824 */ /* 0x000fe200008e061f */
[----:B---3--:R-:W-:-:S04]  /*26420*/  LOP3.LUT R71, R71, 0xff, RZ, 0xc0, !PT ;  /* 0x000000ff47477812 */ /* 0x008fc800078ec0ff */
[----:B------:R-:W-:-:S05]  /*26430*/  F2FP.F16.E4M3.UNPACK_B R71, R71 ;  /* 0x00000047ff47723e */ /* 0x000fca00020006ff */
[----:B------:R-:W-:-:S05]  /*26440*/  HADD2.F32 R71, -RZ, R71.H0_H0 ;  /* 0x20000047ff477230 */ /* 0x000fca0000004100 */
[----:B------:R-:W-:-:S04]  /*26450*/  FMUL R71, R71, UR40 ;  /* 0x0000002847477c20 */ /* 0x000fc80008400000 */
[----:B------:R-:W-:Y:S01]  /*26460*/  FFMA R71, R147, UR41, R71 ;  /* 0x0000002993477c23 */ /* 0x000fe20008000047 */
        /* <DEDUP_REMOVED lines=13> */
[----:B------:R-:W-:Y:S01]  /*26540*/  FFMA R60, R90, UR41, R60 ;  /* 0x000000295a3c7c23 */ /* 0x000fe2000800003c */
[----:B------:R-:W-:Y:S01]  /*26550*/  ISETP.LT.OR P6, PT, R27, 0x99, !P0 ;  /* 0x000000991b00780c */ /* 0x000fe200047c1670 */
[----:B------:R-:W4:Y:S03]  /*26560*/  LDL.LU R90, [R1+0x49c] ;  /* 0x00049c00015a7983 */ /* 0x000f260000300800 */
[----:B------:R-:W-:-:S05]  /*26570*/  F2FP.SATFINITE.E4M3.F32.PACK_AB_MERGE_C R60, RZ, R60, RZ ;  /* 0x0000003cff3c723e */ /* 0x000fca00048070ff */
[----:B------:R0:W-:Y:S02]  /*26580*/  @!P2 STG.E.U8 desc[UR46][R30.64+0x61], R60 ;  /* 0x0000613c1e00a986 */ /* 0x0001e4000c10112e */
[----:B0-----:R-:W-:-:S06]  /*26590*/  PRMT R30, RZ, 0x7610, R30 ;  /* 0x00007610ff1e7816 */ /* 0x001fcc000000001e */
[----:B------:R-:W2:Y:S01]  /*265a0*/  @!P5 LDG.E.U8 R30, desc[UR46][R20.64+0x68] ;  /* 0x0000682e141ed981 */ /* 0x000ea2000c1e1100 */
[----:B------:R-:W-:-:S04]  /*265b0*/  LOP3.LUT R0, R0, 0xffffffef, RZ, 0xc0, !PT ;  /* 0xffffffef00007812 */ /* 0x000fc800078ec0ff */
[----:B------:R-:W-:Y:S02]  /*265c0*/  @P4 LOP3.LUT R0, R0, 0x10, RZ, 0xfc, !PT ;  /* 0x0000001000004812 */ /* 0x000fe400078efcff */
[----:B------:R-:W-:-:S04]  /*265d0*/  @!P6 IADD3 R75, P1, P4, R3, R12, R9 ;  /* 0x0000000c034be210 */ /* 0x000fc80007c3e009 */
[----:B------:R-:W-:Y:S02]  /*265e0*/  @!P6 IADD3.X R77, R4, R29, R8, P1, P4 ;  /* 0x0000001d044de210 */ /* 0x000fe40000fe8408 */
[----:B------:R-:W-:Y:S02]  /*265f0*/  ISETP.LT.OR P1, PT, R27, 0x9a, !P0 ;  /* 0x0000009a1b00780c */ /* 0x000fe40004721670 */
[----:B------:R-:W-:-:S04]  /*26600*/  LOP3.LUT R0, R0, 0xfffffff7, RZ, 0xc0, !PT ;  /* 0xfffffff700007812 */ /* 0x000fc800078ec0ff */
[----:B------:R-:W-:-:S04]  /*26610*/  @P6 LOP3.LUT R0, R0, 0x8, RZ, 0xfc, !PT ;  /* 0x0000000800006812 */ /* 0x000fc800078efcff */
[----:B------:R-:W-:-:S03]  /*26620*/  LOP3.LUT R0, R0, 0xfffffffb, RZ, 0xc0, !PT ;  /* 0xfffffffb00007812 */ /* 0x000fc600078ec0ff */
[----:B------:R-:W-:Y:S02]  /*26630*/  @!P1 IADD3 R71, P4, P6, R3, R12, R9 ;  /* 0x0000000c03479210 */ /* 0x000fe40007e9e009 */
[----:B------:R-:W-:Y:S02]  /*26640*/  @P1 LOP3.LUT R0, R0, 0x4, RZ, 0xfc, !PT ;  /* 0x0000000400001812 */ /* 0x000fe400078efcff */
[----:B------:R-:W-:Y:S02]  /*26650*/  @!P1 IADD3.X R76, R4, R29, R8, P4, P6 ;  /* 0x0000001d044c9210 */ /* 0x000fe400027ec408 */
        /* <DEDUP_REMOVED lines=8> */
[----:B------:R-:W-:Y:S01]  /*266e0*/  F2FP.SATFINITE.E4M3.F32.PACK_AB_MERGE_C R30, RZ, R30, RZ ;  /* 0x0000001eff1e723e */ /* 0x000fe200048070ff */
[----:B------:R-:W2:Y:S04]  /*266f0*/  LDL.LU R93, [R1+0x4a4] ;  /* 0x0004a400015d7983 */ /* 0x000ea80000300800 */
[----:B------:R0:W-:Y:S02]  /*26700*/  @!P5 STG.E.U8 desc[UR46][R160.64+0x68], R30 ;  /* 0x0000681ea000d986 */ /* 0x0001e4000c10112e */
[----:B0-----:R-:W-:-:S06]  /*26710*/  PRMT R30, RZ, 0x7610, R30 ;  /* 0x00007610ff1e7816 */ /* 0x001fcc000000001e */
[----:B------:R-:W3:Y:S01]  /*26720*/  @!P4 LDG.E.U8 R30, desc[UR46][R20.64+0x69] ;  /* 0x0000692e141ec981 */ /* 0x000ee2000c1e1100 */
[----:B------:R-:W-:Y:S02]  /*26730*/  PRMT R60, RZ, 0x7610, R60 ;  /* 0x00007610ff3c7816 */ /* 0x000fe4000000003c */
[----:B------:R-:W-:-:S04]  /*26740*/  LOP3.LUT R28, R28, 0xffffffef, RZ, 0xc0, !PT ;  /* 0xffffffef1c1c7812 */ /* 0x000fc800078ec0ff */
[----:B------:R-:W-:-:S04]  /*26750*/  @P0 LOP3.LUT R28, R28, 0x10, RZ, 0xfc, !PT ;  /* 0x000000101c1c0812 */ /* 0x000fc800078efcff */
[----:B------:R-:W-:-:S04]  /*26760*/  LOP3.LUT P1, RZ, R28, 0x40, RZ, 0xc0, !PT ;  /* 0x000000401cff7812 */ /* 0x000fc8000782c0ff */
[----:B------:R-:W-:Y:S02]  /*26770*/  ISETP.LT.OR P6, PT, R27, 0xa1, !P1 ;  /* 0x000000a11b00780c */ /* 0x000fe40004fc1670 */
[----:B---3--:R-:W-:-:S04]  /*26780*/  LOP3.LUT R30, R30, 0xff, RZ, 0xc0, !PT ;  /* 0x000000ff1e1e7812 */ /* 0x008fc800078ec0ff */
[----:B------:R-:W-:-:S05]  /*26790*/  F2FP.F16.E4M3.UNPACK_B R30, R30 ;  /* 0x0000001eff1e723e */ /* 0x000fca00020006ff */
[----:B------:R-:W-:-:S05]  /*267a0*/  HADD2.F32 R30, -RZ, R30.H0_H0 ;  /* 0x2000001eff1e7230 */ /* 0x000fca0000004100 */
[----:B------:R-:W-:-:S04]  /*267b0*/  FMUL R30, R30, UR40 ;  /* 0x000000281e1e7c20 */ /* 0x000fc80008400000 */
[----:B------:R-:W-:-:S05]  /*267c0*/  FFMA R30, R147, UR41, R30 ;  /* 0x00000029931e7c23 */ /* 0x000fca000800001e */
[----:B------:R-:W-:-:S05]  /*267d0*/  F2FP.SATFINITE.E4M3.F32.PACK_AB_MERGE_C R30, RZ, R30, RZ ;  /* 0x0000001eff1e723e */ /* 0x000fca00048070ff */
[----:B------:R0:W-:Y:S04]  /*267e0*/  @!P4 STG.E.U8 desc[UR46][R162.64+0x69], R30 ;  /* 0x0000691ea200c986 */ /* 0x0001e8000c10112e */
[----:B------:R-:W3:Y:S01]  /*267f0*/  @!P3 LDG.E.U8 R60, desc[UR46][R22.64+0x68] ;  /* 0x0000682e163cb981 */ /* 0x000ee2000c1e1100 */
[----:B------:R-:W-:-:S04]  /*26800*/  @!P6 IADD3 R170, P0, P2, R3, R12, R7 ;  /* 0x0000000c03aae210 */ /* 0x000fc80007a1e007 */
[----:B------:R-:W-:Y:S02]  /*26810*/  @!P6 IADD3.X R171, R4, R29, R6, P0, P2 ;  /* 0x0000001d04abe210 */ /* 0x000fe400007e4406 */
[----:B------:R-:W-:Y:S01]  /*26820*/  ISETP.LT.OR P2, PT, R27, 0xa2, !P1 ;  /* 0x000000a21b00780c */ /* 0x000fe20004f41670 */
[----:B0-----:R-:W0:-:S12]  /*26830*/  @!P3 LDC.64 R30, c[0x0][0x5c0] ;  /* 0x00017000ff1ebb82 */ /* 0x001e180000000a00 */
[----:B------:R-:W-:-:S04]  /*26840*/  @!P2 IADD3 R155, P0, P6, R3, R12, R7 ;  /* 0x0000000c039ba210 */ /* 0x000fc80007e1e007 */
[----:B------:R-:W-:Y:S02]  /*26850*/  @!P2 IADD3.X R157, R4, R29, R6, P0, P6 ;  /* 0x0000001d049da210 */ /* 0x000fe400007ec406 */
[----:B------:R-:W-:-:S13]  /*26860*/  ISETP.LT.OR P6, PT, R27, 0xa9, !P1 ;  /* 0x000000a91b00780c */ /* 0x000fda0004fc1670 */
[----:B------:R-:W-:-:S04]  /*26870*/  @!P6 IADD3 R154, P0, P5, R3, R12, R7 ;  /* 0x0000000c039ae210 */ /* 0x000fc80007d1e007 */
[----:B------:R-:W-:Y:S02]  /*26880*/  @!P6 IADD3.X R156, R4, R29, R6, P0, P5 ;  /* 0x0000001d049ce210 */ /* 0x000fe400007ea406 */
[----:B------:R-:W-:Y:S02]  /*26890*/  ISETP.LT.OR P5, PT, R27, 0xaa, !P1 ;  /* 0x000000aa1b00780c */ /* 0x000fe40004fa1670 */
[----:B------:R-:W-:-:S11]  /*268a0*/  LOP3.LUT P2, RZ, R28, 0x20, RZ, 0xc0, !PT ;  /* 0x000000201cff7812 */ /* 0x000fd6000784c0ff */
[----:B------:R-:W-:-:S04]  /*268b0*/  @!P5 IADD3 R136, P0, P4, R3, R12, R7 ;  /* 0x0000000c0388d210 */ /* 0x000fc80007c1e007 */
[----:B------:R-:W-:Y:S02]  /*268c0*/  @!P5 IADD3.X R147, R4, R29, R6, P0, P4 ;  /* 0x0000001d0493d210 */ /* 0x000fe400007e8406 */
[----:B0-----:R-:W-:-:S05]  /*268d0*/  @!P3 IADD3 R30, P0, R84, R30, RZ ;  /* 0x0000001e541eb210 */ /* 0x001fca0007f1e0ff */
[----:B------:R-:W-:Y:S01]  /*268e0*/  @!P3 IMAD.X R31, R87, 0x1, R31, P0 ;  /* 0x00000001571fb824 */ /* 0x000fe200000e061f */
[----:B---3--:R-:W-:-:S04]  /*268f0*/  LOP3.LUT R60, R60, 0xff, RZ, 0xc0, !PT ;  /* 0x000000ff3c3c7812 */ /* 0x008fc800078ec0ff */
[----:B------:R-:W-:-:S05]  /*26900*/  F2FP.F16.E4M3.UNPACK_B R60, R60 ;  /* 0x0000003cff3c723e */ /* 0x000fca00020006ff */
[----:B------:R-:W-:-:S05]  /*26910*/  HADD2.F32 R60, -RZ, R60.H0_H0 ;  /* 0x2000003cff3c7230 */ /* 0x000fca0000004100 */
[----:B------:R-:W-:-:S04]  /*26920*/  FMUL R60, R60, UR40 ;  /* 0x000000283c3c7c20 */ /* 0x000fc80008400000 */
[----:B----4-:R-:W-:Y:S01]  /*26930*/  FFMA R60, R90, UR41, R60 ;  /* 0x000000295a3c7c23 */ /* 0x010fe2000800003c */
[----:B------:R-:W-:Y:S01]  /*26940*/  LOP3.LUT P6, RZ, R10, 0x4, RZ, 0xc0, !PT ;  /* 0x000000040aff7812 */ /* 0x000fe200078cc0ff */
[----:B------:R-:W3:Y:S03]  /*26950*/  LDL.LU R90, [R1+0x4a8] ;  /* 0x0004a800015a7983 */ /* 0x000ee60000300800 */
[----:B------:R-:W-:Y:S01]  /*26960*/  F2FP.SATFINITE.E4M3.F32.PACK_AB_MERGE_C R60, RZ, R60, RZ ;  /* 0x0000003cff3c723e */ /* 0x000fe200048070ff */
[----:B------:R-:W4:Y:S04]  /*26970*/  LDL.LU R95, [R1+0x4ac] ;  /* 0x0004ac00015f7983 */ /* 0x000f280000300800 */
[----:B------:R0:W-:Y:S02]  /*26980*/  @!P3 STG.E.U8 desc[UR46][R30.64+0x68], R60 ;  /* 0x0000683c1e00b986 */ /* 0x0001e4000c10112e */
[----:B0-----:R-:W-:Y:S01]  /*26990*/  PRMT R60, RZ, 0x7610, R60 ;  /* 0x00007610ff3c7816 */ /* 0x001fe2000000003c */
[----:B------:R-:W0:Y:S05]  /*269a0*/  @!P2 LDC.64 R30, c[0x0][0x5c0] ;  /* 0x00017000ff1eab82 */ /* 0x000e2a0000000a00 */
        /* <DEDUP_REMOVED lines=31> */
[----:B------:R-:W-:Y:S02]  /*26ba0*/  ISETP.LT.OR P3, PT, R27, 0xba, !P1 ;  /* 0x000000ba1b00780c */ /* 0x000fe40004f61670 */
[C---:B------:R-:W-:Y:S02]  /*26bb0*/  LOP3.LUT P0, RZ, R28.reuse, 0x10, RZ, 0xc0, !PT ;  /* 0x000000101cff7812 */ /* 0x040fe4000780c0ff */
[C---:B------:R-:W-:Y:S02]  /*26bc0*/  LOP3.LUT P4, RZ, R28.reuse, 0x8, RZ, 0xc0, !PT ;  /* 0x000000081cff7812 */ /* 0x040fe4000788c0ff */
[----:B------:R-:W-:-:S04]  /*26bd0*/  LOP3.LUT R28, R28, 0xfffffffe, RZ, 0xc0, !PT ;  /* 0xfffffffe1c1c7812 */ /* 0x000fc800078ec0ff */
[----:B------:R-:W-:-:S03]  /*26be0*/  @P1 LOP3.LUT R28, R28, 0x1, RZ, 0xfc, !PT ;  /* 0x000000011c1c1812 */ /* 0x000fc600078efcff */
        /* <DEDUP_REMOVED lines=8> */
[----:B---3--:R-:W-:Y:S01]  /*26c70*/  FFMA R30, R90, UR41, R30 ;  /* 0x000000295a1e7c23 */ /* 0x008fe2000800001e */
[----:B------:R-:W-:Y:S01]  /*26c80*/  ISETP.LT.OR P6, PT, R27, 0xa1, !P0 ;  /* 0x000000a11b00780c */ /* 0x000fe200047c1670 */
[----:B------:R-:W2:Y:S03]  /*26c90*/  LDL.LU R90, [R1+0x4b0] ;  /* 0x0004b000015a7983 */ /* 0x000ea60000300800 */
[----:B------:R-:W-:Y:S01]  /*26ca0*/  F2FP.SATFINITE.E4M3.F32.PACK_AB_MERGE_C R30, RZ, R30, RZ ;  /* 0x0000001eff1e723e */ /* 0x000fe200048070ff */
[----:B------:R-:W3:Y:S04]  /*26cb0*/  LDL.LU R80, [R1+0x4b4] ;  /* 0x0004b40001507983 */ /* 0x000ee80000300800 */
[----:B------:R0:W-:Y:S04]  /*26cc0*/  @!P5 STG.E.U8 desc[UR46][R164.64+0x71], R30 ;  /* 0x0000711ea400d986 */ /* 0x0001e8000c10112e */
[----:B------:R-:W4:Y:S01]  /*26cd0*/  @!P3 LDG.E.U8 R60, desc[UR46][R22.64+0x70] ;  /* 0x0000702e163cb981 */ /* 0x000f22000c1e1100 */
[----:B------:R-:W-:-:S02]  /*26ce0*/  @!P6 IADD3 R96, P1, P2, R3, R12, R9 ;  /* 0x0000000c0360e210 */ /* 0x000fc40007a3e009 */
[----:B------:R-:W-:Y:S01]  /*26cf0*/  LOP3.LUT R0, R0, 0xfeffffff, RZ, 0xc0, !PT ;  /* 0xfeffffff00007812 */ /* 0x000fe200078ec0ff */
[----:B------:R-:W3:Y:S01]  /*26d00*/  LDL.LU R81, [R1+0x4b8] ;  /* 0x0004b80001517983 */ /* 0x000ee20000300800 */
[----:B------:R-:W-:Y:S02]  /*26d10*/  @!P6 IADD3.X R108, R4, R29, R8, P1, P2 ;  /* 0x0000001d046ce210 */ /* 0x000fe40000fe4408 */
[----:B------:R-:W-:Y:S01]  /*26d20*/  ISETP.LT.OR P2, PT, R27, 0xa2, !P0 ;  /* 0x000000a21b00780c */ /* 0x000fe20004741670 */
[----:B0-----:R-:W0:-:S12]  /*26d30*/  @!P3 LDC.64 R30, c[0x0][0x5c0] ;  /* 0x00017000ff1ebb82 */ /* 0x001e180000000a00 */
[----:B------:R-:W-:-:S04]  /*26d40*/  @!P2 IADD3 R98, P1, P5, R3, R12, R9 ;  /* 0x0000000c0362a210 */ /* 0x000fc80007d3e009 */
[----:B------:R-:W-:Y:S02]  /*26d50*/  @!P2 IADD3.X R104, R4, R29, R8, P1, P5 ;  /* 0x0000001d0468a210 */ /* 0x000fe40000fea408 */
[----:B------:R-:W-:Y:S02]  /*26d60*/  LOP3.LUT P5, RZ, R10, 0x200, RZ, 0xc0, !PT ;  /* 0x000002000aff7812 */ /* 0x000fe400078ac0ff */
[----:B------:R-:W-:Y:S02]  /*26d70*/  @P6 LOP3.LUT R0, R0, 0x1000000, RZ, 0xfc, !PT ;  /* 0x0100000000006812 */ /* 0x000fe400078efcff */
[----:B------:R-:W-:Y:S02]  /*26d80*/  LOP3.LUT R28, R28, 0xfffffffd, RZ, 0xc0, !PT ;  /* 0xfffffffd1c1c7812 */ /* 0x000fe400078ec0ff */
[----:B------:R-:W-:Y:S02]  /*26d90*/  ISETP.LT.OR P6, PT, R27, 0xa9, !P0 ;  /* 0x000000a91b00780c */ /* 0x000fe400047c1670 */
[----:B0-----:R-:W-:-:S05]  /*26da0*/  @!P3 IADD3 R30, P1, R66, R30, RZ ;  /* 0x0000001e421eb210 */ /* 0x001fca0007f3e0ff */
[----:B------:R-:W-:Y:S02]  /*26db0*/  @P5 LOP3.LUT R28, R28, 0x2, RZ, 0xfc, !PT ;  /* 0x000000021c1c5812 */ /* 0x000fe400078efcff */
[----:B------:R-:W-:Y:S02]  /*26dc0*/  ISETP.LT.OR P5, PT, R27, 0xaa, !P0 ;  /* 0x000000aa1b00780c */ /* 0x000fe400047a1670 */
[----:B------:R-:W-:Y:S02]  /*26dd0*/  LOP3.LUT R11, R11, 0xdfffffff, RZ, 0xc0, !PT ;  /* 0xdfffffff0b0b7812 */ /* 0x000fe400078ec0ff */
[----:B------:R-:W-:Y:S01]  /*26de0*/  LOP3.LUT R0, R0, 0xefffffff, RZ, 0xc0, !PT ;  /* 0xefffffff00007812 */ /* 0x000fe200078ec0ff */
[----:B------:R-:W-:Y:S01]  /*26df0*/  @!P3 IMAD.X R31, R70, 0x1, R31, P1 ;  /* 0x00000001461fb824 */ /* 0x000fe200008e061f */
[----:B------:R-:W-:Y:S02]  /*26e00*/  @P2 LOP3.LUT R11, R11, 0x20000000, RZ, 0xfc, !PT ;  /* 0x200000000b0b2812 */ /* 0x000fe400078efcff */
[----:B------:R-:W-:-:S02]  /*26e10*/  @!P6 IADD3 R97, P1, P2, R3, R12, R9 ;  /* 0x0000000c0361e210 */ /* 0x000fc40007a3e009 */
[----:B------:R-:W-:Y:S02]  /*26e20*/  @P6 LOP3.LUT R0, R0, 0x10000000, RZ, 0xfc, !PT ;  /* 0x1000000000006812 */ /* 0x000fe400078efcff */
[----:B------:R-:W-:Y:S02]  /*26e30*/  @!P6 IADD3.X R99, R4, R29, R8, P1, P2 ;  /* 0x0000001d0463e210 */ /* 0x000fe40000fe4408 */
[----:B------:R-:W-:-:S04]  /*26e40*/  LOP3.LUT R0, R0, 0xf7ffffff, RZ, 0xc0, !PT ;  /* 0xf7ffffff00007812 */ /* 0x000fc800078ec0ff */
[----:B------:R-:W-:Y:S02]  /*26e50*/  @P5 LOP3.LUT R0, R0, 0x8000000, RZ, 0xfc, !PT ;  /* 0x0800000000005812 */ /* 0x000fe400078efcff */
[----:B----4-:R-:W-:-:S04]  /*26e60*/  LOP3.LUT R60, R60, 0xff, RZ, 0xc0, !PT ;  /* 0x000000ff3c3c7812 */ /* 0x010fc800078ec0ff */
[----:B------:R-:W-:-:S05]  /*26e70*/  F2FP.F16.E4M3.UNPACK_B R60, R60 ;  /* 0x0000003cff3c723e */ /* 0x000fca00020006ff */
[----:B------:R-:W-:-:S05]  /*26e80*/  HADD2.F32 R60, -RZ, R60.H0_H0 ;  /* 0x2000003cff3c7230 */ /* 0x000fca0000004100 */
[----:B------:R-:W-:-:S04]  /*26e90*/  FMUL R60, R60, UR40 ;  /* 0x000000283c3c7c20 */ /* 0x000fc80008400000 */
[----:B------:R-:W-:-:S05]  /*26ea0*/  FFMA R60, R95, UR41, R60 ;  /* 0x000000295f3c7c23 */ /* 0x000fca000800003c */
[----:B------:R-:W-:-:S05]  /*26eb0*/  F2FP.SATFINITE.E4M3.F32.PACK_AB_MERGE_C R60, RZ, R60, RZ ;  /* 0x0000003cff3c723e */ /* 0x000fca00048070ff */
[----:B------:R0:W-:Y:S01]  /*26ec0*/  @!P3 STG.E.U8 desc[UR46][R30.64+0x70], R60 ;  /* 0x0000703c1e00b986 */ /* 0x0001e2000c10112e */
[----:B------:R-:W-:-:S04]  /*26ed0*/  @!P5 IADD3 R95, P1, P3, R3, R12, R9 ;  /* 0x0000000c035fd210 */ /* 0x000fc80007b3e009 */
[----:B------:R-:W-:Y:S02]  /*26ee0*/  @!P5 IADD3.X R94, R4, R29, R8, P1, P3 ;  /* 0x0000001d045ed210 */ /* 0x000fe40000fe6408 */
[C---:B------:R-:W-:Y:S02]  /*26ef0*/  LOP3.LUT P5, RZ, R28.reuse, 0x2, RZ, 0xc0, !PT ;  /* 0x000000021cff7812 */ /* 0x040fe400078ac0ff */
[----:B------:R-:W-:Y:S02]  /*26f00*/  LOP3.LUT P1, RZ, R28, 0x1, RZ, 0xc0, !PT ;  /* 0x000000011cff7812 */ /* 0x000fe4000782c0ff */
[----:B------:R-:W-:Y:S01]  /*26f10*/  PRMT R28, RZ, 0x7610, R28 ;  /* 0x00007610ff1c7816 */ /* 0x000fe2000000001c */
[----:B0-----:R-:W0:Y:S05]  /*26f20*/  @!P4 LDC.64 R30, c[0x0][0x5c0] ;  /* 0x00017000ff1ecb82 */ /* 0x001e2a0000000a00 */
[----:B------:R-:W4:Y:S01]  /*26f30*/  @!P4 LDG.E.U8 R28, desc[UR46][R22.64+0x71] ;  /* 0x0000712e161cc981 */ /* 0x000f22000c1e1100 */
[----:B0-----:R-:W-:-:S05]  /*26f40*/  @!P4 IADD3 R30, P6, R62, R30, RZ ;  /* 0x0000001e3e1ec210 */ /* 0x001fca0007fde0ff */
[----:B------:R-:W-:Y:S01]  /*26f50*/  @!P4 IMAD.X R31, R68, 0x1, R31, P6 ;  /* 0x00000001441fc824 */ /* 0x000fe200030e061f */
[----:B----4-:R-:W-:-:S04]  /*26f60*/  LOP3.LUT R28, R28, 0xff, RZ, 0xc0, !PT ;  /* 0x000000ff1c1c7812 */ /* 0x010fc800078ec0ff */
[----:B------:R-:W-:-:S05]  /*26f70*/  F2FP.F16.E4M3.UNPACK_B R28, R28 ;  /* 0x0000001cff1c723e */ /* 0x000fca00020006ff */
[----:B------:R-:W-:-:S05]  /*26f80*/  HADD2.F32 R28, -RZ, R28.H0_H0 ;  /* 0x2000001cff1c7230 */ /* 0x000fca0000004100 */
[----:B------:R-:W-:-:S04]  /*26f90*/  FMUL R28, R28, UR40 ;  /* 0x000000281c1c7c20 */ /* 0x000fc80008400000 */
[----:B--2---:R-:W-:-:S05]  /*26fa0*/  FFMA R28, R90, UR41, R28 ;  /* 0x000000295a1c7c23 */ /* 0x004fca000800001c */
[----:B------:R-:W-:-:S05]  /*26fb0*/  F2FP.SATFINITE.E4M3.F32.PACK_AB_MERGE_C R28, RZ, R28, RZ ;  /* 0x0000001cff1c723e */ /* 0x000fca00048070ff */
[----:B------:R0:W-:Y:S02]  /*26fc0*/  @!P4 STG.E.U8 desc[UR46][R30.64+0x71], R28 ;  /* 0x0000711c1e00c986 */ /* 0x0001e4000c10112e */
[----:B0-----:R-:W-:-:S06]  /*26fd0*/  PRMT R28, RZ, 0x7610, R28 ;  /* 0x00007610ff1c7816 */ /* 0x001fcc000000001c */
[----:B------:R-:W2:Y:S01]  /*26fe0*/  @!P5 LDG.E.U8 R28, desc[UR46][R20.64+0x78] ;  /* 0x0000782e141cd981 */ /* 0x000ea2000c1e1100 */
[----:B------:R-:W-:Y:S02]  /*26ff0*/  LOP3.LUT P2, RZ, R10, 0x100, RZ, 0xc0, !PT ;  /* 0x000001000aff7812 */ /* 0x000fe4000784c0ff */
        /* <DEDUP_REMOVED lines=9> */
[----:B------:R0:W-:Y:S01]  /*27090*/  @!P5 STG.E.U8 desc[UR46][R174.64+0x78], R28 ;  /* 0x0000781cae00d986 */ /* 0x0001e2000c10112e */
[----:B------:R-:W-:-:S03]  /*270a0*/  LOP3.LUT R0, R0, 0xfbffffff, RZ, 0xc0, !PT ;  /* 0xfbffffff00007812 */ /* 0x000fc600078ec0ff */
[----:B------:R-:W-:Y:S01]  /*270b0*/  @!P6 IADD3 R90, P4, P3, R3, R12, R9 ;  /* 0x0000000c035ae210 */ /* 0x000fe20007b9e009 */
[----:B------:R-:W4:Y:S01]  /*270c0*/  LDL.LU R160, [R1+0x4c4] ;  /* 0x0004c40001a07983 */ /* 0x000f220000300800 */
[----:B0-----:R-:W-:-:S06]  /*270d0*/  PRMT R28, RZ, 0x7610, R28 ;  /* 0x00007610ff1c7816 */ /* 0x001fcc000000001c */
[----:B------:R-:W2:Y:S01]  /*270e0*/  @!P2 LDG.E.U8 R28, desc[UR46][R20.64+0x79] ;  /* 0x0000792e141ca981 */ /* 0x000ea2000c1e1100 */
[----:B------:R-:W-:Y:S02]  /*270f0*/  @P6 LOP3.LUT R0, R0, 0x4000000, RZ, 0xfc, !PT ;  /* 0x0400000000006812 */ /* 0x000fe400078efcff */
[----:B------:R-:W-:Y:S02]  /*27100*/  @!P6 IADD3.X R87, R4, R29, R8, P4, P3 ;  /* 0x0000001d0457e210 */ /* 0x000fe400027e6408 */
[C---:B------:R-:W-:Y:S02]  /*27110*/  ISETP.LT.OR P6, PT, R27.reuse, 0xb2, !P0 ;  /* 0x000000b21b00780c */ /* 0x040fe400047c1670 */
[----:B------:R-:W-:Y:S02]  /*27120*/  ISETP.LT.OR P5, PT, R27, 0xb9, !P0 ;  /* 0x000000b91b00780c */ /* 0x000fe400047a1670 */
[----:B------:R-:W-:-:S09]  /*27130*/  LOP3.LUT R0, R0, 0xdfffffff, RZ, 0xc0, !PT ;  /* 0xdfffffff00007812 */ /* 0x000fd200078ec0ff */
[CCC-:B------:R-:W-:Y:S02]  /*27140*/  @!P6 IADD3 R86, P4, P3, R3.reuse, R12.reuse, R9.reuse ;  /* 0x0000000c0356e210 */ /* 0x1c0fe40007b9e009 */
[----:B------:R-:W-:Y:S02]  /*27150*/  @P6 LOP3.LUT R0, R0, 0x20000000, RZ, 0xfc, !PT ;  /* 0x2000000000006812 */ /* 0x000fe400078efcff */
[----:B------:R-:W-:Y:S02]  /*27160*/  @!P6 IADD3.X R85, R4, R29, R8, P4, P3 ;  /* 0x0000001d0455e210 */ /* 0x000fe400027e6408 */
[----:B------:R-:W-:Y:S02]  /*27170*/  LOP3.LUT R0, R0, 0xbfffffff, RZ, 0xc0, !PT ;  /* 0xbfffffff00007812 */ /* 0x000fe400078ec0ff */
[----:B------:R-:W-:Y:S02]  /*27180*/  @!P5 IADD3 R84, P4, P3, R3, R12, R9 ;  /* 0x0000000c0354d210 */ /* 0x000fe40007b9e009 */
[----:B------:R-:W-:-:S02]  /*27190*/  @P5 LOP3.LUT R0, R0, 0x40000000, RZ, 0xfc, !PT ;  /* 0x4000000000005812 */ /* 0x000fc400078efcff */
[----:B------:R-:W-:Y:S02]  /*271a0*/  @!P5 IADD3.X R83, R4, R29, R8, P4, P3 ;  /* 0x0000001d0453d210 */ /* 0x000fe400027e6408 */
[----:B------:R-:W-:Y:S02]  /*271b0*/  LOP3.LUT P5, RZ, R11, 0x40000000, RZ, 0xc0, !PT ;  /* 0x400000000bff7812 */ /* 0x000fe400078ac0ff */
[----:B--2---:R-:W-:-:S11]  /*271c0*/  LOP3.LUT R28, R28, 0xff, RZ, 0xc0, !PT ;  /* 0x000000ff1c1c7812 */ /* 0x004fd600078ec0ff */
[----:B------:R-:W0:Y:S01]  /*271d0*/  @!P5 LDC.64 R30, c[0x0][0x5c0] ;  /* 0x00017000ff1edb82 */ /* 0x000e220000000a00 */
[----:B------:R-:W-:-:S05]  /*271e0*/  F2FP.F16.E4M3.UNPACK_B R28, R28 ;  /* 0x0000001cff1c723e */ /* 0x000fca00020006ff */
[----:B------:R-:W-:-:S05]  /*271f0*/  HADD2.F32 R28, -RZ, R28.H0_H0 ;  /* 0x2000001cff1c7230 */ /* 0x000fca0000004100 */
[----:B------:R-:W-:-:S04]  /*27200*/  FMUL R28, R28, UR40 ;  /* 0x000000281c1c7c20 */ /* 0x000fc80008400000 */
[----:B------:R-:W-:-:S05]  /*27210*/  FFMA R28, R81, UR41, R28 ;  /* 0x00000029511c7c23 */ /* 0x000fca000800001c */
[----:B------:R-:W-:-:S05]  /*27220*/  F2FP.SATFINITE.E4M3.F32.PACK_AB_MERGE_C R28, RZ, R28, RZ ;  /* 0x0000001cff1c723e */ /* 0x000fca00048070ff */
[----:B------:R1:W-:Y:S02]  /*27230*/  @!P2 STG.E.U8 desc[UR46][R176.64+0x79], R28 ;  /* 0x0000791cb000a986 */ /* 0x0003e4000c10112e */
[----:B-1----:R-:W-:-:S06]  /*27240*/  PRMT R28, RZ, 0x7610, R28 ;  /* 0x00007610ff1c7816 */ /* 0x002fcc000000001c */
[----:B------:R-:W2:Y:S01]  /*27250*/  @!P5 LDG.E.U8 R28, desc[UR46][R22.64+0x78] ;  /* 0x0000782e161cd981 */ /* 0x000ea2000c1e1100 */
[----:B------:R-:W-:Y:S02]  /*27260*/  ISETP.LT.OR P3, PT, R27, 0xba, !P0 ;  /* 0x000000ba1b00780c */ /* 0x000fe40004761670 */
[----:B------:R-:W-:-:S11]  /*27270*/  LOP3.LUT P6, RZ, R11, 0x80000000, RZ, 0xc0, !PT ;  /* 0x800000000bff7812 */ /* 0x000fd600078cc0ff */
        /* <DEDUP_REMOVED lines=14> */
[----:B------:R-:W-:Y:S02]  /*27360*/  ISETP.LT.OR P2, PT, R27, 0xc1, !P1 ;  /* 0x000000c11b00780c */ /* 0x000fe40004f41670 */
[----:B------:R-:W-:-:S04]  /*27370*/  LOP3.LUT R11, R11, 0xfdffffff, RZ, 0xc0, !PT ;  /* 0xfdffffff0b0b7812 */ /* 0x000fc800078ec0ff */
[----:B------:R-:W-:-:S07]  /*27380*/  @P0 LOP3.LUT R11, R11, 0x2000000, RZ, 0xfc, !PT ;  /* 0x020000000b0b0812 */ /* 0x000fce00078efcff */
[----:B------:R-:W-:-:S04]  /*27390*/  @!P2 IADD3 R80, P0, P4, R3, R12, R7 ;  /* 0x0000000c0350a210 */ /* 0x000fc80007c1e007 */
[----:B------:R-:W-:Y:S02]  /*273a0*/  @!P2 IADD3.X R78, R4, R29, R6, P0, P4 ;  /* 0x0000001d044ea210 */ /* 0x000fe400007e8406 */
[----:B0-----:R-:W-:Y:S02]  /*273b0*/  @!P6 IADD3 R30, P0, R67, R30, RZ ;  /* 0x0000001e431ee210 */ /* 0x001fe40007f1e0ff */
[----:B------:R-:W-:-:S03]  /*273c0*/  ISETP.LT.OR P2, PT, R27, 0xc2, !P1 ;  /* 0x000000c21b00780c */ /* 0x000fc60004f41670 */
[----:B------:R-:W-:Y:S01]  /*273d0*/  @!P6 IMAD.X R31, R69, 0x1, R31, P0 ;  /* 0x00000001451fe824 */ /* 0x000fe200000e061f */
[----:B------:R-:W-:-:S09]  /*273e0*/  ISETP.LT.OR P0, PT, R27, 0xc9, !P1 ;  /* 0x000000c91b00780c */ /* 0x000fd20004f01670 */
[----:B------:R-:W-:-:S04]  /*273f0*/  @!P2 IADD3 R74, P5, P4, R3, R12, R7 ;  /* 0x0000000c034aa210 */ /* 0x000fc80007cbe007 */
[-CC-:B------:R-:W-:Y:S02]  /*27400*/  @!P2 IADD3.X R70, R4, R29.reuse, R6.reuse, P5, P4 ;  /* 0x0000001d0446a210 */ /* 0x180fe40002fe8406 */
[----:B------:R-:W-:Y:S02]  /*27410*/  @!P0 IADD3 R68, P5, P4, R3, R12, R7 ;  /* 0x0000000c03448210 */ /* 0x000fe40007cbe007 */
[----:B------:R-:W-:Y:S02]  /*27420*/  ISETP.GE.AND P2, PT, R26, 0x1, PT ;  /* 0x000000011a00780c */ /* 0x000fe40003f46270 */
[----:B------:R-:W-:Y:S02]  /*27430*/  @!P0 IADD3.X R67, R4, R29, R6, P5, P4 ;  /* 0x0000001d04438210 */ /* 0x000fe40002fe8406 */
[----:B------:R-:W-:Y:S02]  /*27440*/  ISETP.LT.OR P4, PT, R27, 0x81, !P2 ;  /* 0x000000811b00780c */ /* 0x000fe40005781670 */
        /* <DEDUP_REMOVED lines=8> */
[----:B0-----:R-:W-:Y:S01]  /*274d0*/  PRMT R28, RZ, 0x7610, R28 ;  /* 0x00007610ff1c7816 */ /* 0x001fe2000000001c */
[----:B------:R-:W0:Y:S05]  /*274e0*/  @!P4 LDC.64 R30, c[0x0][0x5c0] ;  /* 0x00017000ff1ecb82 */ /* 0x000e2a0000000a00 */
[----:B------:R-:W3:Y:S01]  /*274f0*/  @!P4 LDG.E.U8 R28, desc[UR46][R24.64+0x80] ;  /* 0x0000802e181cc981 */ /* 0x000ee2000c1e1100 */
[----:B0-----:R-:W-:-:S05]  /*27500*/  @!P4 IADD3 R30, P5, R12, R30, RZ ;  /* 0x0000001e0c1ec210 */ /* 0x001fca0007fbe0ff */
[----:B------:R-:W-:Y:S01]  /*27510*/  @!P4 IMAD.X R31, R29, 0x1, R31, P5 ;  /* 0x000000011d1fc824 */ /* 0x000fe200028e061f */
        /* <DEDUP_REMOVED lines=8> */
[----:B------:R0:W-:Y:S01]  /*275a0*/  @!P4 STG.E.U8 desc[UR46][R30.64+0x80], R28 ;  /* 0x0000801c1e00c986 */ /* 0x0001e2000c10112e */
[----:B------:R-:W-:Y:S02]  /*275b0*/  ISETP.LT.OR P4, PT, R27, 0x82, !P2 ;  /* 0x000000821b00780c */ /* 0x000fe40005781670 */
[----:B0-----:R-:W-:-:S11]  /*275c0*/  PRMT R28, RZ, 0x7610, R28 ;  /* 0x00007610ff1c7816 */ /* 0x001fd6000000001c */
[----:B------:R-:W0:Y:S01]  /*275d0*/  @!P4 LDC.64 R30, c[0x0][0x5c0] ;  /* 0x00017000ff1ecb82 */ /* 0x000e220000000a00 */
[----:B------:R-:W4:Y:S01]  /*275e0*/  @!P4 LDG.E.U8 R28, desc[UR46][R24.64+0x81] ;  /* 0x0000812e181cc981 */ /* 0x000f22000c1e1100 */
[----:B------:R-:W-:Y:S02]  /*275f0*/  @P3 LOP3.LUT R11, R11, 0x8000000, RZ, 0xfc, !PT ;  /* 0x080000000b0b3812 */ /* 0x000fe400078efcff */
[----:B------:R-:W-:Y:S02]  /*27600*/  LOP3.LUT P3, RZ, R10, 0x40000, RZ, 0xc0, !PT ;  /* 0x000400000aff7812 */ /* 0x000fe4000786c0ff */
        /* <DEDUP_REMOVED lines=9> */
[----:B------:R-:W-:Y:S01]  /*276a0*/  F2FP.SATFINITE.E4M3.F32.PACK_AB_MERGE_C R28, RZ, R28, RZ ;  /* 0x0000001cff1c723e */ /* 0x000fe200048070ff */
[----:B------:R-:W4:Y:S04]  /*276b0*/  LDL.LU R163, [R1+0x4d4] ;  /* 0x0004d40001a37983 */ /* 0x000f280000300800 */
[----:B------:R0:W-:Y:S02]  /*276c0*/  @!P4 STG.E.U8 desc[UR46][R30.64+0x81], R28 ;  /* 0x0000811c1e00c986 */ /* 0x0001e4000c10112e */
[----:B0-----:R-:W-:-:S06]  /*276d0*/  PRMT R28, RZ, 0x7610, R28 ;  /* 0x00007610ff1c7816 */ /* 0x001fcc000000001c */
[----:B------:R-:W3:Y:S01]  /*276e0*/  @!P3 LDG.E.U8 R28, desc[UR46][R14.64+0x80] ;  /* 0x0000802e0e1cb981 */ /* 0x000ee2000c1e1100 */
[----:B------:R-:W-:Y:S02]  /*276f0*/  PRMT R30, RZ, 0x7610, R30 ;  /* 0x00007610ff1e7816 */ /* 0x000fe4000000001e */
[----:B------:R-:W-:Y:S02]  /*27700*/  ISETP.LT.OR P0, PT, R27, 0xca, !P1 ;  /* 0x000000ca1b00780c */ /* 0x000fe40004f01670 */
[----:B---3--:R-:W-:-:S04]  /*27710*/  LOP3.LUT R28, R28, 0xff, RZ, 0xc0, !PT ;  /* 0x000000ff1c1c7812 */ /* 0x008fc800078ec0ff */
[----:B------:R-:W-:-:S05]  /*27720*/  F2FP.F16.E4M3.UNPACK_B R28, R28 ;  /* 0x0000001cff1c723e */ /* 0x000fca00020006ff */
[----:B------:R-:W-:-:S05]  /*27730*/  HADD2.F32 R28, -RZ, R28.H0_H0 ;  /* 0x2000001cff1c7230 */ /* 0x000fca0000004100 */
[----:B------:R-:W-:-:S04]  /*27740*/  FMUL R28, R28, UR40 ;  /* 0x000000281c1c7c20 */ /* 0x000fc80008400000 */
[----:B------:R-:W-:Y:S01]  /*27750*/  FFMA R28, R160, UR41, R28 ;  /* 0x00000029a01c7c23 */ /* 0x000fe2000800001c */
[----:B------:R-:W-:Y:S01]  /*27760*/  @!P0 IADD3 R66, P5, P4, R3, R12, R7 ;  /* 0x0000000c03428210 */ /* 0x000fe20007cbe007 */
[----:B------:R-:W3:Y:S03]  /*27770*/  LDL.LU R160, [R1+0x4d8] ;  /* 0x0004d80001a07983 */ /* 0x000ee60000300800 */
[----:B------:R-:W-:-:S05]  /*27780*/  F2FP.SATFINITE.E4M3.F32.PACK_AB_MERGE_C R28, RZ, R28, RZ ;  /* 0x0000001cff1c723e */ /* 0x000fca00048070ff */
[----:B------:R0:W-:Y:S04]  /*27790*/  @!P3 STG.E.U8 desc[UR46][R182.64+0x80], R28 ;  /* 0x0000801cb600b986 */ /* 0x0001e8000c10112e */
[----:B------:R-:W2:Y:S01]  /*277a0*/  @!P2 LDG.E.U8 R30, desc[UR46][R14.64+0x81] ;  /* 0x0000812e0e1ea981 */ /* 0x000ea2000c1e1100 */
[----:B------:R-:W-:Y:S02]  /*277b0*/  @!P0 IADD3.X R63, R4, R29, R6, P5, P4 ;  /* 0x0000001d043f8210 */ /* 0x000fe40002fe8406 */
[----:B------:R-:W-:-:S13]  /*277c0*/  ISETP.LT.OR P5, PT, R27, 0xd1, !P1 ;  /* 0x000000d11b00780c */ /* 0x000fda0004fa1670 */
[----:B------:R-:W-:-:S04]  /*277d0*/  @!P5 IADD3 R62, P6, P4, R3, R12, R7 ;  /* 0x0000000c033ed210 */ /* 0x000fc80007cde007 */
[----:B------:R-:W-:Y:S02]  /*277e0*/  @!P5 IADD3.X R61, R4, R29, R6, P6, P4 ;  /* 0x0000001d043dd210 */ /* 0x000fe400037e8406 */
[----:B------:R-:W-:Y:S02]  /*277f0*/  ISETP.LT.OR P4, PT, R27, 0xd2, !P1 ;  /* 0x000000d21b00780c */ /* 0x000fe40004f81670 */
[----:B------:R-:W-:-:S04]  /*27800*/  LOP3.LUT R11, R11, 0xfbffffff, RZ, 0xc0, !PT ;  /* 0xfbffffff0b0b7812 */ /* 0x000fc800078ec0ff */
[----:B------:R-:W-:-:S07]  /*27810*/  @P0 LOP3.LUT R11, R11, 0x4000000, RZ, 0xfc, !PT ;  /* 0x040000000b0b0812 */ /* 0x000fce00078efcff */
[----:B------:R-:W-:-:S04]  /*27820*/  @!P4 IADD3 R60, P0, P6, R3, R12, R7 ;  /* 0x0000000c033cc210 */ /* 0x000fc80007e1e007 */
[----:B0-----:R-:W-:Y:S02]  /*27830*/  @!P4 IADD3.X R28, R4, R29, R6, P0, P6 ;  /* 0x0000001d041cc210 */ /* 0x001fe400007ec406 */
[----:B------:R-:W-:-:S04]  /*27840*/  ISETP.GE.AND P0, PT, R26, 0x1, PT ;  /* 0x000000011a00780c */ /* 0x000fc80003f06270 */
        /* <DEDUP_REMOVED lines=11> */
[----:B------:R-:W4:Y:S01]  /*27900*/  @!P6 LDG.E.U8 R69, desc[UR46][R24.64+0x88] ;  /* 0x0000882e1845e981 */ /* 0x000f22000c1e1100 */
[----:B0-----:R-:W0:Y:S02]  /*27910*/  @!P6 LDC.64 R30, c[0x0][0x5c0] ;  /* 0x00017000ff1eeb82 */ /* 0x001e240000000a00 */
[----:B0-----:R-:W-:-:S05]  /*27920*/  @!P6 IADD3 R30, P2, R12, R30, RZ ;  /* 0x0000001e0c1ee210 */ /* 0x001fca0007f5e0ff */
[----:B------:R-:W-:Y:S01]  /*27930*/  @!P6 IMAD.X R31, R29, 0x1, R31, P2 ;  /* 0x000000011d1fe824 */ /* 0x000fe200010e061f */
[----:B----4-:R-:W-:-:S04]  /*27940*/  LOP3.LUT R69, R69, 0xff, RZ, 0xc0, !PT ;  /* 0x000000ff45457812 */ /* 0x010fc800078ec0ff */
[----:B------:R-:W-:-:S05]  /*27950*/  F2FP.F16.E4M3.UNPACK_B R69, R69 ;  /* 0x00000045ff45723e */ /* 0x000fca00020006ff */
[----:B------:R-:W-:-:S05]  /*27960*/  HADD2.F32 R69, -RZ, R69.H0_H0 ;  /* 0x20000045ff457230 */ /* 0x000fca0000004100 */
[----:B------:R-:W-:-:S04]  /*27970*/  FMUL R69, R69, UR40 ;  /* 0x0000002845457c20 */ /* 0x000fc80008400000 */
[----:B------:R-:W-:Y:S01]  /*27980*/  FFMA R69, R163, UR41, R69 ;  /* 0x00000029a3457c23 */ /* 0x000fe20008000045 */
[----:B------:R-:W-:Y:S01]  /*27990*/  @P5 LOP3.LUT R11, R11, 0x10000000, RZ, 0xfc, !PT ;  /* 0x100000000b0b5812 */ /* 0x000fe200078efcff */
[----:B------:R-:W4:Y:S03]  /*279a0*/  LDL.LU R163, [R1+0x4e0] ;  /* 0x0004e00001a37983 */ /* 0x000f260000300800 */
[----:B------:R-:W-:-:S05]  /*279b0*/  F2FP.SATFINITE.E4M3.F32.PACK_AB_MERGE_C R69, RZ, R69, RZ ;  /* 0x00000045ff45723e */ /* 0x000fca00048070ff */
[----:B------:R0:W-:Y:S01]  /*279c0*/  @!P6 STG.E.U8 desc[UR46][R30.64+0x88], R69 ;  /* 0x000088451e00e986 */ /* 0x0001e2000c10112e */
[----:B------:R-:W-:Y:S02]  /*279d0*/  ISETP.LT.OR P6, PT, R27, 0x8a, !P0 ;  /* 0x0000008a1b00780c */ /* 0x000fe400047c1670 */
[----:B0-----:R-:W-:-:S11]  /*279e0*/  PRMT R69, RZ, 0x7610, R69 ;  /* 0x00007610ff457816 */ /* 0x001fd60000000045 */
[----:B------:R-:W0:Y:S01]  /*279f0*/  @!P6 LDC.64 R30, c[0x0][0x5c0] ;  /* 0x00017000ff1eeb82 */ /* 0x000e220000000a00 */
[----:B------:R-:W3:Y:S01]  /*27a00*/  @!P6 LDG.E.U8 R69, desc[UR46][R24.64+0x89] ;  /* 0x0000892e1845e981 */ /* 0x000ee2000c1e1100 */
[----:B------:R-:W-:Y:S02]  /*27a10*/  LOP3.LUT P3, RZ, R10, 0x10000, RZ, 0xc0, !PT ;  /* 0x000100000aff7812 */ /* 0x000fe4000786c0ff */
        /* <DEDUP_REMOVED lines=11> */
[----:B0-----:R-:W-:-:S06]  /*27ad0*/  PRMT R30, RZ, 0x7610, R30 ;  /* 0x00007610ff1e7816 */ /* 0x001fcc000000001e */
[----:B------:R-:W2:Y:S02]  /*27ae0*/  @!P3 LDG.E.U8 R30, desc[UR46][R14.64+0x88] ;  /* 0x0000882e0e1eb981 */ /* 0x000ea4000c1e1100 */
[----:B--2---:R-:W-:-:S04]  /*27af0*/  LOP3.LUT R30, R30, 0xff, RZ, 0xc0, !PT ;  /* 0x000000ff1e1e7812 */ /* 0x004fc800078ec0ff */
[----:B------:R-:W-:-:S05]  /*27b00*/  F2FP.F16.E4M3.UNPACK_B R30, R30 ;  /* 0x0000001eff1e723e */ /* 0x000fca00020006ff */
[----:B------:R-:W-:-:S05]  /*27b10*/  HADD2.F32 R30, -RZ, R30.H0_H0 ;  /* 0x2000001eff1e7230 */ /* 0x000fca0000004100 */
[----:B------:R-:W-:-:S04]  /*27b20*/  FMUL R30, R30, UR40 ;  /* 0x000000281e1e7c20 */ /* 0x000fc80008400000 */
[----:B------:R-:W-:Y:S01]  /*27b30*/  FFMA R30, R161, UR41, R30 ;  /* 0x00000029a11e7c23 */ /* 0x000fe2000800001e */
[----:B------:R-:W-:Y:S01]  /*27b40*/  ISETP.LT.OR P6, PT, R27, 0x91, !P0 ;  /* 0x000000911b00780c */ /* 0x000fe200047c1670 */
[----:B------:R-:W2:Y:S03]  /*27b50*/  LDL.LU R161, [R1+0x4e8] ;  /* 0x0004e80001a17983 */ /* 0x000ea60000300800 */
[----:B------:R-:W-:-:S05]  /*27b60*/  F2FP.SATFINITE.E4M3.F32.PACK_AB_MERGE_C R30, RZ, R30, RZ ;  /* 0x0000001eff1e723e */ /* 0x000fca00048070ff */
[----:B------:R0:W-:Y:S02]  /*27b70*/  @!P3 STG.E.U8 desc[UR46][R186.64+0x88], R30 ;  /* 0x0000881eba00b986 */ /* 0x0001e4000c10112e */
[----:B0-----:R-:W-:-:S06]  /*27b80*/  PRMT R30, RZ, 0x7610, R30 ;  /* 0x00007610ff1e7816 */ /* 0x001fcc000000001e */
[----:B------:R-:W4:Y:S01]  /*27b90*/  @!P2 LDG.E.U8 R30, desc[UR46][R14.64+0x89] ;  /* 0x0000892e0e1ea981 */ /* 0x000f22000c1e1100 */
[----:B------:R-:W-:Y:S02]  /*27ba0*/  PRMT R69, RZ, 0x7610, R69 ;  /* 0x00007610ff457816 */ /* 0x000fe40000000045 */
[----:B----4-:R-:W-:-:S04]  /*27bb0*/  LOP3.LUT R30, R30, 0xff, RZ, 0xc0, !PT ;  /* 0x000000ff1e1e7812 */ /* 0x010fc800078ec0ff */
[----:B------:R-:W-:-:S05]  /*27bc0*/  F2FP.F16.E4M3.UNPACK_B R30, R30 ;  /* 0x0000001eff1e723e */ /* 0x000fca00020006ff */
[----:B------:R-:W-:-:S05]  /*27bd0*/  HADD2.F32 R30, -RZ, R30.H0_H0 ;  /* 0x2000001eff1e7230 */ /* 0x000fca0000004100 */
[----:B------:R-:W-:-:S04]  /*27be0*/  FMUL R30, R30, UR40 ;  /* 0x000000281e1e7c20 */ /* 0x000fc80008400000 */
[----:B------:R-:W-:Y:S01]  /*27bf0*/  FFMA R30, R163, UR41, R30 ;  /* 0x00000029a31e7c23 */ /* 0x000fe2000800001e */
[----:B------:R-:W-:Y:S01]  /*27c00*/  LOP3.LUT P3, RZ, R10, 0x8000, RZ, 0xc0, !PT ;  /* 0x000080000aff7812 */ /* 0x000fe2000786c0ff */
[----:B------:R-:W4:Y:S03]  /*27c10*/  LDL.LU R163, [R1+0x4ec] ;  /* 0x0004ec0001a37983 */ /* 0x000f260000300800 */
[----:B------:R-:W-:-:S05]  /*27c20*/  F2FP.SATFINITE.E4M3.F32.PACK_AB_MERGE_C R30, RZ, R30, RZ ;  /* 0x0000001eff1e723e */ /* 0x000fca00048070ff */
[----:B------:R0:W-:Y:S04]  /*27c30*/  @!P2 STG.E.U8 desc[UR46][R184.64+0x89], R30 ;  /* 0x0000891eb800a986 */ /* 0x0001e8000c10112e */
[----:B------:R-:W3:Y:S01]  /*27c40*/  @!P6 LDG.E.U8 R69, desc[UR46][R24.64+0x90] ;  /* 0x0000902e1845e981 */ /* 0x000ee2000c1e1100 */
[----:B0-----:R-:W0:Y:S02]  /*27c50*/  @!P6 LDC.64 R30, c[0x0][0x5c0] ;  /* 0x00017000ff1eeb82 */ /* 0x001e240000000a00 */
        /* <DEDUP_REMOVED lines=25> */
[----:B0-----:R-:W-:-:S06]  /*27df0*/  PRMT R30, RZ, 0x7610, R30 ;  /* 0x00007610ff1e7816 */ /* 0x001fcc000000001e */
[----:B------:R-:W4:Y:S02]  /*27e00*/  @!P3 LDG.E.U8 R30, desc[UR46][R14.64+0x90] ;  /* 0x0000902e0e1eb981 */ /* 0x000f24000c1e1100 */
[----:B----4-:R-:W-:-:S04]  /*27e10*/  LOP3.LUT R30, R30, 0xff, RZ, 0xc0, !PT ;  /* 0x000000ff1e1e7812 */ /* 0x010fc800078ec0ff */
[----:B------:R-:W-:-:S05]  /*27e20*/  F2FP.F16.E4M3.UNPACK_B R30, R30 ;  /* 0x0000001eff1e723e */ /* 0x000fca00020006ff */
[----:B------:R-:W-:-:S05]  /*27e30*/  HADD2.F32 R30, -RZ, R30.H0_H0 ;  /* 0x2000001eff1e7230 */ /* 0x000fca0000004100 */
[----:B------:R-:W-:-:S04]  /*27e40*/  FMUL R30, R30, UR40 ;  /* 0x000000281e1e7c20 */ /* 0x000fc80008400000 */
[----:B------:R-:W-:-:S05]  /*27e50*/  FFMA R30, R163, UR41, R30 ;  /* 0x00000029a31e7c23 */ /* 0x000fca000800001e */
[----:B------:R-:W-:-:S05]  /*27e60*/  F2FP.SATFINITE.E4M3.F32.PACK_AB_MERGE_C R30, RZ, R30, RZ ;  /* 0x0000001eff1e723e */ /* 0x000fca00048070ff */
[----:B------:R0:W-:Y:S02]  /*27e70*/  @!P3 STG.E.U8 desc[UR46][R192.64+0x90], R30 ;  /* 0x0000901ec000b986 */ /* 0x0001e4000c10112e */
[----:B0-----:R-:W-:-:S06]  /*27e80*/  PRMT R30, RZ, 0x7610, R30 ;  /* 0x00007610ff1e7816 */ /* 0x001fcc000000001e */
[----:B------:R-:W4:Y:S01]  /*27e90*/  @!P2 LDG.E.U8 R30, desc[UR46][R14.64+0x91] ;  /* 0x0000912e0e1ea981 */ /* 0x000f22000c1e1100 */
[----:B------:R-:W-:Y:S02]  /*27ea0*/  ISETP.LT.OR P6, PT, R27, 0x99, !P0 ;  /* 0x000000991b00780c */ /* 0x000fe400047c1670 */
[----:B------:R-:W-:Y:S02]  /*27eb0*/  PRMT R69, RZ, 0x7610, R69 ;  /* 0x00007610ff457816 */ /* 0x000fe40000000045 */
[----:B----4-:R-:W-:-:S04]  /*27ec0*/  LOP3.LUT R30, R30, 0xff, RZ, 0xc0, !PT ;  /* 0x000000ff1e1e7812 */ /* 0x010fc800078ec0ff */
[----:B------:R-:W-:-:S05]  /*27ed0*/  F2FP.F16.E4M3.UNPACK_B R30, R30 ;  /* 0x0000001eff1e723e */ /* 0x000fca00020006ff */
[----:B------:R-:W-:-:S05]  /*27ee0*/  HADD2.F32 R30, -RZ, R30.H0_H0 ;  /* 0x2000001eff1e7230 */ /* 0x000fca0000004100 */
[----:B------:R-:W-:-:S04]  /*27ef0*/  FMUL R30, R30, UR40 ;  /* 0x000000281e1e7c20 */ /* 0x000fc80008400000 */
[----:B---3--:R-:W-:Y:S02]  /*27f00*/  FFMA R30, R160, UR41, R30 ;  /* 0x00000029a01e7c23 */ /* 0x008fe4000800001e */
[----:B------:R-:W3:Y:S03]  /*27f10*/  LDL.LU R160, [R1+0x4f8] ;  /* 0x0004f80001a07983 */ /* 0x000ee60000300800 */
[----:B------:R-:W-:Y:S01]  /*27f20*/  F2FP.SATFINITE.E4M3.F32.PACK_AB_MERGE_C R30, RZ, R30, RZ ;  /* 0x0000001eff1e723e */ /* 0x000fe200048070ff */
[----:B------:R-:W4:Y:S04]  /*27f30*/  LDL.LU R162, [R1+0x4fc] ;  /* 0x0004fc0001a27983 */ /* 0x000f280000300800 */
[----:B------:R0:W-:Y:S04]  /*27f40*/  @!P2 STG.E.U8 desc[UR46][R190.64+0x91], R30 ;  /* 0x0000911ebe00a986 */ /* 0x0001e8000c10112e */
[----:B------:R-:W2:Y:S01]  /*27f50*/  @!P6 LDG.E.U8 R69, desc[UR46][R24.64+0x98] ;  /* 0x0000982e1845e981 */ /* 0x000ea2000c1e1100 */
[----:B0-----:R-:W0:Y:S02]  /*27f60*/  @!P6 LDC.64 R30, c[0x0][0x5c0] ;  /* 0x00017000ff1eeb82 */ /* 0x001e240000000a00 */
[----:B0-----:R-:W-:-:S05]  /*27f70*/  @!P6 IADD3 R30, P2, R12, R30, RZ ;  /* 0x0000001e0c1ee210 */ /* 0x001fca0007f5e0ff */
[----:B------:R-:W-:Y:S01]  /*27f80*/  @!P6 IMAD.X R31, R29, 0x1, R31, P2 ;  /* 0x000000011d1fe824 */ /* 0x000fe200010e061f */
        /* <DEDUP_REMOVED lines=9> */
[----:B------:R0:W-:Y:S01]  /*28020*/  @!P6 STG.E.U8 desc[UR46][R30.64+0x98], R69 ;  /* 0x000098451e00e986 */ /* 0x0001e2000c10112e */
[----:B------:R-:W-:-:S02]  /*28030*/  ISETP.LT.OR P6, PT, R27, 0x9a, !P0 ;  /* 0x0000009a1b00780c */ /* 0x000fc400047c1670 */
[----:B0-----:R-:W-:-:S11]  /*28040*/  PRMT R69, RZ, 0x7610, R69 ;  /* 0x00007610ff457816 */ /* 0x001fd60000000045 */
[----:B------:R-:W0:Y:S01]  /*28050*/  @!P6 LDC.64 R30, c[0x0][0x5c0] ;  /* 0x00017000ff1eeb82 */ /* 0x000e220000000a00 */
[----:B------:R-:W3:Y:S01]  /*28060*/  @!P6 LDG.E.U8 R69, desc[UR46][R24.64+0x99] ;  /* 0x0000992e1845e981 */ /* 0x000ee2000c1e1100 */
        /* <DEDUP_REMOVED lines=11> */
[----:B------:R-:W-:Y:S02]  /*28120*/  LOP3.LUT P6, RZ, R10, 0x1000, RZ, 0xc0, !PT ;  /* 0x000010000aff7812 */ /* 0x000fe400078cc0ff */
[----:B0-----:R-:W-:-:S11]  /*28130*/  PRMT R30, RZ, 0x7610, R30 ;  /* 0x00007610ff1e7816 */ /* 0x001fd6000000001e */
        /* <DEDUP_REMOVED lines=31> */
[----:B------:R-:W3:Y:S01]  /*28330*/  @!P2 LDG.E.U8 R30, desc[UR46][R16.64+0x81] ;  /* 0x0000812e101ea981 */ /* 0x000ee2000c1e1100 */
[----:B------:R-:W-:Y:S02]  /*28340*/  PRMT R69, RZ, 0x7610, R69 ;  /* 0x00007610ff457816 */ /* 0x000fe40000000045 */
        /* <DEDUP_REMOVED lines=10> */
[----:B0-----:R-:W-:-:S05]  /*283f0*/  @!P5 IADD3 R30, P6, R118, R30, RZ ;  /* 0x0000001e761ed210 */ /* 0x001fca0007fde0ff */
[----:B------:R-:W-:Y:S01]  /*28400*/  @!P5 IMAD.X R31, R119, 0x1, R31, P6 ;  /* 0x00000001771fd824 */ /* 0x000fe200030e061f */
[----:B------:R-:W-:-:S13]  /*28410*/  ISETP.LT.OR P6, PT, R27, 0x81, !P1 ;  /* 0x000000811b00780c */ /* 0x000fda0004fc1670 */
[----:B------:R-:W2:Y:S01]  /*28420*/  @!P6 LDG.E.U8 R69, desc[UR46][R18.64+0x80] ;  /* 0x0000802e1245e981 */ /* 0x000ea2000c1e1100 */
[----:B------:R-:W-:Y:S02]  /*28430*/  ISETP.LT.OR P5, PT, R27, 0x82, !P1 ;  /* 0x000000821b00780c */ /* 0x000fe40004fa1670 */
        /* <DEDUP_REMOVED lines=9> */
[----:B0-----:R-:W-:Y:S01]  /*284d0*/  PRMT R69, RZ, 0x7610, R69 ;  /* 0x00007610ff457816 */ /* 0x001fe20000000045 */
[----:B------:R-:W0:Y:S05]  /*284e0*/  @!P5 LDC.64 R30, c[0x0][0x5c0] ;  /* 0x00017000ff1edb82 */ /* 0x000e2a0000000a00 */
[----:B------:R-:W4:Y:S01]  /*284f0*/  @!P5 LDG.E.U8 R69, desc[UR46][R18.64+0x81] ;  /* 0x0000812e1245d981 */ /* 0x000f22000c1e1100 */
[----:B0-----:R-:W-:-:S05]  /*28500*/  @!P5 IADD3 R30, P6, R120, R30, RZ ;  /* 0x0000001e781ed210 */ /* 0x001fca0007fde0ff */
[----:B------:R-:W-:Y:S01]  /*28510*/  @!P5 IMAD.X R31, R122, 0x1, R31, P6 ;  /* 0x000000017a1fd824 */ /* 0x000fe200030e061f */
[----:B----4-:R-:W-:-:S04]  /*28520*/  LOP3.LUT R69, R69, 0xff, RZ, 0xc0, !PT ;  /* 0x000000ff45457812 */ /* 0x010fc800078ec0ff */
[----:B------:R-:W-:-:S05]  /*28530*/  F2FP.F16.E4M3.UNPACK_B R69, R69 ;  /* 0x00000045ff45723e */ /* 0x000fca00020006ff */
[----:B------:R-:W-:-:S05]  /*28540*/  HADD2.F32 R69, -RZ, R69.H0_H0 ;  /* 0x20000045ff457230 */ /* 0x000fca0000004100 */
[----:B------:R-:W-:-:S04]  /*28550*/  FMUL R69, R69, UR40 ;  /* 0x0000002845457c20 */ /* 0x000fc80008400000 */
[----:B------:R-:W-:Y:S02]  /*28560*/  FFMA R69, R163, UR41, R69 ;  /* 0x00000029a3457c23 */ /* 0x000fe40008000045 */
[----:B------:R-:W4:Y:S03]  /*28570*/  LDL.LU R163, [R1+0x51c] ;  /* 0x00051c0001a37983 */ /* 0x000f260000300800 */
[----:B------:R-:W-:-:S05]  /*28580*/  F2FP.SATFINITE.E4M3.F32.PACK_AB_MERGE_C R69, RZ, R69, RZ ;  /* 0x00000045ff45723e */ /* 0x000fca00048070ff */
[----:B------:R0:W-:Y:S02]  /*28590*/  @!P5 STG.E.U8 desc[UR46][R30.64+0x81], R69 ;  /* 0x000081451e00d986 */ /* 0x0001e4000c10112e */
[----:B0-----:R-:W-:-:S06]  /*285a0*/  PRMT R30, RZ, 0x7610, R30 ;  /* 0x00007610ff1e7816 */ /* 0x001fcc000000001e */
[----:B------:R-:W3:Y:S02]  /*285b0*/  @!P3 LDG.E.U8 R30, desc[UR46][R16.64+0x88] ;  /* 0x0000882e101eb981 */ /* 0x000ee4000c1e1100 */
[----:B---3--:R-:W-:-:S04]  /*285c0*/  LOP3.LUT R30, R30, 0xff, RZ, 0xc0, !PT ;  /* 0x000000ff1e1e7812 */ /* 0x008fc800078ec0ff */
[----:B------:R-:W-:-:S05]  /*285d0*/  F2FP.F16.E4M3.UNPACK_B R30, R30 ;  /* 0x0000001eff1e723e */ /* 0x000fca00020006ff */
[----:B------:R-:W-:-:S05]  /*285e0*/  HADD2.F32 R30, -RZ, R30.H0_H0 ;  /* 0x2000001eff1e7230 */ /* 0x000fca0000004100 */
[----:B------:R-:W-:-:S04]  /*285f0*/  FMUL R30, R30, UR40 ;  /* 0x000000281e1e7c20 */ /* 0x000fc80008400000 */
[----:B------:R-:W-:Y:S01]  /*28600*/  FFMA R30, R160, UR41, R30 ;  /* 0x00000029a01e7c23 */ /* 0x000fe2000800001e */
[----:B------:R-:W-:Y:S01]  /*28610*/  ISETP.LT.OR P5, PT, R27, 0x89, !P1 ;  /* 0x000000891b00780c */ /* 0x000fe20004fa1670 */
[----:B------:R-:W3:Y:S03]  /*28620*/  LDL.LU R160, [R1+0x520] ;  /* 0x0005200001a07983 */ /* 0x000ee60000300800 */
[----:B------:R-:W-:-:S05]  /*28630*/  F2FP.SATFINITE.E4M3.F32.PACK_AB_MERGE_C R30, RZ, R30, RZ ;  /* 0x0000001eff1e723e */ /* 0x000fca00048070ff */
[----:B------:R0:W-:Y:S02]  /*28640*/  @!P3 STG.E.U8 desc[UR46][R206.64+0x88], R30 ;  /* 0x0000881ece00b986 */ /* 0x0001e4000c10112e */
[----:B0-----:R-:W-:-:S06]  /*28650*/  PRMT R30, RZ, 0x7610, R30 ;  /* 0x00007610ff1e7816 */ /* 0x001fcc000000001e */
[----:B------:R-:W2:Y:S01]  /*28660*/  @!P2 LDG.E.U8 R30, desc[UR46][R16.64+0x89] ;  /* 0x0000892e101ea981 */ /* 0x000ea2000c1e1100 */
[----:B------:R-:W-:Y:S02]  /*28670*/  PRMT R69, RZ, 0x7610, R69 ;  /* 0x00007610ff457816 */ /* 0x000fe40000000045 */
        /* <DEDUP_REMOVED lines=9> */
[----:B0-----:R-:W0:Y:S02]  /*28710*/  @!P5 LDC.64 R30, c[0x0][0x5c0] ;  /* 0x00017000ff1edb82 */ /* 0x001e240000000a00 */
[----:B0-----:R-:W-:-:S05]  /*28720*/  @!P5 IADD3 R30, P6, R124, R30, RZ ;  /* 0x0000001e7c1ed210 */ /* 0x001fca0007fde0ff */
[----:B------:R-:W-:Y:S01]  /*28730*/  @!P5 IMAD.X R31, R125, 0x1, R31, P6 ;  /* 0x000000017d1fd824 */ /* 0x000fe200030e061f */
[----:B------:R-:W-:-:S13]  /*28740*/  ISETP.LT.OR P6, PT, R27, 0x89, !P1 ;  /* 0x000000891b00780c */ /* 0x000fda0004fc1670 */
[----:B------:R-:W4:Y:S01]  /*28750*/  @!P6 LDG.E.U8 R69, desc[UR46][R18.64+0x88] ;  /* 0x0000882e1245e981 */ /* 0x000f22000c1e1100 */
[----:B------:R-:W-:Y:S02]  /*28760*/  ISETP.LT.OR P5, PT, R27, 0x8a, !P1 ;  /* 0x0000008a1b00780c */ /* 0x000fe40004fa1670 */
        /* <DEDUP_REMOVED lines=18> */
[----:B------:R-:W-:Y:S02]  /*28890*/  FFMA R69, R160, UR41, R69 ;  /* 0x00000029a0457c23 */ /* 0x000fe40008000045 */
        /* <DEDUP_REMOVED lines=26> */
[----:B0-----:R-:W0:Y:S02]  /*28a40*/  @!P5 LDC.64 R30, c[0x0][0x5c0] ;  /* 0x00017000ff1edb82 */ /* 0x001e240000000a00 */
[----:B0-----:R-:W-:-:S05]  /*28a50*/  @!P5 IADD3 R30, P6, R128, R30, RZ ;  /* 0x0000001e801ed210 */ /* 0x001fca0007fde0ff */
[----:B------:R-:W-:Y:S01]  /*28a60*/  @!P5 IMAD.X R31, R129, 0x1, R31, P6 ;  /* 0x00000001811fd824 */ /* 0x000fe200030e061f */
[----:B------:R-:W-:-:S13]  /*28a70*/  ISETP.LT.OR P6, PT, R27, 0x91, !P1 ;  /* 0x000000911b00780c */ /* 0x000fda0004fc1670 */
[----:B------:R-:W3:Y:S01]  /*28a80*/  @!P6 LDG.E.U8 R69, desc[UR46][R18.64+0x90] ;  /* 0x0000902e1245e981 */ /* 0x000ee2000c1e1100 */
[----:B------:R-:W-:Y:S02]  /*28a90*/  ISETP.LT.OR P5, PT, R27, 0x92, !P1 ;  /* 0x000000921b00780c */ /* 0x000fe40004fa1670 */
        /* <DEDUP_REMOVED lines=29> */
[----:B------:R-:W-:Y:S01]  /*28c70*/  PRMT R69, RZ, 0x7610, R69 ;  /* 0x00007610ff457816 */ /* 0x000fe20000000045 */
[----:B------:R-:W4:Y:S03]  /*28c80*/  LDL.LU R163, [R1+0x540] ;  /* 0x0005400001a37983 */ /* 0x000f260000300800 */
        /* <DEDUP_REMOVED lines=9> */
[----:B------:R-:W-:Y:S02]  /*28d20*/  FFMA R30, R160, UR41, R30 ;  /* 0x00000029a01e7c23 */ /* 0x000fe4000800001e */
[----:B------:R-:W3:Y:S03]  /*28d30*/  LDL.LU R160, [R1+0x544] ;  /* 0x0005440001a07983 */ /* 0x000ee60000300800 */
[----:B------:R-:W-:-:S05]  /*28d40*/  F2FP.SATFINITE.E4M3.F32.PACK_AB_MERGE_C R30, RZ, R30, RZ ;  /* 0x0000001eff1e723e */ /* 0x000fca00048070ff */
[----:B------:R0:W-:Y:S04]  /*28d50*/  @!P2 STG.E.U8 desc[UR46][R214.64+0x99], R30 ;  /* 0x0000991ed600a986 */ /* 0x0001e8000c10112e */
[----:B------:R-:W2:Y:S01]  /*28d60*/  @!P3 LDG.E.U8 R69, desc[UR46][R18.64+0x98] ;  /* 0x0000982e1245b981 */ /* 0x000ea2000c1e1100 */
[----:B0-----:R-:W0:Y:S01]  /*28d70*/  @!P3 LDC.64 R30, c[0x0][0x5c0] ;  /* 0x00017000ff1ebb82 */ /* 0x001e220000000a00 */
[----:B------:R-:W-:Y:S02]  /*28d80*/  ISETP.LT.OR P2, PT, R27, 0x9a, !P1 ;  /* 0x0000009a1b00780c */ /* 0x000fe40004f41670 */
        /* <DEDUP_REMOVED lines=16> */
[----:B------:R-:W-:Y:S02]  /*28e90*/  LOP3.LUT P6, RZ, R5, 0x40000000, RZ, 0xc0, !PT ;  /* 0x4000000005ff7812 */ /* 0x000fe400078cc0ff */
        /* <DEDUP_REMOVED lines=16> */
[----:B------:R-:W-:Y:S01]  /*28fa0*/  PRMT R69, RZ, 0x7610, R69 ;  /* 0x00007610ff457816 */ /* 0x000fe20000000045 */
        /* <DEDUP_REMOVED lines=32> */
[----:B------:R-:W-:Y:S02]  /*291b0*/  LOP3.LUT P6, RZ, R5, 0x8000000, RZ, 0xc0, !PT ;  /* 0x0800000005ff7812 */ /* 0x000fe400078cc0ff */
        /* <DEDUP_REMOVED lines=16> */
[----:B------:R-:W-:Y:S01]  /*292c0*/  PRMT R69, RZ, 0x7610, R69 ;  /* 0x00007610ff457816 */ /* 0x000fe20000000045 */
        /* <DEDUP_REMOVED lines=76> */
[----:B------:R-:W2:Y:S04]  /*29790*/  LDL.LU.64 R166, [R1] ;  /* 0x0000000001a67983 */ /* 0x000ea80000300a00 */
        /* <DEDUP_REMOVED lines=63> */
[----:B------:R-:W-:Y:S01]  /*29b90*/  F2FP.SATFINITE.E4M3.F32.PACK_AB_MERGE_C R69, RZ, R69, RZ ;  /* 0x00000045ff45723e */ /* 0x000fe200048070ff */
[----:B------:R-:W3:Y:S04]  /*29ba0*/  LDL.LU.64 R164, [R1+0x10] ;  /* 0x0000100001a47983 */ /* 0x000ee80000300a00 */
        /* <DEDUP_REMOVED lines=14> */
[----:B------:R-:W2:Y:S04]  /*29c90*/  LDL.LU.64 R166, [R1+0x8] ;  /* 0x0000080001a67983 */ /* 0x000ea80000300a00 */
[----:B------:R0:W-:Y:S01]  /*29ca0*/  @!P6 STG.E.U8 desc[UR46][R30.64+0xa0], R69 ;  /* 0x0000a0451e00e986 */ /* 0x0001e2000c10112e */
[----:B------:R-:W-:-:S02]  /*29cb0*/  ISETP.LT.OR P6, PT, R27, 0xa2, !P0 ;  /* 0x000000a21b00780c */ /* 0x000fc400047c1670 */
[----:B0-----:R-:W-:-:S11]  /*29cc0*/  PRMT R69, RZ, 0x7610, R69 ;  /* 0x00007610ff457816 */ /* 0x001fd60000000045 */
[----:B------:R-:W0:Y:S01]  /*29cd0*/  @!P6 LDC.64 R30, c[0x0][0x5c0] ;  /* 0x00017000ff1eeb82 */ /* 0x000e220000000a00 */
        /* <DEDUP_REMOVED lines=46> */
[----:B------:R0:W-:Y:S01]  /*29fc0*/  @!P6 STG.E.U8 desc[UR46][R30.64+0xa8], R69 ;  /* 0x0000a8451e00e986 */ /* 0x0001e2000c10112e */
[----:B------:R-:W-:Y:S02]  /*29fd0*/  ISETP.LT.OR P6, PT, R27, 0xaa, !P0 ;  /* 0x000000aa1b00780c */ /* 0x000fe400047c1670 */
        /* <DEDUP_REMOVED lines=50> */
[----:B------:R-:W-:-:S11]  /*2a300*/  PRMT R69, RZ, 0x7610, R69 ;  /* 0x00007610ff457816 */ /* 0x000fd60000000045 */
        /* <DEDUP_REMOVED lines=10> */
[----:B------:R-:W-:Y:S02]  /*2a3b0*/  F2FP.SATFINITE.E4M3.F32.PACK_AB_MERGE_C R71, RZ, R69, RZ ;  /* 0x00000045ff47723e */ /* 0x000fe400048070ff */
[----:B------:R-:W-:-:S03]  /*2a3c0*/  PRMT R69, RZ, 0x7610, R69 ;  /* 0x00007610ff457816 */ /* 0x000fc60000000045 */
[----:B------:R0:W-:Y:S04]  /*2a3d0*/  @!P6 STG.E.U8 desc[UR46][R30.64+0xb1], R71 ;  /* 0x0000b1471e00e986 */ /* 0x0001e8000c10112e */
[----:B------:R-:W4:Y:S02]  /*2a3e0*/  @!P3 LDG.E.U8 R69, desc[UR46][R14.64+0xb0] ;  /* 0x0000b02e0e45b981 */ /* 0x000f24000c1e1100 */
[----:B----4-:R-:W-:-:S04]  /*2a3f0*/  LOP3.LUT R69, R69, 0xff, RZ, 0xc0, !PT ;  /* 0x000000ff45457812 */ /* 0x010fc800078ec0ff */
[----:B------:R-:W-:-:S05]  /*2a400*/  F2FP.F16.E4M3.UNPACK_B R69, R69 ;  /* 0x00000045ff45723e */ /* 0x000fca00020006ff */
[----:B------:R-:W-:-:S05]  /*2a410*/  HADD2.F32 R69, -RZ, R69.H0_H0 ;  /* 0x20000045ff457230 */ /* 0x000fca0000004100 */
[----:B------:R-:W-:-:S04]  /*2a420*/  FMUL R69, R69, UR40 ;  /* 0x0000002845457c20 */ /* 0x000fc80008400000 */
[----:B------:R-:W-:-:S05]  /*2a430*/  FFMA R69, R163, UR41, R69 ;  /* 0x00000029a3457c23 */ /* 0x000fca0008000045 */
[----:B------:R-:W-:Y:S02]  /*2a440*/  F2FP.SATFINITE.E4M3.F32.PACK_AB_MERGE_C R75, RZ, R69, RZ ;  /* 0x00000045ff4b723e */ /* 0x000fe400048070ff */
[----:B------:R-:W-:-:S03]  /*2a450*/  PRMT R69, RZ, 0x7610, R69 ;  /* 0x00007610ff457816 */ /* 0x000fc60000000045 */
[----:B------:R-:W-:Y:S04]  /*2a460*/  @!P3 STG.E.U8 desc[UR46][R218.64+0xb0], R75 ;  /* 0x0000b04bda00b986 */ /* 0x000fe8000c10112e */
[----:B------:R-:W4:Y:S01]  /*2a470*/  @!P2 LDG.E.U8 R69, desc[UR46][R14.64+0xb1] ;  /* 0x0000b12e0e45a981 */ /* 0x000f22000c1e1100 */
[----:B------:R-:W-:-:S13]  /*2a480*/  ISETP.LT.OR P6, PT, R27, 0xb9, !P0 ;  /* 0x000000b91b00780c */ /* 0x000fda00047c1670 */
[----:B0-----:R-:W0:Y:S01]  /*2a490*/  @!P6 LDC.64 R30, c[0x0][0x5c0] ;  /* 0x00017000ff1eeb82 */ /* 0x001e220000000a00 */
[----:B----4-:R-:W-:-:S04]  /*2a4a0*/  LOP3.LUT R69, R69, 0xff, RZ, 0xc0, !PT ;  /* 0x000000ff45457812 */ /* 0x010fc800078ec0ff */
[----:B------:R-:W-:-:S05]  /*2a4b0*/  F2FP.F16.E4M3.UNPACK_B R69, R69 ;  /* 0x00000045ff45723e */ /* 0x000fca00020006ff */
[----:B------:R-:W-:-:S05]  /*2a4c0*/  HADD2.F32 R69, -RZ, R69.H0_H0 ;  /* 0x20000045ff457230 */ /* 0x000fca0000004100 */
[----:B------:R-:W-:-:S04]  /*2a4d0*/  FMUL R69, R69, UR40 ;  /* 0x0000002845457c20 */ /* 0x000fc80008400000 */
[----:B---3--:R-:W-:Y:S02]  /*2a4e0*/  FFMA R69, R160, UR41, R69 ;  /* 0x00000029a0457c23 */ /* 0x008fe40008000045 */
[----:B------:R-:W3:Y:S03]  /*2a4f0*/  LDL.LU R160, [R1+0x5b8] ;  /* 0x0005b80001a07983 */ /* 0x000ee60000300800 */
[----:B------:R-:W-:Y:S01]  /*2a500*/  F2FP.SATFINITE.E4M3.F32.PACK_AB_MERGE_C R71, RZ, R69, RZ ;  /* 0x00000045ff47723e */ /* 0x000fe200048070ff */
[----:B------:R-:W4:Y:S01]  /*2a510*/  LDL.LU R162, [R1+0x5bc] ;  /* 0x0005bc0001a27983 */ /* 0x000f220000300800 */
[----:B------:R-:W-:-:S03]  /*2a520*/  PRMT R69, RZ, 0x7610, R69 ;  /* 0x00007610ff457816 */ /* 0x000fc60000000045 */
[----:B------:R1:W-:Y:S04]  /*2a530*/  @!P2 STG.E.U8 desc[UR46][R208.64+0xb1], R71 ;  /* 0x0000b147d000a986 */ /* 0x0003e8000c10112e */
        /* <DEDUP_REMOVED lines=10> */
[----:B-1----:R-:W-:Y:S01]  /*2a5e0*/  F2FP.SATFINITE.E4M3.F32.PACK_AB_MERGE_C R71, RZ, R69, RZ ;  /* 0x00000045ff47723e */ /* 0x002fe200048070ff */
[----:B------:R-:W2:Y:S04]  /*2a5f0*/  LDL.LU R163, [R1+0x5c4] ;  /* 0x0005c40001a37983 */ /* 0x000ea80000300800 */
[----:B------:R0:W-:Y:S01]  /*2a600*/  @!P6 STG.E.U8 desc[UR46][R30.64+0xb8], R71 ;  /* 0x0000b8471e00e986 */ /* 0x0001e2000c10112e */
[----:B------:R-:W-:-:S02]  /*2a610*/  ISETP.LT.OR P6, PT, R27, 0xba, !P0 ;  /* 0x000000ba1b00780c */ /* 0x000fc400047c1670 */
[----:B------:R-:W-:-:S11]  /*2a620*/  PRMT R69, RZ, 0x7610, R69 ;  /* 0x00007610ff457816 */ /* 0x000fd60000000045 */
        /* <DEDUP_REMOVED lines=14> */
[----:B------:R-:W-:-:S11]  /*2a710*/  PRMT R69, RZ, 0x7610, R69 ;  /* 0x00007610ff457816 */ /* 0x000fd60000000045 */
        /* <DEDUP_REMOVED lines=10> */
[----:B0-----:R-:W-:Y:S02]  /*2a7c0*/  PRMT R30, RZ, 0x7610, R30 ;  /* 0x00007610ff1e7816 */ /* 0x001fe4000000001e */
        /* <DEDUP_REMOVED lines=8> */
[----:B------:R0:W-:Y:S04]  /*2a850*/  @!P5 STG.E.U8 desc[UR46][R188.64+0xb9], R69 ;  /* 0x0000b945bc00d986 */ /* 0x0001e8000c10112e */
        /* <DEDUP_REMOVED lines=8> */
[----:B------:R-:W-:Y:S02]  /*2a8e0*/  F2FP.SATFINITE.E4M3.F32.PACK_AB_MERGE_C R71, RZ, R30, RZ ;  /* 0x0000001eff47723e */ /* 0x000fe400048070ff */
[----:B------:R-:W-:-:S03]  /*2a8f0*/  PRMT R30, RZ, 0x7610, R30 ;  /* 0x00007610ff1e7816 */ /* 0x000fc6000000001e */
[----:B------:R1:W-:Y:S04]  /*2a900*/  @!P3 STG.E.U8 desc[UR46][R178.64+0xa0], R71 ;  /* 0x0000a047b200b986 */ /* 0x0003e8000c10112e */
[----:B------:R-:W3:Y:S01]  /*2a910*/  @!P2 LDG.E.U8 R30, desc[UR46][R16.64+0xa1] ;  /* 0x0000a12e101ea981 */ /* 0x000ee2000c1e1100 */
[----:B0-----:R-:W-:Y:S02]  /*2a920*/  PRMT R69, RZ, 0x7610, R69 ;  /* 0x00007610ff457816 */ /* 0x001fe40000000045 */
[----:B---3--:R-:W-:-:S04]  /*2a930*/  LOP3.LUT R30, R30, 0xff, RZ, 0xc0, !PT ;  /* 0x000000ff1e1e7812 */ /* 0x008fc800078ec0ff */
[----:B------:R-:W-:-:S05]  /*2a940*/  F2FP.F16.E4M3.UNPACK_B R30, R30 ;  /* 0x0000001eff1e723e */ /* 0x000fca00020006ff */
[----:B------:R-:W-:-:S05]  /*2a950*/  HADD2.F32 R30, -RZ, R30.H0_H0 ;  /* 0x2000001eff1e7230 */ /* 0x000fca0000004100 */
[----:B------:R-:W-:-:S04]  /*2a960*/  FMUL R30, R30, UR40 ;  /* 0x000000281e1e7c20 */ /* 0x000fc80008400000 */
[----:B------:R-:W-:-:S05]  /*2a970*/  FFMA R30, R160, UR41, R30 ;  /* 0x00000029a01e7c23 */ /* 0x000fca000800001e */
[----:B------:R-:W-:Y:S02]  /*2a980*/  F2FP.SATFINITE.E4M3.F32.PACK_AB_MERGE_C R75, RZ, R30, RZ ;  /* 0x0000001eff4b723e */ /* 0x000fe400048070ff */
[----:B------:R-:W0:Y:S03]  /*2a990*/  @!P5 LDC.64 R30, c[0x0][0x5c0] ;  /* 0x00017000ff1edb82 */ /* 0x000e260000000a00 */
[----:B------:R-:W-:Y:S01]  /*2a9a0*/  @!P2 STG.E.U8 desc[UR46][R172.64+0xa1], R75 ;  /* 0x0000a14bac00a986 */ /* 0x000fe2000c10112e */
[----:B0-----:R-:W-:Y:S02]  /*2a9b0*/  @!P5 IADD3 R30, P6, R170, R30, RZ ;  /* 0x0000001eaa1ed210 */ /* 0x001fe40007fde0ff */
[----:B------:R-:W-:Y:S01]  /*2a9c0*/  LOP3.LUT P3, RZ, R5, 0x20, RZ, 0xc0, !PT ;  /* 0x0000002005ff7812 */ /* 0x000fe2000786c0ff */
[----:B------:R-:W3:Y:S02]  /*2a9d0*/  LDL.LU R170, [R1+0x71c] ;  /* 0x00071c0001aa7983 */ /* 0x000ee40000300800 */
[----:B------:R-:W-:Y:S01]  /*2a9e0*/  @!P5 IMAD.X R31, R171, 0x1, R31, P6 ;  /* 0x00000001ab1fd824 */ /* 0x000fe200030e061f */
[C---:B------:R-:W-:Y:S01]  /*2a9f0*/  ISETP.LT.OR P6, PT, R27.reuse, 0xa1, !P1 ;  /* 0x000000a11b00780c */ /* 0x040fe20004fc1670 */
[----:B------:R-:W3:Y:S01]  /*2aa00*/  LDL.LU R171, [R1+0x718] ;  /* 0x0007180001ab7983 */ /* 0x000ee20000300800 */
[----:B------:R-:W-:-:S03]  /*2aa10*/  ISETP.LT.OR P5, PT, R27, 0xa2, !P1 ;  /* 0x000000a21b00780c */ /* 0x000fc60004fa1670 */
[----:B------:R-:W3:Y:S08]  /*2aa20*/  LDL.LU R160, [R1+0x5d4] ;  /* 0x0005d40001a07983 */ /* 0x000ef00000300800 */
        /* <DEDUP_REMOVED lines=8> */
[----:B-1----:R-:W-:Y:S02]  /*2aab0*/  F2FP.SATFINITE.E4M3.F32.PACK_AB_MERGE_C R71, RZ, R69, RZ ;  /* 0x00000045ff47723e */ /* 0x002fe400048070ff */
[----:B------:R-:W-:-:S03]  /*2aac0*/  PRMT R69, RZ, 0x7610, R69 ;  /* 0x00007610ff457816 */ /* 0x000fc60000000045 */
        /* <DEDUP_REMOVED lines=11> */
[----:B------:R-:W-:Y:S02]  /*2ab80*/  F2FP.SATFINITE.E4M3.F32.PACK_AB_MERGE_C R71, RZ, R69, RZ ;  /* 0x00000045ff47723e */ /* 0x000fe400048070ff */
[----:B------:R-:W-:-:S03]  /*2ab90*/  PRMT R69, RZ, 0x7610, R69 ;  /* 0x00007610ff457816 */ /* 0x000fc60000000045 */
[----:B------:R0:W-:Y:S04]  /*2aba0*/  @!P5 STG.E.U8 desc[UR46][R30.64+0xa1], R71 ;  /* 0x0000a1471e00d986 */ /* 0x0001e8000c10112e */
        /* <DEDUP_REMOVED lines=8> */
[----:B------:R-:W-:Y:S02]  /*2ac30*/  F2FP.SATFINITE.E4M3.F32.PACK_AB_MERGE_C R75, RZ, R69, RZ ;  /* 0x00000045ff4b723e */ /* 0x000fe400048070ff */
[----:B------:R-:W-:-:S03]  /*2ac40*/  PRMT R69, RZ, 0x7610, R69 ;  /* 0x00007610ff457816 */ /* 0x000fc60000000045 */
[----:B------:R-:W-:Y:S04]  /*2ac50*/  @!P3 STG.E.U8 desc[UR46][R170.64+0xa8], R75 ;  /* 0x0000a84baa00b986 */ /* 0x000fe8000c10112e */
[----:B------:R-:W2:Y:S01]  /*2ac60*/  @!P2 LDG.E.U8 R69, desc[UR46][R16.64+0xa9] ;  /* 0x0000a92e1045a981 */ /* 0x000ea2000c1e1100 */
[----:B0-----:R-:W0:Y:S02]  /*2ac70*/  @!P5 LDC.64 R30, c[0x0][0x5c0] ;  /* 0x00017000ff1edb82 */ /* 0x001e240000000a00 */
[----:B0-----:R-:W-:-:S05]  /*2ac80*/  @!P5 IADD3 R30, P6, R154, R30, RZ ;  /* 0x0000001e9a1ed210 */ /* 0x001fca0007fde0ff */
[----:B------:R-:W-:Y:S01]  /*2ac90*/  @!P5 IMAD.X R31, R156, 0x1, R31, P6 ;  /* 0x000000019c1fd824 */ /* 0x000fe200030e061f */
[----:B------:R-:W-:Y:S02]  /*2aca0*/  ISETP.LT.OR P6, PT, R27, 0xa9, !P1 ;  /* 0x000000a91b00780c */ /* 0x000fe40004fc1670 */
[----:B--2---:R-:W-:-:S04]  /*2acb0*/  LOP3.LUT R69, R69, 0xff, RZ, 0xc0, !PT ;  /* 0x000000ff45457812 */ /* 0x004fc800078ec0ff */
[----:B------:R-:W-:-:S05]  /*2acc0*/  F2FP.F16.E4M3.UNPACK_B R69, R69 ;  /* 0x00000045ff45723e */ /* 0x000fca00020006ff */
[----:B------:R-:W-:-:S05]  /*2acd0*/  HADD2.F32 R69, -RZ, R69.H0_H0 ;  /* 0x20000045ff457230 */ /* 0x000fca0000004100 */
[----:B------:R-:W-:-:S04]  /*2ace0*/  FMUL R69, R69, UR40 ;  /* 0x0000002845457c20 */ /* 0x000fc80008400000 */
[----:B------:R-:W-:Y:S01]  /*2acf0*/  FFMA R69, R161, UR41, R69 ;  /* 0x00000029a1457c23 */ /* 0x000fe20008000045 */
[----:B------:R-:W-:Y:S01]  /*2ad00*/  ISETP.LT.OR P5, PT, R27, 0xaa, !P1 ;  /* 0x000000aa1b00780c */ /* 0x000fe20004fa1670 */
        /* <DEDUP_REMOVED lines=12> */
[----:B0-----:R-:W-:Y:S02]  /*2add0*/  F2FP.SATFINITE.E4M3.F32.PACK_AB_MERGE_C R71, RZ, R69, RZ ;  /* 0x00000045ff47723e */ /* 0x001fe400048070ff */
[----:B------:R-:W-:-:S03]  /*2ade0*/  PRMT R69, RZ, 0x7610, R69 ;  /* 0x00007610ff457816 */ /* 0x000fc60000000045 */
        /* <DEDUP_REMOVED lines=12> */
[----:B------:R-:W-:Y:S02]  /*2aeb0*/  F2FP.SATFINITE.E4M3.F32.PACK_AB_MERGE_C R71, RZ, R69, RZ ;  /* 0x00000045ff47723e */ /* 0x000fe400048070ff */
[----:B------:R-:W-:-:S03]  /*2aec0*/  PRMT R69, RZ, 0x7610, R69 ;  /* 0x00007610ff457816 */ /* 0x000fc60000000045 */
[----:B------:R0:W-:Y:S04]  /*2aed0*/  @!P5 STG.E.U8 desc[UR46][R30.64+0xa9], R71 ;  /* 0x0000a9471e00d986 */ /* 0x0001e8000c10112e */
        /* <DEDUP_REMOVED lines=10> */
[----:B------:R-:W-:Y:S04]  /*2af80*/  @!P3 STG.E.U8 desc[UR46][R158.64+0xb0], R75 ;  /* 0x0000b04b9e00b986 */ /* 0x000fe8000c10112e */
[----:B------:R-:W4:Y:S01]  /*2af90*/  @!P2 LDG.E.U8 R69, desc[UR46][R16.64+0xb1] ;  /* 0x0000b12e1045a981 */ /* 0x000f22000c1e1100 */
[----:B0-----:R-:W0:Y:S02]  /*2afa0*/  @!P5 LDC.64 R30, c[0x0][0x5c0] ;  /* 0x00017000ff1edb82 */ /* 0x001e240000000a00 */
[----:B0-----:R-:W-:-:S05]  /*2afb0*/  @!P5 IADD3 R30, P6, R116, R30, RZ ;  /* 0x0000001e741ed210 */ /* 0x001fca0007fde0ff */
[----:B------:R-:W-:Y:S01]  /*2afc0*/  @!P5 IMAD.X R31, R123, 0x1, R31, P6 ;  /* 0x000000017b1fd824 */ /* 0x000fe200030e061f */
        /* <DEDUP_REMOVED lines=19> */
[----:B0-----:R-:W-:Y:S02]  /*2b100*/  F2FP.SATFINITE.E4M3.F32.PACK_AB_MERGE_C R71, RZ, R69, RZ ;  /* 0x00000045ff47723e */ /* 0x001fe400048070ff */
[----:B------:R-:W-:-:S03]  /*2b110*/  PRMT R69, RZ, 0x7610, R69 ;  /* 0x00007610ff457816 */ /* 0x000fc60000000045 */
        /* <DEDUP_REMOVED lines=25> */
[----:B------:R-:W-:Y:S04]  /*2b2b0*/  @!P3 STG.E.U8 desc[UR46][R150.64+0xb8], R75 ;  /* 0x0000b84b9600b986 */ /* 0x000fe8000c10112e */
[----:B------:R-:W3:Y:S01]  /*2b2c0*/  @!P2 LDG.E.U8 R69, desc[UR46][R16.64+0xb9] ;  /* 0x0000b92e1045a981 */ /* 0x000ee2000c1e1100 */
[----:B0-----:R-:W0:Y:S01]  /*2b2d0*/  @!P5 LDC.64 R30, c[0x0][0x5c0] ;  /* 0x00017000ff1edb82 */ /* 0x001e220000000a00 */
[----:B---3--:R-:W-:-:S04]  /*2b2e0*/  LOP3.LUT R69, R69, 0xff, RZ, 0xc0, !PT ;  /* 0x000000ff45457812 */ /* 0x008fc800078ec0ff */
[----:B------:R-:W-:-:S05]  /*2b2f0*/  F2FP.F16.E4M3.UNPACK_B R69, R69 ;  /* 0x00000045ff45723e */ /* 0x000fca00020006ff */
[----:B------:R-:W-:-:S05]  /*2b300*/  HADD2.F32 R69, -RZ, R69.H0_H0 ;  /* 0x20000045ff457230 */ /* 0x000fca0000004100 */
[----:B------:R-:W-:-:S04]  /*2b310*/  FMUL R69, R69, UR40 ;  /* 0x0000002845457c20 */ /* 0x000fc80008400000 */
[----:B------:R-:W-:Y:S01]  /*2b320*/  FFMA R69, R160, UR41, R69 ;  /* 0x00000029a0457c23 */ /* 0x000fe20008000045 */
[----:B0-----:R-:W-:Y:S01]  /*2b330*/  @!P5 IADD3 R30, P6, R91, R30, RZ ;  /* 0x0000001e5b1ed210 */ /* 0x001fe20007fde0ff */
[----:B------:R-:W3:Y:S03]  /*2b340*/  LDL.LU R160, [R1+0x604] ;  /* 0x0006040001a07983 */ /* 0x000ee60000300800 */
[----:B------:R-:W-:Y:S02]  /*2b350*/  F2FP.SATFINITE.E4M3.F32.PACK_AB_MERGE_C R71, RZ, R69, RZ ;  /* 0x00000045ff47723e */ /* 0x000fe400048070ff */
[----:B------:R-:W-:-:S03]  /*2b360*/  PRMT R69, RZ, 0x7610, R69 ;  /* 0x00007610ff457816 */ /* 0x000fc60000000045 */
[----:B------:R0:W-:Y:S04]  /*2b370*/  @!P2 STG.E.U8 desc[UR46][R148.64+0xb9], R71 ;  /* 0x0000b9479400a986 */ /* 0x0001e8000c10112e */
[----:B------:R-:W2:Y:S01]  /*2b380*/  @!P5 LDG.E.U8 R69, desc[UR46][R18.64+0xb8] ;  /* 0x0000b82e1245d981 */ /* 0x000ea2000c1e1100 */
[----:B------:R-:W-:Y:S01]  /*2b390*/  ISETP.LT.OR P2, PT, R27, 0xba, !P1 ;  /* 0x000000ba1b00780c */ /* 0x000fe20004f41670 */
        /* <DEDUP_REMOVED lines=8> */
[----:B0-----:R-:W-:Y:S02]  /*2b420*/  F2FP.SATFINITE.E4M3.F32.PACK_AB_MERGE_C R71, RZ, R69, RZ ;  /* 0x00000045ff47723e */ /* 0x001fe400048070ff */
        /* <DEDUP_REMOVED lines=26> */
[----:B------:R-:W-:Y:S04]  /*2b5d0*/  @!P3 STG.E.U8 desc[UR46][R140.64+0xa0], R75 ;  /* 0x0000a04b8c00b986 */ /* 0x000fe8000c10112e */
[----:B------:R-:W2:Y:S01]  /*2b5e0*/  @!P6 LDG.E.U8 R69, desc[UR46][R20.64+0xa1] ;  /* 0x0000a12e1445e981 */ /* 0x000ea2000c1e1100 */
[----:B0-----:R-:W0:Y:S01]  /*2b5f0*/  @!P5 LDC.64 R30, c[0x0][0x5c0] ;  /* 0x00017000ff1edb82 */ /* 0x001e220000000a00 */
        /* <DEDUP_REMOVED lines=10> */
[----:B------:R-:W4:Y:S01]  /*2b6a0*/  @!P5 LDG.E.U8 R69, desc[UR46][R22.64+0xa0] ;  /* 0x0000a02e1645d981 */ /* 0x000f22000c1e1100 */
        /* <DEDUP_REMOVED lines=9> */
[----:B-1----:R-:W-:Y:S02]  /*2b740*/  F2FP.SATFINITE.E4M3.F32.PACK_AB_MERGE_C R71, RZ, R69, RZ ;  /* 0x00000045ff47723e */ /* 0x002fe400048070ff */
        /* <DEDUP_REMOVED lines=16> */
[----:B------:R-:W2:Y:S01]  /*2b850*/  @!P3 LDG.E.U8 R69, desc[UR46][R20.64+0xa8] ;  /* 0x0000a82e1445b981 */ /* 0x000ea2000c1e1100 */
[----:B------:R-:W-:Y:S01]  /*2b860*/  LOP3.LUT P2, RZ, R2, 0x2000000, RZ, 0xc0, !PT ;  /* 0x0200000002ff7812 */ /* 0x000fe2000784c0ff */
        /* <DEDUP_REMOVED lines=10> */
[----:B------:R-:W-:Y:S04]  /*2b910*/  @!P3 STG.E.U8 desc[UR46][R130.64+0xa8], R75 ;  /* 0x0000a84b8200b986 */ /* 0x000fe8000c10112e */
        /* <DEDUP_REMOVED lines=20> */
[----:B-1----:R-:W-:Y:S02]  /*2ba60*/  F2FP.SATFINITE.E4M3.F32.PACK_AB_MERGE_C R71, RZ, R69, RZ ;  /* 0x00000045ff47723e */ /* 0x002fe400048070ff */
        /* <DEDUP_REMOVED lines=11> */
[----:B------:R-:W-:Y:S02]  /*2bb20*/  LOP3.LUT P2, RZ, R2, 0x800000, RZ, 0xc0, !PT ;  /* 0x0080000002ff7812 */ /* 0x000fe4000784c0ff */
[----:B------:R-:W-:Y:S01]  /*2bb30*/  LOP3.LUT P6, RZ, R0, 0x4000000, RZ, 0xc0, !PT ;  /* 0x0400000000ff7812 */ /* 0x000fe200078cc0ff */
[----:B------:R-:W2:Y:S01]  /*2bb40*/  LDL.LU R161, [R1+0x62c] ;  /* 0x00062c0001a17983 */ /* 0x000ea20000300800 */
[----:B------:R-:W-:Y:S02]  /*2bb50*/  F2FP.SATFINITE.E4M3.F32.PACK_AB_MERGE_C R71, RZ, R69, RZ ;  /* 0x00000045ff47723e */ /* 0x000fe400048070ff */
[----:B------:R-:W-:-:S03]  /*2bb60*/  PRMT R69, RZ, 0x7610, R69 ;  /* 0x00007610ff457816 */ /* 0x000fc60000000045 */
[----:B------:R0:W-:Y:S04]  /*2bb70*/  @!P5 STG.E.U8 desc[UR46][R30.64+0xa9], R71 ;  /* 0x0000a9471e00d986 */ /* 0x0001e8000c10112e */
[----:B------:R-:W4:Y:S02]  /*2bb80*/  @!P3 LDG.E.U8 R69, desc[UR46][R20.64+0xb0] ;  /* 0x0000b02e1445b981 */ /* 0x000f24000c1e1100 */
[----:B0-----:R-:W0:Y:S01]  /*2bb90*/  @!P6 LDC.64 R30, c[0x0][0x5c0] ;  /* 0x00017000ff1eeb82 */ /* 0x001e220000000a00 */
        /* <DEDUP_REMOVED lines=9> */
[----:B------:R-:W-:Y:S04]  /*2bc30*/  @!P3 STG.E.U8 desc[UR46][R102.64+0xb0], R75 ;  /* 0x0000b04b6600b986 */ /* 0x000fe8000c10112e */
[----:B------:R-:W3:Y:S01]  /*2bc40*/  @!P2 LDG.E.U8 R69, desc[UR46][R20.64+0xb1] ;  /* 0x0000b12e1445a981 */ /* 0x000ee2000c1e1100 */
[----:B------:R-:W1:Y:S01]  /*2bc50*/  @!P5 LDC.64 R76, c[0x0][0x5c0] ;  /* 0x00017000ff4cdb82 */ /* 0x000e620000000a00 */
        /* <DEDUP_REMOVED lines=18> */
[----:B-1----:R-:W-:Y:S01]  /*2bd80*/  @!P5 IADD3 R86, P2, R86, R76, RZ ;  /* 0x0000004c5656d210 */ /* 0x002fe20007f5e0ff */
[----:B------:R-:W2:Y:S03]  /*2bd90*/  LDL.LU R161, [R1+0x638] ;  /* 0x0006380001a17983 */ /* 0x000ea60000300800 */
[----:B----4-:R-:W-:Y:S02]  /*2bda0*/  F2FP.SATFINITE.E4M3.F32.PACK_AB_MERGE_C R71, RZ, R69, RZ ;  /* 0x00000045ff47723e */ /* 0x010fe400048070ff */
[----:B------:R-:W-:-:S03]  /*2bdb0*/  PRMT R69, RZ, 0x7610, R69 ;  /* 0x00007610ff457816 */ /* 0x000fc60000000045 */
[----:B------:R0:W-:Y:S04]  /*2bdc0*/  @!P6 STG.E.U8 desc[UR46][R30.64+0xb0], R71 ;  /* 0x0000b0471e00e986 */ /* 0x0001e8000c10112e */
[----:B------:R-:W4:Y:S01]  /*2bdd0*/  @!P5 LDG.E.U8 R69, desc[UR46][R22.64+0xb1] ;  /* 0x0000b12e1645d981 */ /* 0x000f22000c1e1100 */
[----:B------:R-:W-:Y:S01]  /*2bde0*/  @!P5 IMAD.X R87, R85, 0x1, R77, P2 ;  /* 0x000000015557d824 */ /* 0x000fe200010e064d */
[----:B0-----:R-:W-:Y:S02]  /*2bdf0*/  PRMT R30, RZ, 0x7610, R30 ;  /* 0x00007610ff1e7816 */ /* 0x001fe4000000001e */
[----:B----4-:R-:W-:-:S04]  /*2be00*/  LOP3.LUT R69, R69, 0xff, RZ, 0xc0, !PT ;  /* 0x000000ff45457812 */ /* 0x010fc800078ec0ff */
[----:B------:R-:W-:-:S05]  /*2be10*/  F2FP.F16.E4M3.UNPACK_B R69, R69 ;  /* 0x00000045ff45723e */ /* 0x000fca00020006ff */
[----:B------:R-:W-:-:S05]  /*2be20*/  HADD2.F32 R69, -RZ, R69.H0_H0 ;  /* 0x20000045ff457230 */ /* 0x000fca0000004100 */
[----:B------:R-:W-:-:S04]  /*2be30*/  FMUL R69, R69, UR40 ;  /* 0x0000002845457c20 */ /* 0x000fc80008400000 */
[----:B------:R-:W-:Y:S01]  /*2be40*/  FFMA R69, R163, UR41, R69 ;  /* 0x00000029a3457c23 */ /* 0x000fe20008000045 */
[----:B------:R-:W-:Y:S02]  /*2be50*/  LOP3.LUT P2, RZ, R2, 0x200000, RZ, 0xc0, !PT ;  /* 0x0020000002ff7812 */ /* 0x000fe4000784c0ff */
[----:B------:R-:W-:Y:S01]  /*2be60*/  LOP3.LUT P6, RZ, R0, 0x40000000, RZ, 0xc0, !PT ;  /* 0x4000000000ff7812 */ /* 0x000fe200078cc0ff */
[----:B------:R-:W4:Y:S01]  /*2be70*/  LDL.LU R163, [R1+0x63c] ;  /* 0x00063c0001a37983 */ /* 0x000f220000300800 */
[----:B------:R-:W-:-:S05]  /*2be80*/  F2FP.SATFINITE.E4M3.F32.PACK_AB_MERGE_C R69, RZ, R69, RZ ;  /* 0x00000045ff45723e */ /* 0x000fca00048070ff */
[----:B------:R0:W-:Y:S04]  /*2be90*/  @!P5 STG.E.U8 desc[UR46][R86.64+0xb1], R69 ;  /* 0x0000b1455600d986 */ /* 0x0001e8000c10112e */
[----:B------:R-:W3:Y:S02]  /*2bea0*/  @!P3 LDG.E.U8 R30, desc[UR46][R20.64+0xb8] ;  /* 0x0000b82e141eb981 */ /* 0x000ee4000c1e1100 */
[----:B------:R-:W1:Y:S01]  /*2beb0*/  @!P6 LDC.64 R76, c[0x0][0x5c0] ;  /* 0x00017000ff4ceb82 */ /* 0x000e620000000a00 */
[----:B---3--:R-:W-:-:S04]  /*2bec0*/  LOP3.LUT R30, R30, 0xff, RZ, 0xc0, !PT ;  /* 0x000000ff1e1e7812 */ /* 0x008fc800078ec0ff */
[----:B------:R-:W-:-:S05]  /*2bed0*/  F2FP.F16.E4M3.UNPACK_B R30, R30 ;  /* 0x0000001eff1e723e */ /* 0x000fca00020006ff */
[----:B------:R-:W-:-:S05]  /*2bee0*/  HADD2.F32 R30, -RZ, R30.H0_H0 ;  /* 0x2000001eff1e7230 */ /* 0x000fca0000004100 */
[----:B------:R-:W-:-:S04]  /*2bef0*/  FMUL R30, R30, UR40 ;  /* 0x000000281e1e7c20 */ /* 0x000fc80008400000 */
[----:B------:R-:W-:Y:S02]  /*2bf00*/  FFMA R30, R160, UR41, R30 ;  /* 0x00000029a01e7c23 */ /* 0x000fe4000800001e */
[----:B------:R-:W3:Y:S03]  /*2bf10*/  LDL.LU R160, [R1+0x640] ;  /* 0x0006400001a07983 */ /* 0x000ee60000300800 */
[----:B------:R-:W-:Y:S02]  /*2bf20*/  F2FP.SATFINITE.E4M3.F32.PACK_AB_MERGE_C R31, RZ, R30, RZ ;  /* 0x0000001eff1f723e */ /* 0x000fe400048070ff */
[----:B------:R-:W-:-:S03]  /*2bf30*/  PRMT R30, RZ, 0x7610, R30 ;  /* 0x00007610ff1e7816 */ /* 0x000fc6000000001e */
[----:B------:R-:W-:Y:S04]  /*2bf40*/  @!P3 STG.E.U8 desc[UR46][R88.64+0xb8], R31 ;  /* 0x0000b81f5800b986 */ /* 0x000fe8000c10112e */
        /* <DEDUP_REMOVED lines=12> */
[----:B-1----:R-:W-:-:S05]  /*2c010*/  @!P6 IADD3 R84, P2, R84, R76, RZ ;  /* 0x0000004c5454e210 */ /* 0x002fca0007f5e0ff */
[----:B------:R-:W-:Y:S01]  /*2c020*/  @!P6 IMAD.X R85, R83, 0x1, R77, P2 ;  /* 0x000000015355e824 */ /* 0x000fe200010e064d */
[----:B0-----:R-:W0:Y:S01]  /*2c030*/  @!P3 LDC.64 R72, c[0x0][0x5c0] ;  /* 0x00017000ff48bb82 */ /* 0x001e220000000a00 */
[----:B----4-:R-:W-:-:S04]  /*2c040*/  LOP3.LUT R30, R30, 0xff, RZ, 0xc0, !PT ;  /* 0x000000ff1e1e7812 */ /* 0x010fc800078ec0ff */
[----:B------:R-:W-:-:S05]  /*2c050*/  F2FP.F16.E4M3.UNPACK_B R30, R30 ;  /* 0x0000001eff1e723e */ /* 0x000fca00020006ff */
[----:B------:R-:W-:-:S05]  /*2c060*/  HADD2.F32 R30, -RZ, R30.H0_H0 ;  /* 0x2000001eff1e7230 */ /* 0x000fca0000004100 */
[----:B------:R-:W-:-:S04]  /*2c070*/  FMUL R30, R30, UR40 ;  /* 0x000000281e1e7c20 */ /* 0x000fc80008400000 */
[----:B------:R-:W-:Y:S01]  /*2c080*/  FFMA R30, R163, UR41, R30 ;  /* 0x00000029a31e7c23 */ /* 0x000fe2000800001e */
[----:B0-----:R-:W-:Y:S02]  /*2c090*/  @!P3 IADD3 R82, P2, R82, R72, RZ ;  /* 0x000000485252b210 */ /* 0x001fe40007f5e0ff */
[----:B------:R-:W-:Y:S01]  /*2c0a0*/  PRMT R69, RZ, 0x7610, R69 ;  /* 0x00007610ff457816 */ /* 0x000fe20000000045 */
[----:B------:R-:W4:Y:S01]  /*2c0b0*/  LDL.LU R163, [R1+0x648] ;  /* 0x0006480001a37983 */ /* 0x000f220000300800 */
[----:B------:R-:W-:Y:S02]  /*2c0c0*/  F2FP.SATFINITE.E4M3.F32.PACK_AB_MERGE_C R31, RZ, R30, RZ ;  /* 0x0000001eff1f723e */ /* 0x000fe400048070ff */
[----:B------:R-:W-:-:S03]  /*2c0d0*/  PRMT R30, RZ, 0x7610, R30 ;  /* 0x00007610ff1e7816 */ /* 0x000fc6000000001e */
[----:B------:R0:W-:Y:S04]  /*2c0e0*/  @!P6 STG.E.U8 desc[UR46][R84.64+0xb8], R31 ;  /* 0x0000b81f5400e986 */ /* 0x0001e8000c10112e */
[----:B------:R-:W3:Y:S01]  /*2c0f0*/  @!P3 LDG.E.U8 R30, desc[UR46][R22.64+0xb9] ;  /* 0x0000b92e161eb981 */ /* 0x000ee2000c1e1100 */
[----:B------:R-:W-:Y:S01]  /*2c100*/  @!P3 IMAD.X R83, R81, 0x1, R73, P2 ;  /* 0x000000015153b824 */ /* 0x000fe200010e0649 */
[----:B------:R-:W-:Y:S02]  /*2c110*/  ISETP.LT.OR P2, PT, R27, 0xc1, !P0 ;  /* 0x000000c11b00780c */ /* 0x000fe40004741670 */
[----:B---3--:R-:W-:-:S04]  /*2c120*/  LOP3.LUT R30, R30, 0xff, RZ, 0xc0, !PT ;  /* 0x000000ff1e1e7812 */ /* 0x008fc800078ec0ff */
[----:B------:R-:W-:-:S05]  /*2c130*/  F2FP.F16.E4M3.UNPACK_B R30, R30 ;  /* 0x0000001eff1e723e */ /* 0x000fca00020006ff */
[----:B------:R-:W-:-:S05]  /*2c140*/  HADD2.F32 R30, -RZ, R30.H0_H0 ;  /* 0x2000001eff1e7230 */ /* 0x000fca0000004100 */
[----:B------:R-:W-:-:S04]  /*2c150*/  FMUL R30, R30, UR40 ;  /* 0x000000281e1e7c20 */ /* 0x000fc80008400000 */
[----:B------:R-:W-:Y:S02]  /*2c160*/  FFMA R30, R160, UR41, R30 ;  /* 0x00000029a01e7c23 */ /* 0x000fe4000800001e */
[----:B------:R-:W3:Y:S03]  /*2c170*/  LDL.LU R160, [R1+0x64c] ;  /* 0x00064c0001a07983 */ /* 0x000ee60000300800 */
[----:B------:R-:W-:Y:S02]  /*2c180*/  F2FP.SATFINITE.E4M3.F32.PACK_AB_MERGE_C R71, RZ, R30, RZ ;  /* 0x0000001eff47723e */ /* 0x000fe400048070ff */
[----:B0-----:R-:W0:Y:S03]  /*2c190*/  @!P2 LDC.64 R30, c[0x0][0x5c0] ;  /* 0x00017000ff1eab82 */ /* 0x001e260000000a00 */
        /* <DEDUP_REMOVED lines=11> */
[----:B-1----:R-:W-:-:S05]  /*2c250*/  F2FP.SATFINITE.E4M3.F32.PACK_AB_MERGE_C R71, RZ, R69, RZ ;  /* 0x00000045ff47723e */ /* 0x002fca00048070ff */
[----:B------:R0:W-:Y:S01]  /*2c260*/  @!P2 STG.E.U8 desc[UR46][R30.64+0xc0], R71 ;  /* 0x0000c0471e00a986 */ /* 0x0001e2000c10112e */
[----:B------:R-:W-:Y:S02]  /*2c270*/  ISETP.LT.OR P2, PT, R27, 0xc2, !P0 ;  /* 0x000000c21b00780c */ /* 0x000fe40004741670 */
[----:B------:R-:W-:-:S11]  /*2c280*/  PRMT R69, RZ, 0x7610, R69 ;  /* 0x00007610ff457816 */ /* 0x000fd60000000045 */
[----:B------:R-:W4:Y:S01]  /*2c290*/  @!P2 LDG.E.U8 R69, desc[UR46][R24.64+0xc1] ;  /* 0x0000c12e1845a981 */ /* 0x000f22000c1e1100 */
[----:B------:R-:W1:Y:S01]  /*2c2a0*/  @!P2 LDC.64 R72, c[0x0][0x5c0] ;  /* 0x00017000ff48ab82 */ /* 0x000e620000000a00 */
[----:B0-----:R-:W-:Y:S02]  /*2c2b0*/  PRMT R30, RZ, 0x7610, R30 ;  /* 0x00007610ff1e7816 */ /* 0x001fe4000000001e */
[----:B-1----:R-:W-:-:S05]  /*2c2c0*/  @!P2 IADD3 R72, P3, R12, R72, RZ ;  /* 0x000000480c48a210 */ /* 0x002fca0007f7e0ff */
[----:B------:R-:W-:Y:S01]  /*2c2d0*/  @!P2 IMAD.X R73, R29, 0x1, R73, P3 ;  /* 0x000000011d49a824 */ /* 0x000fe200018e0649 */
[----:B------:R-:W-:Y:S02]  /*2c2e0*/  LOP3.LUT P3, RZ, R2, 0x100000, RZ, 0xc0, !PT ;  /* 0x0010000002ff7812 */ /* 0x000fe4000786c0ff */
[----:B----4-:R-:W-:-:S04]  /*2c2f0*/  LOP3.LUT R69, R69, 0xff, RZ, 0xc0, !PT ;  /* 0x000000ff45457812 */ /* 0x010fc800078ec0ff */
[----:B------:R-:W-:-:S05]  /*2c300*/  F2FP.F16.E4M3.UNPACK_B R69, R69 ;  /* 0x00000045ff45723e */ /* 0x000fca00020006ff */
[----:B------:R-:W-:-:S05]  /*2c310*/  HADD2.F32 R69, -RZ, R69.H0_H0 ;  /* 0x20000045ff457230 */ /* 0x000fca0000004100 */
[----:B------:R-:W-:-:S04]  /*2c320*/  FMUL R69, R69, UR40 ;  /* 0x0000002845457c20 */ /* 0x000fc80008400000 */
[----:B------:R-:W-:Y:S02]  /*2c330*/  FFMA R69, R163, UR41, R69 ;  /* 0x00000029a3457c23 */ /* 0x000fe40008000045 */
[----:B------:R-:W4:Y:S03]  /*2c340*/  LDL.LU R163, [R1+0x654] ;  /* 0x0006540001a37983 */ /* 0x000f260000300800 */
[----:B------:R-:W-:-:S05]  /*2c350*/  F2FP.SATFINITE.E4M3.F32.PACK_AB_MERGE_C R69, RZ, R69, RZ ;  /* 0x00000045ff45723e */ /* 0x000fca00048070ff */
[----:B------:R-:W-:Y:S04]  /*2c360*/  @!P2 STG.E.U8 desc[UR46][R72.64+0xc1], R69 ;  /* 0x0000c1454800a986 */ /* 0x000fe8000c10112e */
        /* <DEDUP_REMOVED lines=10> */
[----:B------:R0:W-:Y:S04]  /*2c410*/  @!P3 STG.E.U8 desc[UR46][R64.64+0xc0], R31 ;  /* 0x0000c01f4000b986 */ /* 0x0001e8000c10112e */
[----:B------:R-:W2:Y:S01]  /*2c420*/  @!P6 LDG.E.U8 R30, desc[UR46][R14.64+0xc1] ;  /* 0x0000c12e0e1ee981 */ /* 0x000ea2000c1e1100 */
[----:B0-----:R-:W-:Y:S02]  /*2c430*/  PRMT R64, RZ, 0x7610, R64 ;  /* 0x00007610ff407816 */ /* 0x001fe40000000040 */
[----:B--2---:R-:W-:-:S04]  /*2c440*/  LOP3.LUT R30, R30, 0xff, RZ, 0xc0, !PT ;  /* 0x000000ff1e1e7812 */ /* 0x004fc800078ec0ff */
[----:B------:R-:W-:-:S05]  /*2c450*/  F2FP.F16.E4M3.UNPACK_B R30, R30 ;  /* 0x0000001eff1e723e */ /* 0x000fca00020006ff */
[----:B------:R-:W-:-:S05]  /*2c460*/  HADD2.F32 R30, -RZ, R30.H0_H0 ;  /* 0x2000001eff1e7230 */ /* 0x000fca0000004100 */
[----:B------:R-:W-:-:S04]  /*2c470*/  FMUL R30, R30, UR40 ;  /* 0x000000281e1e7c20 */ /* 0x000fc80008400000 */
[----:B------:R-:W-:Y:S02]  /*2c480*/  FFMA R30, R161, UR41, R30 ;  /* 0x00000029a11e7c23 */ /* 0x000fe4000800001e */
[----:B------:R-:W2:Y:S03]  /*2c490*/  LDL.LU R161, [R1+0x65c] ;  /* 0x00065c0001a17983 */ /* 0x000ea60000300800 */
[----:B------:R-:W-:Y:S02]  /*2c4a0*/  F2FP.SATFINITE.E4M3.F32.PACK_AB_MERGE_C R69, RZ, R30, RZ ;  /* 0x0000001eff45723e */ /* 0x000fe400048070ff */
[----:B------:R-:W0:Y:S03]  /*2c4b0*/  @!P2 LDC.64 R30, c[0x0][0x5c0] ;  /* 0x00017000ff1eab82 */ /* 0x000e260000000a00 */
        /* <DEDUP_REMOVED lines=14> */
[----:B------:R-:W-:-:S11]  /*2c5a0*/  PRMT R64, RZ, 0x7610, R64 ;  /* 0x00007610ff407816 */ /* 0x000fd60000000040 */
[----:B------:R-:W3:Y:S01]  /*2c5b0*/  @!P2 LDG.E.U8 R64, desc[UR46][R24.64+0xc9] ;  /* 0x0000c92e1840a981 */ /* 0x000ee2000c1e1100 */
[----:B-1----:R-:W1:Y:S01]  /*2c5c0*/  @!P2 LDC.64 R58, c[0x0][0x5c0] ;  /* 0x00017000ff3aab82 */ /* 0x002e620000000a00 */
[----:B0-----:R-:W-:Y:S02]  /*2c5d0*/  PRMT R30, RZ, 0x7610, R30 ;  /* 0x00007610ff1e7816 */ /* 0x001fe4000000001e */
[----:B-1----:R-:W-:-:S05]  /*2c5e0*/  @!P2 IADD3 R58, P3, R12, R58, RZ ;  /* 0x0000003a0c3aa210 */ /* 0x002fca0007f7e0ff */
[----:B------:R-:W-:Y:S01]  /*2c5f0*/  @!P2 IMAD.X R59, R29, 0x1, R59, P3 ;  /* 0x000000011d3ba824 */ /* 0x000fe200018e063b */
[----:B------:R-:W-:Y:S02]  /*2c600*/  LOP3.LUT P3, RZ, R2, 0x40000, RZ, 0xc0, !PT ;  /* 0x0004000002ff7812 */ /* 0x000fe4000786c0ff */
[----:B---3--:R-:W-:-:S04]  /*2c610*/  LOP3.LUT R64, R64, 0xff, RZ, 0xc0, !PT ;  /* 0x000000ff40407812 */ /* 0x008fc800078ec0ff */
[----:B------:R-:W-:-:S05]  /*2c620*/  F2FP.F16.E4M3.UNPACK_B R64, R64 ;  /* 0x00000040ff40723e */ /* 0x000fca00020006ff */
[----:B------:R-:W-:-:S05]  /*2c630*/  HADD2.F32 R64, -RZ, R64.H0_H0 ;  /* 0x20000040ff407230 */ /* 0x000fca0000004100 */
[----:B------:R-:W-:-:S04]  /*2c640*/  FMUL R64, R64, UR40 ;  /* 0x0000002840407c20 */ /* 0x000fc80008400000 */
[----:B------:R-:W-:Y:S02]  /*2c650*/  FFMA R64, R160, UR41, R64 ;  /* 0x00000029a0407c23 */ /* 0x000fe40008000040 */
[----:B------:R-:W3:Y:S03]  /*2c660*/  LDL.LU R160, [R1+0x664] ;  /* 0x0006640001a07983 */ /* 0x000ee60000300800 */
[----:B------:R-:W-:-:S05]  /*2c670*/  F2FP.SATFINITE.E4M3.F32.PACK_AB_MERGE_C R31, RZ, R64, RZ ;  /* 0x00000040ff1f723e */ /* 0x000fca00048070ff */
[----:B------:R-:W-:Y:S04]  /*2c680*/  @!P2 STG.E.U8 desc[UR46][R58.64+0xc9], R31 ;  /* 0x0000c91f3a00a986 */ /* 0x000fe8000c10112e */
        /* <DEDUP_REMOVED lines=11> */
[----:B------:R-:W4:Y:S01]  /*2c740*/  @!P6 LDG.E.U8 R30, desc[UR46][R14.64+0xc9] ;  /* 0x0000c92e0e1ee981 */ /* 0x000f22000c1e1100 */
[----:B0-----:R-:W-:Y:S02]  /*2c750*/  PRMT R56, RZ, 0x7610, R56 ;  /* 0x00007610ff387816 */ /* 0x001fe40000000038 */
[----:B----4-:R-:W-:-:S04]  /*2c760*/  LOP3.LUT R30, R30, 0xff, RZ, 0xc0, !PT ;  /* 0x000000ff1e1e7812 */ /* 0x010fc800078ec0ff */
[----:B------:R-:W-:-:S05]  /*2c770*/  F2FP.F16.E4M3.UNPACK_B R30, R30 ;  /* 0x0000001eff1e723e */ /* 0x000fca00020006ff */
[----:B------:R-:W-:-:S05]  /*2c780*/  HADD2.F32 R30, -RZ, R30.H0_H0 ;  /* 0x2000001eff1e7230 */ /* 0x000fca0000004100 */
[----:B------:R-:W-:-:S04]  /*2c790*/  FMUL R30, R30, UR40 ;  /* 0x000000281e1e7c20 */ /* 0x000fc80008400000 */
[----:B------:R-:W-:Y:S02]  /*2c7a0*/  FFMA R30, R163, UR41, R30 ;  /* 0x00000029a31e7c23 */ /* 0x000fe4000800001e */
[----:B------:R-:W4:Y:S03]  /*2c7b0*/  LDL.LU R163, [R1+0x66c] ;  /* 0x00066c0001a37983 */ /* 0x000f260000300800 */
[----:B------:R-:W-:Y:S02]  /*2c7c0*/  F2FP.SATFINITE.E4M3.F32.PACK_AB_MERGE_C R59, RZ, R30, RZ ;  /* 0x0000001eff3b723e */ /* 0x000fe400048070ff */
[----:B------:R-:W0:Y:S03]  /*2c7d0*/  @!P2 LDC.64 R30, c[0x0][0x5c0] ;  /* 0x00017000ff1eab82 */ /* 0x000e260000000a00 */
        /* <DEDUP_REMOVED lines=16> */
[----:B-1----:R-:W1:Y:S01]  /*2c8e0*/  @!P2 LDC.64 R54, c[0x0][0x5c0] ;  /* 0x00017000ff36ab82 */ /* 0x002e620000000a00 */
[----:B0-----:R-:W-:Y:S02]  /*2c8f0*/  PRMT R30, RZ, 0x7610, R30 ;  /* 0x00007610ff1e7816 */ /* 0x001fe4000000001e */
[----:B-1----:R-:W-:-:S05]  /*2c900*/  @!P2 IADD3 R54, P3, R12, R54, RZ ;  /* 0x000000360c36a210 */ /* 0x002fca0007f7e0ff */
[----:B------:R-:W-:Y:S01]  /*2c910*/  @!P2 IMAD.X R55, R29, 0x1, R55, P3 ;  /* 0x000000011d37a824 */ /* 0x000fe200018e0637 */
[----:B------:R-:W-:Y:S02]  /*2c920*/  LOP3.LUT P3, RZ, R2, 0x20000, RZ, 0xc0, !PT ;  /* 0x0002000002ff7812 */ /* 0x000fe4000786c0ff */
[----:B--2---:R-:W-:-:S04]  /*2c930*/  LOP3.LUT R56, R56, 0xff, RZ, 0xc0, !PT ;  /* 0x000000ff38387812 */ /* 0x004fc800078ec0ff */
[----:B------:R-:W-:-:S05]  /*2c940*/  F2FP.F16.E4M3.UNPACK_B R56, R56 ;  /* 0x00000038ff38723e */ /* 0x000fca00020006ff */
[----:B------:R-:W-:-:S05]  /*2c950*/  HADD2.F32 R56, -RZ, R56.H0_H0 ;  /* 0x20000038ff387230 */ /* 0x000fca0000004100 */
[----:B------:R-:W-:-:S04]  /*2c960*/  FMUL R56, R56, UR40 ;  /* 0x0000002838387c20 */ /* 0x000fc80008400000 */
[----:B------:R-:W-:Y:S02]  /*2c970*/  FFMA R56, R161, UR41, R56 ;  /* 0x00000029a1387c23 */ /* 0x000fe40008000038 */
[----:B------:R-:W2:Y:S03]  /*2c980*/  LDL.LU R161, [R1+0x674] ;  /* 0x0006740001a17983 */ /* 0x000ea60000300800 */
[----:B------:R-:W-:-:S05]  /*2c990*/  F2FP.SATFINITE.E4M3.F32.PACK_AB_MERGE_C R31, RZ, R56, RZ ;  /* 0x00000038ff1f723e */ /* 0x000fca00048070ff */
[----:B------:R-:W-:Y:S04]  /*2c9a0*/  @!P2 STG.E.U8 desc[UR46][R54.64+0xd1], R31 ;  /* 0x0000d11f3600a986 */ /* 0x000fe8000c10112e */
[----:B------:R-:W4:Y:S02]  /*2c9b0*/  @!P3 LDG.E.U8 R30, desc[UR46][R14.64+0xd0] ;  /* 0x0000d02e0e1eb981 */ /* 0x000f24000c1e1100 */
[----:B----4-:R-:W-:-:S04]  /*2c9c0*/  LOP3.LUT R30, R30, 0xff, RZ, 0xc0, !PT ;  /* 0x000000ff1e1e7812 */ /* 0x010fc800078ec0ff */
[----:B------:R-:W-:-:S05]  /*2c9d0*/  F2FP.F16.E4M3.UNPACK_B R30, R30 ;  /* 0x0000001eff1e723e */ /* 0x000fca00020006ff */
[----:B------:R-:W-:-:S05]  /*2c9e0*/  HADD2.F32 R30, -RZ, R30.H0_H0 ;  /* 0x2000001eff1e7230 */ /* 0x000fca0000004100 */
[----:B------:R-:W-:-:S04]  /*2c9f0*/  FMUL R30, R30, UR40 ;  /* 0x000000281e1e7c20 */ /* 0x000fc80008400000 */
[----:B------:R-:W-:Y:S01]  /*2ca00*/  FFMA R30, R163, UR41, R30 ;  /* 0x00000029a31e7c23 */ /* 0x000fe2000800001e */
[----:B------:R-:W-:Y:S01]  /*2ca10*/  ISETP.LT.OR P2, PT, R27, 0xd9, !P0 ;  /* 0x000000d91b00780c */ /* 0x000fe20004741670 */
[----:B------:R-:W4:Y:S04]  /*2ca20*/  LDL.LU R163, [R1+0x678] ;  /* 0x0006780001a37983 */ /* 0x000f280000300800 */
[----:B------:R-:W4:Y:S01]  /*2ca30*/  LDL.LU R162, [R1+0x67c] ;  /* 0x00067c0001a27983 */ /* 0x000f220000300800 */
        /* <DEDUP_REMOVED lines=20> */
[----:B--2---:R-:W-:Y:S01]  /*2cb80*/  FFMA R52, R161, UR41, R52 ;  /* 0x00000029a1347c23 */ /* 0x004fe20008000034 */
[----:B------:R-:W-:Y:S01]  /*2cb90*/  LOP3.LUT P6, RZ, R2, 0x2000, RZ, 0xc0, !PT ;  /* 0x0000200002ff7812 */ /* 0x000fe200078cc0ff */
[----:B------:R-:W2:Y:S04]  /*2cba0*/  LDL.LU R161, [R1+0x680] ;  /* 0x0006800001a17983 */ /* 0x000ea80000300800 */
[----:B------:R-:W3:Y:S01]  /*2cbb0*/  LDL.LU R160, [R1+0x684] ;  /* 0x0006840001a07983 */ /* 0x000ee20000300800 */
[----:B------:R-:W-:-:S05]  /*2cbc0*/  F2FP.SATFINITE.E4M3.F32.PACK_AB_MERGE_C R53, RZ, R52, RZ ;  /* 0x00000034ff35723e */ /* 0x000fca00048070ff */
[----:B------:R0:W-:Y:S01]  /*2cbd0*/  @!P2 STG.E.U8 desc[UR46][R30.64+0xd8], R53 ;  /* 0x0000d8351e00a986 */ /* 0x0001e2000c10112e */
[----:B------:R-:W-:Y:S02]  /*2cbe0*/  ISETP.LT.OR P2, PT, R27, 0xda, !P0 ;  /* 0x000000da1b00780c */ /* 0x000fe40004741670 */
[----:B------:R-:W-:-:S11]  /*2cbf0*/  PRMT R52, RZ, 0x7610, R52 ;  /* 0x00007610ff347816 */ /* 0x000fd60000000034 */
[----:B------:R-:W4:Y:S01]  /*2cc00*/  @!P2 LDG.E.U8 R52, desc[UR46][R24.64+0xd9] ;  /* 0x0000d92e1834a981 */ /* 0x000f22000c1e1100 */
[----:B-1----:R-:W1:Y:S01]  /*2cc10*/  @!P2 LDC.64 R50, c[0x0][0x5c0] ;  /* 0x00017000ff32ab82 */ /* 0x002e620000000a00 */
[----:B0-----:R-:W-:Y:S02]  /*2cc20*/  PRMT R30, RZ, 0x7610, R30 ;  /* 0x00007610ff1e7816 */ /* 0x001fe4000000001e */
[----:B-1----:R-:W-:-:S05]  /*2cc30*/  @!P2 IADD3 R50, P3, R12, R50, RZ ;  /* 0x000000320c32a210 */ /* 0x002fca0007f7e0ff */
[----:B------:R-:W-:Y:S01]  /*2cc40*/  @!P2 IMAD.X R51, R29, 0x1, R51, P3 ;  /* 0x000000011d33a824 */ /* 0x000fe200018e0633 */
[----:B----4-:R-:W-:-:S04]  /*2cc50*/  LOP3.LUT R52, R52, 0xff, RZ, 0xc0, !PT ;  /* 0x000000ff34347812 */ /* 0x010fc800078ec0ff */
[----:B------:R-:W-:-:S05]  /*2cc60*/  F2FP.F16.E4M3.UNPACK_B R52, R52 ;  /* 0x00000034ff34723e */ /* 0x000fca00020006ff */
[----:B------:R-:W-:-:S05]  /*2cc70*/  HADD2.F32 R52, -RZ, R52.H0_H0 ;  /* 0x20000034ff347230 */ /* 0x000fca0000004100 */
[----:B------:R-:W-:-:S04]  /*2cc80*/  FMUL R52, R52, UR40 ;  /* 0x0000002834347c20 */ /* 0x000fc80008400000 */
[----:B------:R-:W-:Y:S01]  /*2cc90*/  FFMA R52, R163, UR41, R52 ;  /* 0x00000029a3347c23 */ /* 0x000fe20008000034 */
[----:B------:R-:W-:Y:S02]  /*2cca0*/  PRMT R24, RZ, 0x7610, R24 ;  /* 0x00007610ff187816 */ /* 0x000fe40000000018 */
[C---:B------:R-:W-:Y:S02]  /*2ccb0*/  LOP3.LUT P0, RZ, R2.reuse, 0x1000, RZ, 0xc0, !PT ;  /* 0x0000100002ff7812 */ /* 0x040fe4000780c0ff */
[----:B------:R-:W-:Y:S01]  /*2ccc0*/  LOP3.LUT P3, RZ, R2, 0x800, RZ, 0xc0, !PT ;  /* 0x0000080002ff7812 */ /* 0x000fe2000786c0ff */
[----:B------:R-:W4:Y:S01]  /*2ccd0*/  LDL.LU R163, [R1+0x688] ;  /* 0x0006880001a37983 */ /* 0x000f220000300800 */
[----:B------:R-:W-:-:S05]  /*2cce0*/  F2FP.SATFINITE.E4M3.F32.PACK_AB_MERGE_C R31, RZ, R52, RZ ;  /* 0x00000034ff1f723e */ /* 0x000fca00048070ff */
[----:B------:R0:W-:Y:S01]  /*2ccf0*/  @!P2 STG.E.U8 desc[UR46][R50.64+0xd9], R31 ;  /* 0x0000d91f3200a986 */ /* 0x0001e2000c10112e */
[----:B------:R-:W-:-:S13]  /*2cd00*/  LOP3.LUT P2, RZ, R2, 0x4000, RZ, 0xc0, !PT ;  /* 0x0000400002ff7812 */ /* 0x000fda000784c0ff */
[----:B------:R-:W2:Y:S02]  /*2cd10*/  @!P2 LDG.E.U8 R30, desc[UR46][R14.64+0xd8] ;  /* 0x0000d82e0e1ea981 */ /* 0x000ea4000c1e1100 */
[----:B--2---:R-:W-:-:S04]  /*2cd20*/  LOP3.LUT R30, R30, 0xff, RZ, 0xc0, !PT ;  /* 0x000000ff1e1e7812 */ /* 0x004fc800078ec0ff */
[----:B------:R-:W-:-:S05]  /*2cd30*/  F2FP.F16.E4M3.UNPACK_B R30, R30 ;  /* 0x0000001eff1e723e */ /* 0x000fca00020006ff */
[----:B------:R-:W-:-:S05]  /*2cd40*/  HADD2.F32 R30, -RZ, R30.H0_H0 ;  /* 0x2000001eff1e7230 */ /* 0x000fca0000004100 */
[----:B------:R-:W-:-:S04]  /*2cd50*/  FMUL R30, R30, UR40 ;  /* 0x000000281e1e7c20 */ /* 0x000fc80008400000 */
[----:B------:R-:W-:-:S05]  /*2cd60*/  FFMA R30, R162, UR41, R30 ;  /* 0x00000029a21e7c23 */ /* 0x000fca000800001e */
        /* <DEDUP_REMOVED lines=10> */
[----:B0-----:R-:W-:Y:S02]  /*2ce10*/  F2FP.SATFINITE.E4M3.F32.PACK_AB_MERGE_C R31, RZ, R24, RZ ;  /* 0x00000018ff1f723e */ /* 0x001fe400048070ff */
        /* <DEDUP_REMOVED lines=22> */
[----:B------:R-:W-:Y:S02]  /*2cf80*/  ISETP.LT.OR P6, PT, R27, 0xc2, !P1 ;  /* 0x000000c21b00780c */ /* 0x000fe40004fc1670 */
[----:B------:R-:W-:Y:S01]  /*2cf90*/  LOP3.LUT P0, RZ, R2, 0x400, RZ, 0xc0, !PT ;  /* 0x0000040002ff7812 */ /* 0x000fe2000780c0ff */
[----:B------:R-:W4:Y:S01]  /*2cfa0*/  LDL.LU R163, [R1+0x694] ;  /* 0x0006940001a37983 */ /* 0x000f220000300800 */
[----:B------:R-:W-:Y:S02]  /*2cfb0*/  F2FP.SATFINITE.E4M3.F32.PACK_AB_MERGE_C R25, RZ, R14, RZ ;  /* 0x0000000eff19723e */ /* 0x000fe400048070ff */
[----:B------:R-:W-:-:S03]  /*2cfc0*/  PRMT R14, RZ, 0x7610, R14 ;  /* 0x00007610ff0e7816 */ /* 0x000fc6000000000e */
[----:B------:R0:W-:Y:S04]  /*2cfd0*/  @!P3 STG.E.U8 desc[UR46][R42.64+0xc1], R25 ;  /* 0x0000c1192a00b986 */ /* 0x0001e8000c10112e */
        /* <DEDUP_REMOVED lines=24> */
[----:B------:R-:W4:Y:S02]  /*2d160*/  @!P0 LDG.E.U8 R14, desc[UR46][R16.64+0xc8] ;  /* 0x0000c82e100e8981 */ /* 0x000f24000c1e1100 */
        /* <DEDUP_REMOVED lines=9> */
[----:B------:R-:W2:Y:S01]  /*2d200*/  @!P3 LDG.E.U8 R14, desc[UR46][R16.64+0xc9] ;  /* 0x0000c92e100eb981 */ /* 0x000ea2000c1e1100 */
[----:B------:R-:W-:-:S13]  /*2d210*/  ISETP.LT.OR P0, PT, R27, 0xc9, !P1 ;  /* 0x000000c91b00780c */ /* 0x000fda0004f01670 */
[----:B------:R-:W0:Y:S02]  /*2d220*/  @!P0 LDC.64 R30, c[0x0][0x5c0] ;  /* 0x00017000ff1e8b82 */ /* 0x000e240000000a00 */
        /* <DEDUP_REMOVED lines=14> */
[----:B------:R-:W3:Y:S01]  /*2d310*/  @!P2 LDG.E.U8 R14, desc[UR46][R18.64+0xc8] ;  /* 0x0000c82e120ea981 */ /* 0x000ee2000c1e1100 */
[----:B-1----:R-:W1:Y:S01]  /*2d320*/  @!P0 LDC.64 R24, c[0x0][0x5c0] ;  /* 0x00017000ff188b82 */ /* 0x002e620000000a00 */
[----:B---3--:R-:W-:-:S04]  /*2d330*/  LOP3.LUT R14, R14, 0xff, RZ, 0xc0, !PT ;  /* 0x000000ff0e0e7812 */ /* 0x008fc800078ec0ff */
[----:B------:R-:W-:-:S05]  /*2d340*/  F2FP.F16.E4M3.UNPACK_B R14, R14 ;  /* 0x0000000eff0e723e */ /* 0x000fca00020006ff */
[----:B------:R-:W-:-:S05]  /*2d350*/  HADD2.F32 R14, -RZ, R14.H0_H0 ;  /* 0x2000000eff0e7230 */ /* 0x000fca0000004100 */
[----:B------:R-:W-:-:S04]  /*2d360*/  FMUL R14, R14, UR40 ;  /* 0x000000280e0e7c20 */ /* 0x000fc80008400000 */
[----:B------:R-:W-:Y:S01]  /*2d370*/  FFMA R14, R160, UR41, R14 ;  /* 0x00000029a00e7c23 */ /* 0x000fe2000800000e */
[----:B------:R-:W-:Y:S01]  /*2d380*/  LOP3.LUT P3, RZ, R2, 0x80, RZ, 0xc0, !PT ;  /* 0x0000008002ff7812 */ /* 0x000fe2000786c0ff */
[----:B------:R-:W3:Y:S03]  /*2d390*/  LDL.LU R160, [R1+0x6a8] ;  /* 0x0006a80001a07983 */ /* 0x000ee60000300800 */
[----:B0-----:R-:W-:-:S05]  /*2d3a0*/  F2FP.SATFINITE.E4M3.F32.PACK_AB_MERGE_C R15, RZ, R14, RZ ;  /* 0x0000000eff0f723e */ /* 0x001fca00048070ff */
[----:B------:R0:W-:Y:S01]  /*2d3b0*/  @!P2 STG.E.U8 desc[UR46][R68.64+0xc8], R15 ;  /* 0x0000c80f4400a986 */ /* 0x0001e2000c10112e */
[----:B-1----:R-:W-:-:S05]  /*2d3c0*/  @!P0 IADD3 R66, P2, R66, R24, RZ ;  /* 0x0000001842428210 */ /* 0x002fca0007f5e0ff */
[----:B------:R-:W-:Y:S01]  /*2d3d0*/  @!P0 IMAD.X R67, R63, 0x1, R25, P2 ;  /* 0x000000013f438824 */ /* 0x000fe200010e0619 */
[----:B------:R-:W-:Y:S02]  /*2d3e0*/  ISETP.LT.OR P2, PT, R27, 0xca, !P1 ;  /* 0x000000ca1b00780c */ /* 0x000fe40004f41670 */
[----:B------:R-:W-:-:S11]  /*2d3f0*/  PRMT R14, RZ, 0x7610, R14 ;  /* 0x00007610ff0e7816 */ /* 0x000fd6000000000e */
        /* <DEDUP_REMOVED lines=10> */
[----:B------:R-:W-:Y:S04]  /*2d4a0*/  @!P2 STG.E.U8 desc[UR46][R66.64+0xc9], R15 ;  /* 0x0000c90f4200a986 */ /* 0x000fe8000c10112e */
[----:B------:R-:W2:Y:S01]  /*2d4b0*/  @!P6 LDG.E.U8 R14, desc[UR46][R16.64+0xd0] ;  /* 0x0000d02e100ee981 */ /* 0x000ea2000c1e1100 */
[----:B------:R-:W0:Y:S01]  /*2d4c0*/  @!P5 LDC.64 R30, c[0x0][0x5c0] ;  /* 0x00017000ff1edb82 */ /* 0x000e220000000a00 */
[----:B--2---:R-:W-:-:S04]  /*2d4d0*/  LOP3.LUT R14, R14, 0xff, RZ, 0xc0, !PT ;  /* 0x000000ff0e0e7812 */ /* 0x004fc800078ec0ff */
[----:B------:R-:W-:-:S05]  /*2d4e0*/  F2FP.F16.E4M3.UNPACK_B R14, R14 ;  /* 0x0000000eff0e723e */ /* 0x000fca00020006ff */
[----:B------:R-:W-:-:S05]  /*2d4f0*/  HADD2.F32 R14, -RZ, R14.H0_H0 ;  /* 0x2000000eff0e7230 */ /* 0x000fca0000004100 */
[----:B------:R-:W-:-:S04]  /*2d500*/  FMUL R14, R14, UR40 ;  /* 0x000000280e0e7c20 */ /* 0x000fc80008400000 */
[----:B------:R-:W-:Y:S01]  /*2d510*/  FFMA R14, R161, UR41, R14 ;  /* 0x00000029a10e7c23 */ /* 0x000fe2000800000e */
[----:B0-----:R-:W-:Y:S01]  /*2d520*/  @!P5 IADD3 R62, P2, R62, R30, RZ ;  /* 0x0000001e3e3ed210 */ /* 0x001fe20007f5e0ff */
[----:B------:R-:W2:Y:S03]  /*2d530*/  LDL.LU R161, [R1+0x6b0] ;  /* 0x0006b00001a17983 */ /* 0x000ea60000300800 */
[----:B------:R-:W-:Y:S02]  /*2d540*/  F2FP.SATFINITE.E4M3.F32.PACK_AB_MERGE_C R25, RZ, R14, RZ ;  /* 0x0000000eff19723e */ /* 0x000fe400048070ff */
[----:B------:R-:W-:-:S03]  /*2d550*/  PRMT R14, RZ, 0x7610, R14 ;  /* 0x00007610ff0e7816 */ /* 0x000fc6000000000e */
[----:B------:R0:W-:Y:S04]  /*2d560*/  @!P6 STG.E.U8 desc[UR46][R36.64+0xd0], R25 ;  /* 0x0000d0192400e986 */ /* 0x0001e8000c10112e */
[----:B------:R-:W3:Y:S01]  /*2d570*/  @!P3 LDG.E.U8 R14, desc[UR46][R16.64+0xd1] ;  /* 0x0000d12e100eb981 */ /* 0x000ee2000c1e1100 */
[----:B------:R-:W-:Y:S01]  /*2d580*/  @!P5 IMAD.X R63, R61, 0x1, R31, P2 ;  /* 0x000000013d3fd824 */ /* 0x000fe200010e061f */
[----:B0-----:R-:W0:Y:S01]  /*2d590*/  @!P4 LDC.64 R24, c[0x0][0x5c0] ;  /* 0x00017000ff18cb82 */ /* 0x001e220000000a00 */
[----:B---3--:R-:W-:-:S04]  /*2d5a0*/  LOP3.LUT R14, R14, 0xff, RZ, 0xc0, !PT ;  /* 0x000000ff0e0e7812 */ /* 0x008fc800078ec0ff */
[----:B------:R-:W-:-:S05]  /*2d5b0*/  F2FP.F16.E4M3.UNPACK_B R14, R14 ;  /* 0x0000000eff0e723e */ /* 0x000fca00020006ff */
[----:B------:R-:W-:-:S05]  /*2d5c0*/  HADD2.F32 R14, -RZ, R14.H0_H0 ;  /* 0x2000000eff0e7230 */ /* 0x000fca0000004100 */
[----:B------:R-:W-:-:S04]  /*2d5d0*/  FMUL R14, R14, UR40 ;  /* 0x000000280e0e7c20 */ /* 0x000fc80008400000 */
[----:B------:R-:W-:Y:S01]  /*2d5e0*/  FFMA R14, R160, UR41, R14 ;  /* 0x00000029a00e7c23 */ /* 0x000fe2000800000e */
[----:B------:R-:W-:Y:S02]  /*2d5f0*/  LOP3.LUT P6, RZ, R2, 0x40, RZ, 0xc0, !PT ;  /* 0x0000004002ff7812 */ /* 0x000fe400078cc0ff */
[----:B0-----:R-:W-:Y:S01]  /*2d600*/  @!P4 IADD3 R60, P2, R60, R24, RZ ;  /* 0x000000183c3cc210 */ /* 0x001fe20007f5e0ff */
[----:B------:R-:W3:Y:S01]  /*2d610*/  LDL.LU R160, [R1+0x6b4] ;  /* 0x0006b40001a07983 */ /* 0x000ee20000300800 */
        /* <DEDUP_REMOVED lines=9> */
[----:B------:R-:W-:Y:S01]  /*2d6b0*/  @!P4 IMAD.X R61, R28, 0x1, R25, P2 ;  /* 0x000000011c3dc824 */ /* 0x000fe200010e0619 */
[----:B------:R-:W-:Y:S01]  /*2d6c0*/  ISETP.GE.AND P3, PT, R26, 0x81, PT ;  /* 0x000000811a00780c */ /* 0x000fe20003f66270 */
[----:B------:R-:W4:Y:S02]  /*2d6d0*/  LDL.LU R163, [R1+0x6b8] ;  /* 0x0006b80001a37983 */ /* 0x000f240000300800 */
[----:B0-----:R-:W-:Y:S02]  /*2d6e0*/  F2FP.SATFINITE.E4M3.F32.PACK_AB_MERGE_C R15, RZ, R14, RZ ;  /* 0x0000000eff0f723e */ /* 0x001fe400048070ff */
        /* <DEDUP_REMOVED lines=13> */
[----:B------:R-:W3:Y:S01]  /*2d7c0*/  @!P6 LDG.E.U8 R14, desc[UR46][R16.64+0xd8] ;  /* 0x0000d82e100ee981 */ /* 0x000ee2000c1e1100 */
[----:B0-----:R-:W0:Y:S01]  /*2d7d0*/  @!P3 LDC.64 R24, c[0x0][0x5c0] ;  /* 0x00017000ff18bb82 */ /* 0x001e220000000a00 */
        /* <DEDUP_REMOVED lines=8> */
[----:B------:R1:W-:Y:S04]  /*2d860*/  @!P6 STG.E.U8 desc[UR46][R32.64+0xd8], R31 ;  /* 0x0000d81f2000e986 */ /* 0x0003e8000c10112e */
[----:B------:R4:W2:Y:S02]  /*2d870*/  @!P3 LDG.E.U8 R14, desc[UR46][R16.64+0xd9] ;  /* 0x0000d92e100eb981 */ /* 0x0008a4000c1e1100 */
[----:B----4-:R-:W-:Y:S02]  /*2d880*/  PRMT R16, RZ, 0x7610, R16 ;  /* 0x00007610ff107816 */ /* 0x010fe40000000010 */
[----:B--2---:R-:W-:-:S04]  /*2d890*/  LOP3.LUT R14, R14, 0xff, RZ, 0xc0, !PT ;  /* 0x000000ff0e0e7812 */ /* 0x004fc800078ec0ff */
[----:B------:R-:W-:-:S05]  /*2d8a0*/  F2FP.F16.E4M3.UNPACK_B R14, R14 ;  /* 0x0000000eff0e723e */ /* 0x000fca00020006ff */
[----:B------:R-:W-:Y:S01]  /*2d8b0*/  HADD2.F32 R15, -RZ, R14.H0_H0 ;  /* 0x2000000eff0f7230 */ /* 0x000fe20000004100 */
[----:B0-----:R-:W-:-:S04]  /*2d8c0*/  @!P3 IADD3 R14, P2, P4, R12, R24, R7 ;  /* 0x000000180c0eb210 */ /* 0x001fc80007c5e007 */
[----:B------:R-:W-:Y:S01]  /*2d8d0*/  FMUL R24, R15, UR40 ;  /* 0x000000280f187c20 */ /* 0x000fe20008400000 */
[----:B------:R-:W-:Y:S02]  /*2d8e0*/  @!P3 IADD3.X R15, R29, R25, R6, P2, P4 ;  /* 0x000000191d0fb210 */ /* 0x000fe400017e8406 */
[----:B------:R-:W-:Y:S01]  /*2d8f0*/  ISETP.LT.OR P2, PT, R27, 0xd9, !P1 ;  /* 0x000000d91b00780c */ /* 0x000fe20004f41670 */
[----:B------:R-:W-:Y:S01]  /*2d900*/  FFMA R24, R163, UR41, R24 ;  /* 0x00000029a3187c23 */ /* 0x000fe20008000018 */
[----:B------:R-:W-:Y:S02]  /*2d910*/  ISETP.LT.OR P1, PT, R27, 0xda, !P1 ;  /* 0x000000da1b00780c */ /* 0x000fe40004f21670 */
[----:B------:R-:W-:Y:S01]  /*2d920*/  ISETP.GE.AND P6, PT, R26, 0x101, PT ;  /* 0x000001011a00780c */ /* 0x000fe20003fc6270 */
[----:B------:R-:W2:Y:S01]  /*2d930*/  LDL.LU R163, [R1+0x6c4] ;  /* 0x0006c40001a37983 */ /* 0x000ea20000300800 */
[----:B------:R-:W-:-:S05]  /*2d940*/  F2FP.SATFINITE.E4M3.F32.PACK_AB_MERGE_C R25, RZ, R24, RZ ;  /* 0x00000018ff19723e */ /* 0x000fca00048070ff */
[----:B------:R0:W-:Y:S04]  /*2d950*/  @!P3 STG.E.U8 desc[UR46][R14.64+0xd9], R25 ;  /* 0x0000d9190e00b986 */ /* 0x0001e8000c10112e */
[----:B------:R-:W4:Y:S01]  /*2d960*/  @!P2 LDG.E.U8 R16, desc[UR46][R18.64+0xd8] ;  /* 0x0000d82e1210a981 */ /* 0x000f22000c1e1100 */
[----:B-1----:R-:W1:Y:S01]  /*2d970*/  @!P2 LDC.64 R32, c[0x0][0x5c0] ;  /* 0x00017000ff20ab82 */ /* 0x002e620000000a00 */
[----:B------:R-:W-:-:S04]  /*2d980*/  @!P2 IADD3 R31, P3, P4, R3, R12, R7 ;  /* 0x0000000c031fa210 */ /* 0x000fc80007c7e007 */
[----:B------:R-:W-:Y:S02]  /*2d990*/  @!P2 IADD3.X R24, R4, R29, R6, P3, P4 ;  /* 0x0000001d0418a210 */ /* 0x000fe40001fe8406 */
[----:B----4-:R-:W-:-:S04]  /*2d9a0*/  LOP3.LUT R16, R16, 0xff, RZ, 0xc0, !PT ;  /* 0x000000ff10107812 */ /* 0x010fc800078ec0ff */
[----:B------:R-:W-:-:S05]  /*2d9b0*/  F2FP.F16.E4M3.UNPACK_B R16, R16 ;  /* 0x00000010ff10723e */ /* 0x000fca00020006ff */
[----:B------:R-:W-:-:S05]  /*2d9c0*/  HADD2.F32 R16, -RZ, R16.H0_H0 ;  /* 0x20000010ff107230 */ /* 0x000fca0000004100 */
[----:B------:R-:W-:Y:S01]  /*2d9d0*/  FMUL R17, R16, UR40 ;  /* 0x0000002810117c20 */ /* 0x000fe20008400000 */
[----:B-1----:R-:W-:Y:S02]  /*2d9e0*/  @!P2 IADD3 R16, P3, R31, R32, RZ ;  /* 0x000000201f10a210 */ /* 0x002fe40007f7e0ff */
[----:B------:R-:W1:Y:S01]  /*2d9f0*/  @!P1 LDC.64 R30, c[0x0][0x5c0] ;  /* 0x00017000ff1e9b82 */ /* 0x000e620000000a00 */
[----:B0-----:R-:W-:Y:S02]  /*2da00*/  FFMA R14, R161, UR41, R17 ;  /* 0x00000029a10e7c23 */ /* 0x001fe40008000011 */
[----:B------:R-:W-:Y:S01]  /*2da10*/  @!P2 IMAD.X R17, R24, 0x1, R33, P3 ;  /* 0x000000011811a824 */ /* 0x000fe200018e0621 */
[----:B------:R-:W4:Y:S02]  /*2da20*/  LDL.LU R161, [R1+0x6c8] ;  /* 0x0006c80001a17983 */ /* 0x000f240000300800 */
[----:B------:R-:W-:Y:S02]  /*2da30*/  F2FP.SATFINITE.E4M3.F32.PACK_AB_MERGE_C R15, RZ, R14, RZ ;  /* 0x0000000eff0f723e */ /* 0x000fe400048070ff */
[----:B------:R-:W-:-:S03]  /*2da40*/  PRMT R14, RZ, 0x7610, R14 ;  /* 0x00007610ff0e7816 */ /* 0x000fc6000000000e */
[----:B------:R0:W-:Y:S04]  /*2da50*/  @!P2 STG.E.U8 desc[UR46][R16.64+0xd8], R15 ;  /* 0x0000d80f1000a986 */ /* 0x0001e8000c10112e */
[----:B------:R-:W3:Y:S01]  /*2da60*/  @!P1 LDG.E.U8 R14, desc[UR46][R18.64+0xd9] ;  /* 0x0000d92e120e9981 */ /* 0x000ee2000c1e1100 */
[----:B------:R-:W-:Y:S02]  /*2da70*/  @!P1 IADD3 R25, P3, P4, R3, R12, R7 ;  /* 0x0000000c03199210 */ /* 0x000fe40007c7e007 */
[----:B------:R-:W-:Y:S02]  /*2da80*/  ISETP.LT.OR P2, PT, R27, 0xc1, !P6 ;  /* 0x000000c11b00780c */ /* 0x000fe40007741670 */
[----:B------:R-:W-:Y:S02]  /*2da90*/  @!P1 IADD3.X R26, R4, R29, R6, P3, P4 ;  /* 0x0000001d041a9210 */ /* 0x000fe40001fe8406 */
[----:B0-----:R-:W-:-:S02]  /*2daa0*/  PRMT R16, RZ, 0x7610, R16 ;  /* 0x00007610ff107816 */ /* 0x001fc40000000010 */
[----:B---3--:R-:W-:-:S04]  /*2dab0*/  LOP3.LUT R14, R14, 0xff, RZ, 0xc0, !PT ;  /* 0x000000ff0e0e7812 */ /* 0x008fc800078ec0ff */
[----:B------:R-:W-:-:S05]  /*2dac0*/  F2FP.F16.E4M3.UNPACK_B R14, R14 ;  /* 0x0000000eff0e723e */ /* 0x000fca00020006ff */
[----:B------:R-:W-:-:S05]  /*2dad0*/  HADD2.F32 R14, -RZ, R14.H0_H0 ;  /* 0x2000000eff0e7230 */ /* 0x000fca0000004100 */
[----:B------:R-:W-:-:S04]  /*2dae0*/  FMUL R14, R14, UR40 ;  /* 0x000000280e0e7c20 */ /* 0x000fc80008400000 */
[----:B------:R-:W-:Y:S01]  /*2daf0*/  FFMA R24, R160, UR41, R14 ;  /* 0x00000029a0187c23 */ /* 0x000fe2000800000e */
[----:B-1----:R-:W-:Y:S02]  /*2db00*/  @!P1 IADD3 R14, P3, R25, R30, RZ ;  /* 0x0000001e190e9210 */ /* 0x002fe40007f7e0ff */
[----:B------:R-:W-:Y:S01]  /*2db10*/  LOP3.LUT P0, RZ, R11, 0x2000000, RZ, 0xc0, !PT ;  /* 0x020000000bff7812 */ /* 0x000fe2000780c0ff */
[----:B------:R-:W3:Y:S01]  /*2db20*/  LDL.LU R160, [R1+0x6cc] ;  /* 0x0006cc0001a07983 */ /* 0x000ee20000300800 */
[----:B------:R-:W-:Y:S01]  /*2db30*/  F2FP.SATFINITE.E4M3.F32.PACK_AB_MERGE_C R19, RZ, R24, RZ ;  /* 0x00000018ff13723e */ /* 0x000fe200048070ff */
[----:B------:R-:W-:Y:S01]  /*2db40*/  @!P1 IMAD.X R15, R26, 0x1, R31, P3 ;  /* 0x000000011a0f9824 */ /* 0x000fe200018e061f */
[----:B------:R-:W0:Y:S04]  /*2db50*/  @!P2 LDC.64 R24, c[0x0][0x5c0] ;  /* 0x00017000ff18ab82 */ /* 0x000e280000000a00 */
[----:B------:R1:W-:Y:S04]  /*2db60*/  @!P1 STG.E.U8 desc[UR46][R14.64+0xd9], R19 ;  /* 0x0000d9130e009986 */ /* 0x0003e8000c10112e */
[----:B------:R-:W2:Y:S01]  /*2db70*/  @!P2 LDG.E.U8 R16, desc[UR46][R20.64+0xc0] ;  /* 0x0000c02e1410a981 */ /* 0x000ea2000c1e1100 */
[----:B------:R-:W-:-:S02]  /*2db80*/  ISETP.LT.OR P1, PT, R27, 0xc2, !P6 ;  /* 0x000000c21b00780c */ /* 0x000fc40007721670 */
[----:B-1----:R-:W-:Y:S02]  /*2db90*/  PRMT R14, RZ, 0x7610, R14 ;  /* 0x00007610ff0e7816 */ /* 0x002fe4000000000e */
[----:B--2---:R-:W-:-:S04]  /*2dba0*/  LOP3.LUT R16, R16, 0xff, RZ, 0xc0, !PT ;  /* 0x000000ff10107812 */ /* 0x004fc800078ec0ff */
[----:B------:R-:W-:-:S05]  /*2dbb0*/  F2FP.F16.E4M3.UNPACK_B R16, R16 ;  /* 0x00000010ff10723e */ /* 0x000fca00020006ff */
[----:B------:R-:W-:-:S05]  /*2dbc0*/  HADD2.F32 R16, -RZ, R16.H0_H0 ;  /* 0x20000010ff107230 */ /* 0x000fca0000004100 */
[----:B------:R-:W-:Y:S01]  /*2dbd0*/  FMUL R17, R16, UR40 ;  /* 0x0000002810117c20 */ /* 0x000fe20008400000 */
[----:B0-----:R-:W-:-:S03]  /*2dbe0*/  @!P2 IADD3 R16, P3, P4, R12, R24, R9 ;  /* 0x000000180c10a210 */ /* 0x001fc60007c7e009 */
[----:B------:R-:W-:Y:S01]  /*2dbf0*/  FFMA R18, R163, UR41, R17 ;  /* 0x00000029a3127c23 */ /* 0x000fe20008000011 */
[----:B------:R-:W-:Y:S02]  /*2dc00*/  @!P2 IADD3.X R17, R29, R25, R8, P3, P4 ;  /* 0x000000191d11a210 */ /* 0x000fe40001fe8408 */
[----:B------:R-:W0:Y:S02]  /*2dc10*/  @!P1 LDC.64 R24, c[0x0][0x5c0] ;  /* 0x00017000ff189b82 */ /* 0x000e240000000a00 */
[----:B------:R-:W-:-:S05]  /*2dc20*/  F2FP.SATFINITE.E4M3.F32.PACK_AB_MERGE_C R19, RZ, R18, RZ ;  /* 0x00000012ff13723e */ /* 0x000fca00048070ff */
[----:B------:R1:W-:Y:S04]  /*2dc30*/  @!P2 STG.E.U8 desc[UR46][R16.64+0xc0], R19 ;  /* 0x0000c0131000a986 */ /* 0x0003e8000c10112e */
[----:B------:R-:W2:Y:S01]  /*2dc40*/  @!P1 LDG.E.U8 R14, desc[UR46][R20.64+0xc1] ;  /* 0x0000c12e140e9981 */ /* 0x000ea2000c1e1100 */
[----:B------:R-:W-:Y:S02]  /*2dc50*/  ISETP.LT.OR P2, PT, R27, 0xc1, !P0 ;  /* 0x000000c11b00780c */ /* 0x000fe40004741670 */
[----:B-1----:R-:W-:-:S11]  /*2dc60*/  PRMT R16, RZ, 0x7610, R16 ;  /* 0x00007610ff107816 */ /* 0x002fd60000000010 */
[----:B------:R-:W1:Y:S01]  /*2dc70*/  @!P2 LDC.64 R30, c[0x0][0x5c0] ;  /* 0x00017000ff1eab82 */ /* 0x000e620000000a00 */
[----:B--2---:R-:W-:-:S04]  /*2dc80*/  LOP3.LUT R14, R14, 0xff, RZ, 0xc0, !PT ;  /* 0x000000ff0e0e7812 */ /* 0x004fc800078ec0ff */
[----:B------:R-:W-:-:S05]  /*2dc90*/  F2FP.F16.E4M3.UNPACK_B R14, R14 ;  /* 0x0000000eff0e723e */ /* 0x000fca00020006ff */
[----:B------:R-:W-:-:S05]  /*2dca0*/  HADD2.F32 R14, -RZ, R14.H0_H0 ;  /* 0x2000000eff0e7230 */ /* 0x000fca0000004100 */
[----:B------:R-:W-:Y:S01]  /*2dcb0*/  FMUL R15, R14, UR40 ;  /* 0x000000280e0f7c20 */ /* 0x000fe20008400000 */
[----:B0-----:R-:W-:-:S03]  /*2dcc0*/  @!P1 IADD3 R14, P3, P4, R12, R24, R9 ;  /* 0x000000180c0e9210 */ /* 0x001fc60007c7e009 */
[----:B----4-:R-:W-:Y:S01]  /*2dcd0*/  FFMA R18, R161, UR41, R15 ;  /* 0x00000029a1127c23 */ /* 0x010fe2000800000f */
[----:B------:R-:W-:Y:S01]  /*2dce0*/  @!P1 IADD3.X R15, R29, R25, R8, P3, P4 ;  /* 0x000000191d0f9210 */ /* 0x000fe20001fe8408 */
[----:B------:R-:W2:Y:S03]  /*2dcf0*/  LDL.LU R161, [R1+0x6d0] ;  /* 0x0006d00001a17983 */ /* 0x000ea60000300800 */
[----:B------:R-:W-:Y:S02]  /*2dd00*/  F2FP.SATFINITE.E4M3.F32.PACK_AB_MERGE_C R19, RZ, R18, RZ ;  /* 0x00000012ff13723e */ /* 0x000fe400048070ff */
[----:B------:R-:W-:Y:S01]  /*2dd10*/  @!P2 IADD3 R25, P3, P4, R3, R12, R9 ;  /* 0x0000000c0319a210 */ /* 0x000fe20007c7e009 */
[----:B------:R-:W4:Y:S04]  /*2dd20*/  LDL.LU R163, [R1+0x6d4] ;  /* 0x0006d40001a37983 */ /* 0x000f280000300800 */
[----:B------:R3:W-:Y:S04]  /*2dd30*/  @!P1 STG.E.U8 desc[UR46][R14.64+0xc1], R19 ;  /* 0x0000c1130e009986 */ /* 0x0007e8000c10112e */
[----:B------:R-:W3:Y:S01]  /*2dd40*/  @!P2 LDG.E.U8 R16, desc[UR46][R22.64+0xc0] ;  /* 0x0000c02e1610a981 */ /* 0x000ee2000c1e1100 */
[----:B------:R-:W-:-:S02]  /*2dd50*/  ISETP.LT.OR P1, PT, R27, 0xc2, !P0 ;  /* 0x000000c21b00780c */ /* 0x000fc40004721670 */
[----:B------:R-:W-:Y:S02]  /*2dd60*/  @!P2 IADD3.X R18, R4, R29, R8, P3, P4 ;  /* 0x0000001d0412a210 */ /* 0x000fe40001fe8408 */
[----:B---3--:R-:W-:-:S04]  /*2dd70*/  LOP3.LUT R16, R16, 0xff, RZ, 0xc0, !PT ;  /* 0x000000ff10107812 */ /* 0x008fc800078ec0ff */
[----:B------:R-:W-:-:S05]  /*2dd80*/  F2FP.F16.E4M3.UNPACK_B R16, R16 ;  /* 0x00000010ff10723e */ /* 0x000fca00020006ff */
[----:B------:R-:W-:-:S05]  /*2dd90*/  HADD2.F32 R16, -RZ, R16.H0_H0 ;  /* 0x20000010ff107230 */ /* 0x000fca0000004100 */
[----:B------:R-:W-:Y:S01]  /*2dda0*/  FMUL R17, R16, UR40 ;  /* 0x0000002810117c20 */ /* 0x000fe20008400000 */
[----:B-1----:R-:W-:-:S03]  /*2ddb0*/  @!P2 IADD3 R16, P3, R25, R30, RZ ;  /* 0x0000001e1910a210 */ /* 0x002fc60007f7e0ff */
[----:B------:R-:W-:Y:S02]  /*2ddc0*/  FFMA R14, R160, UR41, R17 ;  /* 0x00000029a00e7c23 */ /* 0x000fe40008000011 */
[----:B------:R-:W-:Y:S01]  /*2ddd0*/  @!P2 IMAD.X R17, R18, 0x1, R31, P3 ;  /* 0x000000011211a824 */ /* 0x000fe200018e061f */
[----:B------:R-:W3:Y:S01]  /*2dde0*/  LDL.LU R160, [R1+0x6d8] ;  /* 0x0006d80001a07983 */ /* 0x000ee20000300800 */
[----:B------:R-:W0:Y:S01]  /*2ddf0*/  @!P1 LDC.64 R30, c[0x0][0x5c0] ;  /* 0x00017000ff1e9b82 */ /* 0x000e220000000a00 */
[----:B------:R-:W-:Y:S02]  /*2de00*/  F2FP.SATFINITE.E4M3.F32.PACK_AB_MERGE_C R19, RZ, R14, RZ ;  /* 0x0000000eff13723e */ /* 0x000fe400048070ff */
[----:B------:R-:W-:-:S03]  /*2de10*/  PRMT R14, RZ, 0x7610, R14 ;  /* 0x00007610ff0e7816 */ /* 0x000fc6000000000e */
[----:B------:R2:W-:Y:S04]  /*2de20*/  @!P2 STG.E.U8 desc[UR46][R16.64+0xc0], R19 ;  /* 0x0000c0131000a986 */ /* 0x0005e8000c10112e */
[----:B------:R-:W4:Y:S01]  /*2de30*/  @!P1 LDG.E.U8 R14, desc[UR46][R22.64+0xc1] ;  /* 0x0000c12e160e9981 */ /* 0x000f22000c1e1100 */
[----:B------:R-:W-:Y:S02]  /*2de40*/  @!P1 IADD3 R25, P3, P4, R3, R12, R9 ;  /* 0x0000000c03199210 */ /* 0x000fe40007c7e009 */
[----:B------:R-:W-:Y:S02]  /*2de50*/  ISETP.LT.OR P2, PT, R27, 0xc9, !P6 ;  /* 0x000000c91b00780c */ /* 0x000fe40007741670 */
[----:B------:R-:W-:Y:S02]  /*2de60*/  @!P1 IADD3.X R18, R4, R29, R8, P3, P4 ;  /* 0x0000001d04129210 */ /* 0x000fe40001fe8408 */
[----:B----4-:R-:W-:-:S04]  /*2de70*/  LOP3.LUT R14, R14, 0xff, RZ, 0xc0, !PT ;  /* 0x000000ff0e0e7812 */ /* 0x010fc800078ec0ff */
[----:B------:R-:W-:-:S05]  /*2de80*/  F2FP.F16.E4M3.UNPACK_B R14, R14 ;  /* 0x0000000eff0e723e */ /* 0x000fca00020006ff */
[----:B------:R-:W-:-:S05]  /*2de90*/  HADD2.F32 R14, -RZ, R14.H0_H0 ;  /* 0x2000000eff0e7230 */ /* 0x000fca0000004100 */
[----:B------:R-:W-:Y:S01]  /*2dea0*/  FMUL R15, R14, UR40 ;  /* 0x000000280e0f7c20 */ /* 0x000fe20008400000 */
[----:B0-----:R-:W-:Y:S02]  /*2deb0*/  @!P1 IADD3 R14, P3, R25, R30, RZ ;  /* 0x0000001e190e9210 */ /* 0x001fe40007f7e0ff */
[----:B------:R-:W0:Y:S01]  /*2dec0*/  @!P2 LDC.64 R24, c[0x0][0x5c0] ;  /* 0x00017000ff18ab82 */ /* 0x000e220000000a00 */
[----:B--2---:R-:W-:Y:S02]  /*2ded0*/  FFMA R16, R161, UR41, R15 ;  /* 0x00000029a1107c23 */ /* 0x004fe4000800000f */
[----:B------:R-:W-:Y:S01]  /*2dee0*/  @!P1 IMAD.X R15, R18, 0x1, R31, P3 ;  /* 0x00000001120f9824 */ /* 0x000fe200018e061f */
[----:B------:R-:W2:Y:S02]  /*2def0*/  LDL.LU R161, [R1+0x6dc] ;  /* 0x0006dc0001a17983 */ /* 0x000ea40000300800 */
[----:B------:R-:W-:Y:S02]  /*2df00*/  F2FP.SATFINITE.E4M3.F32.PACK_AB_MERGE_C R19, RZ, R16, RZ ;  /* 0x00000010ff13723e */ /* 0x000fe400048070ff */
[----:B------:R-:W-:-:S03]  /*2df10*/  PRMT R16, RZ, 0x7610, R16 ;  /* 0x00007610ff107816 */ /* 0x000fc60000000010 */
[----:B------:R1:W-:Y:S04]  /*2df20*/  @!P1 STG.E.U8 desc[UR46][R14.64+0xc1], R19 ;  /* 0x0000c1130e009986 */ /* 0x0003e8000c10112e */
[----:B------:R-:W4:Y:S01]  /*2df30*/  @!P2 LDG.E.U8 R16, desc[UR46][R20.64+0xc8] ;  /* 0x0000c82e1410a981 */ /* 0x000f22000c1e1100 */
[----:B------:R-:W-:Y:S02]  /*2df40*/  ISETP.LT.OR P1, PT, R27, 0xca, !P6 ;  /* 0x000000ca1b00780c */ /* 0x000fe40007721670 */
[----:B-1----:R-:W-:Y:S02]  /*2df50*/  PRMT R14, RZ, 0x7610, R14 ;  /* 0x00007610ff0e7816 */ /* 0x002fe4000000000e */
[----:B----4-:R-:W-:-:S04]  /*2df60*/  LOP3.LUT R16, R16, 0xff, RZ, 0xc0, !PT ;  /* 0x000000ff10107812 */ /* 0x010fc800078ec0ff */
        /* <DEDUP_REMOVED lines=9> */
[----:B------:R-:W4:Y:S01]  /*2e000*/  @!P1 LDG.E.U8 R14, desc[UR46][R20.64+0xc9] ;  /* 0x0000c92e140e9981 */ /* 0x000f22000c1e1100 */
[----:B------:R-:W-:Y:S02]  /*2e010*/  ISETP.LT.OR P2, PT, R27, 0xc9, !P0 ;  /* 0x000000c91b00780c */ /* 0x000fe40004741670 */
[----:B-1----:R-:W-:-:S11]  /*2e020*/  PRMT R16, RZ, 0x7610, R16 ;  /* 0x00007610ff107816 */ /* 0x002fd60000000010 */
[----:B------:R-:W1:Y:S01]  /*2e030*/  @!P2 LDC.64 R30, c[0x0][0x5c0] ;  /* 0x00017000ff1eab82 */ /* 0x000e620000000a00 */
[----:B----4-:R-:W-:-:S04]  /*2e040*/  LOP3.LUT R14, R14, 0xff, RZ, 0xc0, !PT ;  /* 0x000000ff0e0e7812 */ /* 0x010fc800078ec0ff */
[----:B------:R-:W-:-:S05]  /*2e050*/  F2FP.F16.E4M3.UNPACK_B R14, R14 ;  /* 0x0000000eff0e723e */ /* 0x000fca00020006ff */
[----:B------:R-:W-:-:S05]  /*2e060*/  HADD2.F32 R14, -RZ, R14.H0_H0 ;  /* 0x2000000eff0e7230 */ /* 0x000fca0000004100 */
[----:B------:R-:W-:Y:S01]  /*2e070*/  FMUL R15, R14, UR40 ;  /* 0x000000280e0f7c20 */ /* 0x000fe20008400000 */
[----:B0-----:R-:W-:-:S03]  /*2e080*/  @!P1 IADD3 R14, P3, P4, R12, R24, R9 ;  /* 0x000000180c0e9210 */ /* 0x001fc60007c7e009 */
[----:B---3--:R-:W-:Y:S01]  /*2e090*/  FFMA R18, R160, UR41, R15 ;  /* 0x00000029a0127c23 */ /* 0x008fe2000800000f */
[----:B------:R-:W-:Y:S01]  /*2e0a0*/  @!P1 IADD3.X R15, R29, R25, R8, P3, P4 ;  /* 0x000000191d0f9210 */ /* 0x000fe20001fe8408 */
[----:B------:R-:W3:Y:S03]  /*2e0b0*/  LDL.LU R160, [R1+0x6e0] ;  /* 0x0006e00001a07983 */ /* 0x000ee60000300800 */
[----:B------:R-:W-:Y:S02]  /*2e0c0*/  F2FP.SATFINITE.E4M3.F32.PACK_AB_MERGE_C R19, RZ, R18, RZ ;  /* 0x00000012ff13723e */ /* 0x000fe400048070ff */
[----:B------:R-:W-:Y:S01]  /*2e0d0*/  @!P2 IADD3 R25, P3, P4, R3, R12, R9 ;  /* 0x0000000c0319a210 */ /* 0x000fe20007c7e009 */
[----:B------:R-:W4:Y:S04]  /*2e0e0*/  LDL.LU R163, [R1+0x6e4] ;  /* 0x0006e40001a37983 */ /* 0x000f280000300800 */
[----:B------:R2:W-:Y:S04]  /*2e0f0*/  @!P1 STG.E.U8 desc[UR46][R14.64+0xc9], R19 ;  /* 0x0000c9130e009986 */ /* 0x0005e8000c10112e */
[----:B------:R-:W2:Y:S01]  /*2e100*/  @!P2 LDG.E.U8 R16, desc[UR46][R22.64+0xc8] ;  /* 0x0000c82e1610a981 */ /* 0x000ea2000c1e1100 */
[----:B------:R-:W-:-:S02]  /*2e110*/  ISETP.LT.OR P1, PT, R27, 0xca, !P0 ;  /* 0x000000ca1b00780c */ /* 0x000fc40004721670 */
[----:B------:R-:W-:Y:S02]  /*2e120*/  @!P2 IADD3.X R18, R4, R29, R8, P3, P4 ;  /* 0x0000001d0412a210 */ /* 0x000fe40001fe8408 */
[----:B--2---:R-:W-:-:S04]  /*2e130*/  LOP3.LUT R16, R16, 0xff, RZ, 0xc0, !PT ;  /* 0x000000ff10107812 */ /* 0x004fc800078ec0ff */
[----:B------:R-:W-:-:S05]  /*2e140*/  F2FP.F16.E4M3.UNPACK_B R16, R16 ;  /* 0x00000010ff10723e */ /* 0x000fca00020006ff */
[----:B------:R-:W-:-:S05]  /*2e150*/  HADD2.F32 R16, -RZ, R16.H0_H0 ;  /* 0x20000010ff107230 */ /* 0x000fca0000004100 */
[----:B------:R-:W-:Y:S01]  /*2e160*/  FMUL R17, R16, UR40 ;  /* 0x0000002810117c20 */ /* 0x000fe20008400000 */
[----:B-1----:R-:W-:-:S03]  /*2e170*/  @!P2 IADD3 R16, P3, R25, R30, RZ ;  /* 0x0000001e1910a210 */ /* 0x002fc60007f7e0ff */
[----:B------:R-:W-:Y:S02]  /*2e180*/  FFMA R14, R161, UR41, R17 ;  /* 0x00000029a10e7c23 */ /* 0x000fe40008000011 */
[----:B------:R-:W-:Y:S01]  /*2e190*/  @!P2 IMAD.X R17, R18, 0x1, R31, P3 ;  /* 0x000000011211a824 */ /* 0x000fe200018e061f */
[----:B------:R-:W2:Y:S01]  /*2e1a0*/  LDL.LU R161, [R1+0x6e8] ;  /* 0x0006e80001a17983 */ /* 0x000ea20000300800 */
        /* <DEDUP_REMOVED lines=14> */
[----:B---3--:R-:W-:Y:S02]  /*2e290*/  FFMA R16, R160, UR41, R15 ;  /* 0x00000029a0107c23 */ /* 0x008fe4000800000f */
[----:B------:R-:W-:Y:S01]  /*2e2a0*/  @!P1 IMAD.X R15, R18, 0x1, R31, P3 ;  /* 0x00000001120f9824 */ /* 0x000fe200018e061f */
[----:B------:R-:W3:Y:S02]  /*2e2b0*/  LDL.LU R160, [R1+0x6ec] ;  /* 0x0006ec0001a07983 */ /* 0x000ee40000300800 */
        /* <DEDUP_REMOVED lines=25> */
[----:B--2---:R-:W-:Y:S01]  /*2e450*/  FFMA R18, R161, UR41, R15 ;  /* 0x00000029a1127c23 */ /* 0x004fe2000800000f */
        /* <DEDUP_REMOVED lines=58> */
[----:B---3--:R-:W-:Y:S01]  /*2e800*/  FFMA R18, R160, UR41, R15 ;  /* 0x00000029a0127c23 */ /* 0x008fe2000800000f */
[----:B------:R-:W-:Y:S02]  /*2e810*/  @!P1 IADD3.X R15, R29, R25, R8, P3, P4 ;  /* 0x000000191d0f9210 */ /* 0x000fe40001fe8408 */
[----:B------:R-:W0:Y:S02]  /*2e820*/  @!P2 LDC.64 R24, c[0x0][0x5c0] ;  /* 0x00017000ff18ab82 */ /* 0x000e240000000a00 */
[----:B------:R-:W-:-:S05]  /*2e830*/  F2FP.SATFINITE.E4M3.F32.PACK_AB_MERGE_C R19, RZ, R18, RZ ;  /* 0x00000012ff13723e */ /* 0x000fca00048070ff */
[----:B------:R1:W-:Y:S04]  /*2e840*/  @!P1 STG.E.U8 desc[UR46][R14.64+0xd9], R19 ;  /* 0x0000d9130e009986 */ /* 0x0003e8000c10112e */
[----:B------:R-:W3:Y:S01]  /*2e850*/  @!P2 LDG.E.U8 R16, desc[UR46][R22.64+0xd8] ;  /* 0x0000d82e1610a981 */ /* 0x000ee2000c1e1100 */
[----:B------:R-:W-:-:S04]  /*2e860*/  @!P2 IADD3 R21, P1, P3, R3, R12, R9 ;  /* 0x0000000c0315a210 */ /* 0x000fc80007b3e009 */
[----:B------:R-:W-:Y:S02]  /*2e870*/  @!P2 IADD3.X R20, R4, R29, R8, P1, P3 ;  /* 0x0000001d0414a210 */ /* 0x000fe40000fe6408 */
[----:B------:R-:W-:Y:S01]  /*2e880*/  ISETP.LT.OR P0, PT, R27, 0xda, !P0 ;  /* 0x000000da1b00780c */ /* 0x000fe20004701670 */
[----:B------:R-:W-:Y:S01]  /*2e890*/  BSSY B1, `(.L_x_33) ;  /* 0x000000d000017945 */ /* 0x000fe20003800000 */
[----:B-1----:R-:W-:Y:S02]  /*2e8a0*/  PRMT R14, RZ, 0x7610, R14 ;  /* 0x00007610ff0e7816 */ /* 0x002fe4000000000e */
[----:B---3--:R-:W-:-:S04]  /*2e8b0*/  LOP3.LUT R16, R16, 0xff, RZ, 0xc0, !PT ;  /* 0x000000ff10107812 */ /* 0x008fc800078ec0ff */
[----:B------:R-:W-:-:S05]  /*2e8c0*/  F2FP.F16.E4M3.UNPACK_B R16, R16 ;  /* 0x00000010ff10723e */ /* 0x000fca00020006ff */
[----:B------:R-:W-:-:S05]  /*2e8d0*/  HADD2.F32 R16, -RZ, R16.H0_H0 ;  /* 0x20000010ff107230 */ /* 0x000fca0000004100 */
[----:B------:R-:W-:Y:S01]  /*2e8e0*/  FMUL R17, R16, UR40 ;  /* 0x0000002810117c20 */ /* 0x000fe20008400000 */
[----:B0-----:R-:W-:-:S03]  /*2e8f0*/  @!P2 IADD3 R16, P4, R21, R24, RZ ;  /* 0x000000181510a210 */ /* 0x001fc60007f9e0ff */
[----:B--2---:R-:W-:Y:S02]  /*2e900*/  FFMA R18, R161, UR41, R17 ;  /* 0x00000029a1127c23 */ /* 0x004fe40008000011 */
[----:B------:R-:W-:-:S03]  /*2e910*/  @!P2 IMAD.X R17, R20, 0x1, R25, P4 ;  /* 0x000000011411a824 */ /* 0x000fc600020e0619 */
[----:B------:R-:W-:-:S05]  /*2e920*/  F2FP.SATFINITE.E4M3.F32.PACK_AB_MERGE_C R15, RZ, R18, RZ ;  /* 0x00000012ff0f723e */ /* 0x000fca00048070ff */
[----:B------:R0:W-:Y:S01]  /*2e930*/  @!P2 STG.E.U8 desc[UR46][R16.64+0xd8], R15 ;  /* 0x0000d80f1000a986 */ /* 0x0001e2000c10112e */
[----:B------:R-:W-:Y:S05]  /*2e940*/  @P0 BRA `(.L_x_34) ;  /* 0x0000000000040947 */ /* 0x000fea0003800000 */
[----:B------:R1:W5:Y:S02]  /*2e950*/  LDG.E.U8 R14, desc[UR46][R22.64+0xd9] ;  /* 0x0000d92e160e7981 */ /* 0x000364000c1e1100 */
.L_x_34:
[----:B------:R-:W-:Y:S05]  /*2e960*/  BSYNC B1 ;  /* 0x0000000000017941 */ /* 0x000fea0003800000 */
.L_x_33:
[----:B------:R-:W-:Y:S05]  /*2e970*/  @P0 BRA `(.L_x_35) ;  /* 0x000000e400f80947 */ /* 0x000fea0003800000 */
[----:B0-----:R-:W2:Y:S01]  /*2e980*/  LDL.LU R15, [R1+0x700] ;  /* 0x00070000010f7983 */ /* 0x001ea20000300800 */
[----:B-----5:R-:W-:Y:S01]  /*2e990*/  LOP3.LUT R14, R14, 0xff, RZ, 0xc0, !PT ;  /* 0x000000ff0e0e7812 */ /* 0x020fe200078ec0ff */
[----:B------:R-:W-:Y:S01]  /*2e9a0*/  ULDC.64 UR8, c[0x0][0x5c0] ;  /* 0x0001700000087ab9 */ /* 0x000fe20000000a00 */
[----:B------:R-:W-:Y:S02]  /*2e9b0*/  IADD3 R12, P0, P1, R3, R12, R9 ;  /* 0x0000000c030c7210 */ /* 0x000fe4000791e009 */
[----:B------:R-:W-:Y:S02]  /*2e9c0*/  F2FP.F16.E4M3.UNPACK_B R14, R14 ;  /* 0x0000000eff0e723e */ /* 0x000fe400020006ff */
[----:B------:R-:W-:Y:S02]  /*2e9d0*/  IADD3.X R29, R4, R29, R8, P0, P1 ;  /* 0x0000001d041d7210 */ /* 0x000fe400007e2408 */
[----:B------:R-:W-:Y:S01]  /*2e9e0*/  IADD3 R12, P0, R12, UR8, RZ ;  /* 0x000000080c0c7c10 */ /* 0x000fe2000ff1e0ff */
[----:B------:R-:W-:-:S03]  /*2e9f0*/  HADD2.F32 R14, -RZ, R14.H0_H0 ;  /* 0x2000000eff0e7230 */ /* 0x000fc60000004100 */
[----:B------:R-:W-:Y:S02]  /*2ea00*/  IADD3.X R13, R29, UR9, RZ, P0, !PT ;  /* 0x000000091d0d7c10 */ /* 0x000fe400087fe4ff */
[----:B------:R-:W-:-:S04]  /*2ea10*/  FMUL R14, R14, UR40 ;  /* 0x000000280e0e7c20 */ /* 0x000fc80008400000 */
[----:B--2---:R-:W-:-:S05]  /*2ea20*/  FFMA R14, R15, UR41, R14 ;  /* 0x000000290f0e7c23 */ /* 0x004fca000800000e */
[----:B------:R-:W-:-:S05]  /*2ea30*/  F2FP.SATFINITE.E4M3.F32.PACK_AB_MERGE_C R15, RZ, R14, RZ ;  /* 0x0000000eff0f723e */ /* 0x000fca00048070ff */
[----:B------:R2:W-:Y:S01]  /*2ea40*/  STG.E.U8 desc[UR46][R12.64+0xd9], R15 ;  /* 0x0000d90f0c007986 */ /* 0x0005e2000c10112e */
[----:B------:R-:W-:Y:S05]  /*2ea50*/  BRA `(.L_x_35) ;  /* 0x000000e400c07947 */ /* 0x000fea0003800000 */
.L_x_32:
[C---:B------:R-:W-:Y:S01]  /*2ea60*/  ISETP.GE.AND P5, PT, R26.reuse, 0x1, PT ;  /* 0x000000011a00780c */ /* 0x040fe20003fa6270 */
[----:B------:R-:W3:Y:S03]  /*2ea70*/  LDL.LU R36, [R1+0x200] ;  /* 0x0002000001247983 */ /* 0x000ee60000300800 */
[----:B------:R-:W-:Y:S01]  /*2ea80*/  ISETP.LT.OR P0, PT, R27, 0x1, !P5 ;  /* 0x000000011b00780c */ /* 0x000fe20006f01670 */
[----:B------:R-:W-:Y:S01]  /*2ea90*/  FMUL R28, R15, UR41 ;  /* 0x000000290f1c7c20 */ /* 0x000fe20008400000 */
[----:B------:R-:W-:Y:S01]  /*2eaa0*/  ISETP.GE.AND P3, PT, R26, 0x9, PT ;  /* 0x000000091a00780c */ /* 0x000fe20003f66270 */
[----:B------:R-:W-:Y:S01]  /*2eab0*/  FMUL R16, R16, UR41 ;  /* 0x0000002910107c20 */ /* 0x000fe20008400000 */
[----:B------:R-:W-:Y:S01]  /*2eac0*/  FMUL R17, R17, UR41 ;  /* 0x0000002911117c20 */ /* 0x000fe20008400000 */
[----:B------:R-:W-:Y:S01]  /*2ead0*/  FMUL R18, R18, UR41 ;  /* 0x0000002912127c20 */ /* 0x000fe20008400000 */
[----:B------:R-:W-:Y:S01]  /*2eae0*/  FMUL R19, R19, UR41 ;  /* 0x0000002913137c20 */ /* 0x000fe20008400000 */
[----:B------:R-:W-:Y:S01]  /*2eaf0*/  FMUL R20, R20, UR41 ;  /* 0x0000002914147c20 */ /* 0x000fe20008400000 */
[----:B------:R-:W-:Y:S01]  /*2eb00*/  FMUL R21, R21, UR41 ;  /* 0x0000002915157c20 */ /* 0x000fe20008400000 */
[----:B------:R-:W-:Y:S01]  /*2eb10*/  FMUL R22, R22, UR41 ;  /* 0x0000002916167c20 */ /* 0x000fe20008400000 */
[----:B-----5:R-:W-:Y:S01]  /*2eb20*/  LOP3.LUT R11, R11, 0xfffbffff, RZ, 0xc0, !PT ;  /* 0xfffbffff0b0b7812 */ /* 0x020fe200078ec0ff */
[----:B------:R-:W-:Y:S01]  /*2eb30*/  FMUL R23, R23, UR41 ;  /* 0x0000002917177c20 */ /* 0x000fe20008400000 */
[----:B------:R-:W-:Y:S01]  /*2eb40*/  FMUL R232, R232, UR41 ;  /* 0x00000029e8e87c20 */ /* 0x000fe20008400000 */
[----:B------:R-:W0:Y:S01]  /*2eb50*/  @!P0 LDC.64 R24, c[0x0][0x5c0] ;  /* 0x00017000ff188b82 */ /* 0x000e220000000a00 */
[----:B------:R-:W-:Y:S01]  /*2eb60*/  F2FP.SATFINITE.E4M3.F32.PACK_AB_MERGE_C R28, RZ, R28, RZ ;  /* 0x0000001cff1c723e */ /* 0x000fe200048070ff */
[----:B------:R-:W-:Y:S01]  /*2eb70*/  FMUL R233, R233, UR41 ;  /* 0x00000029e9e97c20 */ /* 0x000fe20008400000 */
[----:B------:R-:W4:Y:S01]  /*2eb80*/  LDL.LU R38, [R1+0x204] ;  /* 0x0002040001267983 */ /* 0x000f220000300800 */
[----:B0-----:R-:W-:Y:S01]  /*2eb90*/  @!P0 IADD3 R14, P1, R12, R24, RZ ;  /* 0x000000180c0e8210 */ /* 0x001fe20007f3e0ff */
[----:B------:R-:W-:Y:S01]  /*2eba0*/  FMUL R234, R234, UR41 ;  /* 0x00000029eaea7c20 */ /* 0x000fe20008400000 */
[----:B------:R-:W-:-:S02]  /*2ebb0*/  F2FP.SATFINITE.E4M3.F32.PACK_AB_MERGE_C R16, RZ, R16, RZ ;  /* 0x00000010ff10723e */ /* 0x000fc400048070ff */
[----:B------:R-:W-:Y:S01]  /*2ebc0*/  LOP3.LUT R0, R0, 0xfffffff7, RZ, 0xc0, !PT ;  /* 0xfffffff700007812 */ /* 0x000fe200078ec0ff */
[----:B------:R-:W-:Y:S01]  /*2ebd0*/  @!P0 IMAD.X R15, R29, 0x1, R25, P1 ;  /* 0x000000011d0f8824 */ /* 0x000fe200008e0619 */
[----:B------:R-:W-:Y:S01]  /*2ebe0*/  F2FP.SATFINITE.E4M3.F32.PACK_AB_MERGE_C R17, RZ, R17, RZ ;  /* 0x00000011ff11723e */ /* 0x000fe200048070ff */
[----:B------:R-:W-:Y:S01]  /*2ebf0*/  FMUL R235, R235, UR41 ;  /* 0x00000029ebeb7c20 */ /* 0x000fe20008400000 */
[----:B------:R-:W-:Y:S01]  /*2ec00*/  F2FP.SATFINITE.E4M3.F32.PACK_AB_MERGE_C R18, RZ, R18, RZ ;  /* 0x00000012ff12723e */ /* 0x000fe200048070ff */
[----:B------:R-:W2:Y:S01]  /*2ec10*/  LDL.LU R40, [R1+0x208] ;  /* 0x0002080001287983 */ /* 0x000ea20000300800 */
[----:B------:R-:W-:Y:S01]  /*2ec20*/  F2FP.SATFINITE.E4M3.F32.PACK_AB_MERGE_C R19, RZ, R19, RZ ;  /* 0x00000013ff13723e */ /* 0x000fe200048070ff */
[----:B------:R-:W-:Y:S01]  /*2ec30*/  FMUL R236, R236, UR41 ;  /* 0x00000029ecec7c20 */ /* 0x000fe20008400000 */
[----:B------:R-:W-:Y:S01]  /*2ec40*/  F2FP.SATFINITE.E4M3.F32.PACK_AB_MERGE_C R20, RZ, R20, RZ ;  /* 0x00000014ff14723e */ /* 0x000fe200048070ff */
[----:B------:R0:W-:Y:S01]  /*2ec50*/  @!P0 STG.E.U8 desc[UR46][R14.64], R28 ;  /* 0x0000001c0e008986 */ /* 0x0001e2000c10112e */
[----:B------:R-:W-:Y:S01]  /*2ec60*/  ISETP.LT.OR P0, PT, R27, 0x2, !P5 ;  /* 0x000000021b00780c */ /* 0x000fe20006f01670 */
[----:B------:R-:W-:Y:S01]  /*2ec70*/  FMUL R237, R237, UR41 ;  /* 0x00000029eded7c20 */ /* 0x000fe20008400000 */
[----:B------:R-:W-:Y:S01]  /*2ec80*/  F2FP.SATFINITE.E4M3.F32.PACK_AB_MERGE_C R21, RZ, R21, RZ ;  /* 0x00000015ff15723e */ /* 0x000fe200048070ff */
[----:B------:R-:W2:Y:S01]  /*2ec90*/  LDL.LU R39, [R1+0x20c] ;  /* 0x00020c0001277983 */ /* 0x000ea20000300800 */
[----:B------:R-:W-:-:S02]  /*2eca0*/  F2FP.SATFINITE.E4M3.F32.PACK_AB_MERGE_C R22, RZ, R22, RZ ;  /* 0x00000016ff16723e */ /* 0x000fc400048070ff */
[----:B------:R-:W-:Y:S02]  /*2ecb0*/  F2FP.SATFINITE.E4M3.F32.PACK_AB_MERGE_C R23, RZ, R23, RZ ;  /* 0x00000017ff17723e */ /* 0x000fe400048070ff */
[----:B------:R-:W-:Y:S02]  /*2ecc0*/  F2FP.SATFINITE.E4M3.F32.PACK_AB_MERGE_C R232, RZ, R232, RZ ;  /* 0x000000e8ffe8723e */ /* 0x000fe400048070ff */
[----:B------:R-:W-:Y:S02]  /*2ecd0*/  F2FP.SATFINITE.E4M3.F32.PACK_AB_MERGE_C R233, RZ, R233, RZ ;  /* 0x000000e9ffe9723e */ /* 0x000fe400048070ff */
[----:B------:R-:W-:Y:S01]  /*2ece0*/  F2FP.SATFINITE.E4M3.F32.PACK_AB_MERGE_C R234, RZ, R234, RZ ;  /* 0x000000eaffea723e */ /* 0x000fe200048070ff */
[----:B0-----:R-:W0:Y:S01]  /*2ecf0*/  @!P0 LDC.64 R14, c[0x0][0x5c0] ;  /* 0x00017000ff0e8b82 */ /* 0x001e220000000a00 */
[----:B------:R-:W-:Y:S02]  /*2ed00*/  F2FP.SATFINITE.E4M3.F32.PACK_AB_MERGE_C R235, RZ, R235, RZ ;  /* 0x000000ebffeb723e */ /* 0x000fe400048070ff */
[----:B------:R-:W-:-:S02]  /*2ed10*/  F2FP.SATFINITE.E4M3.F32.PACK_AB_MERGE_C R236, RZ, R236, RZ ;  /* 0x000000ecffec723e */ /* 0x000fc400048070ff */
[----:B------:R-:W-:Y:S02]  /*2ed20*/  F2FP.SATFINITE.E4M3.F32.PACK_AB_MERGE_C R237, RZ, R237, RZ ;  /* 0x000000edffed723e */ /* 0x000fe400048070ff */
[----:B0-----:R-:W-:-:S05]  /*2ed30*/  @!P0 IADD3 R14, P1, R12, R14, RZ ;  /* 0x0000000e0c0e8210 */ /* 0x001fca0007f3e0ff */
[----:B------:R-:W-:Y:S01]  /*2ed40*/  @!P0 IMAD.X R15, R29, 0x1, R15, P1 ;  /* 0x000000011d0f8824 */ /* 0x000fe200008e060f */
[----:B------:R-:W-:-:S04]  /*2ed50*/  ISETP.LT.OR P1, PT, R27, 0x1, !P3 ;  /* 0x000000011b00780c */ /* 0x000fc80005f21670 */
[----:B------:R0:W-:Y:S01]  /*2ed60*/  @!P0 STG.E.U8 desc[UR46][R14.64+0x1], R16 ;  /* 0x000001100e008986 */ /* 0x0001e2000c10112e */
[----:B------:R-:W-:-:S08]  /*2ed70*/  ISETP.LT.OR P0, PT, R27, 0x2, !P3 ;  /* 0x000000021b00780c */ /* 0x000fd00005f01670 */
[----:B0-----:R-:W0:Y:S02]  /*2ed80*/  @!P1 LDC.64 R14, c[0x0][0x5c0] ;  /* 0x00017000ff0e9b82 */ /* 0x001e240000000a00 */
[----:B0-----:R-:W-:-:S04]  /*2ed90*/  @!P1 IADD3 R14, P2, P4, R12, R14, R3 ;  /* 0x0000000e0c0e9210 */ /* 0x001fc80007c5e003 */
[----:B------:R-:W-:-:S05]  /*2eda0*/  @!P1 IADD3.X R15, R29, R15, R4, P2, P4 ;  /* 0x0000000f1d0f9210 */ /* 0x000fca00017e8404 */
[----:B------:R0:W-:Y:S01]  /*2edb0*/  @!P1 STG.E.U8 desc[UR46][R14.64], R17 ;  /* 0x000000110e009986 */ /* 0x0001e2000c10112e */
[----:B------:R-:W-:Y:S01]  /*2edc0*/  ISETP.LT.OR P1, PT, R27, 0x9, !P5 ;  /* 0x000000091b00780c */ /* 0x000fe20006f21670 */
[----:B0-----:R-:W0:Y:S02]  /*2edd0*/  @!P0 LDC.64 R14, c[0x0][0x5c0] ;  /* 0x00017000ff0e8b82 */ /* 0x001e240000000a00 */
[----:B0-----:R-:W-:-:S04]  /*2ede0*/  @!P0 IADD3 R14, P2, P4, R12, R14, R3 ;  /* 0x0000000e0c0e8210 */ /* 0x001fc80007c5e003 */
[----:B------:R-:W-:Y:S02]  /*2edf0*/  @!P0 IADD3.X R15, R29, R15, R4, P2, P4 ;  /* 0x0000000f1d0f8210 */ /* 0x000fe400017e8404 */
[C---:B------:R-:W-:Y:S02]  /*2ee00*/  ISETP.LT.OR P4, PT, R27.reuse, 0xa, !P5 ;  /* 0x0000000a1b00780c */ /* 0x040fe40006f81670 */
[----:B------:R-:W-:Y:S01]  /*2ee10*/  ISETP.LT.OR P2, PT, R27, 0xa, !P3 ;  /* 0x0000000a1b00780c */ /* 0x000fe20005f41670 */
[----:B------:R0:W-:Y:S10]  /*2ee20*/  @!P0 STG.E.U8 desc[UR46][R14.64+0x1], R18 ;  /* 0x000001120e008986 */ /* 0x0001f4000c10112e */
[----:B------:R-:W1:Y:S08]  /*2ee30*/  @!P4 LDC.64 R16, c[0x0][0x5c0] ;  /* 0x00017000ff10cb82 */ /* 0x000e700000000a00 */
[----:B0-----:R-:W0:Y:S02]  /*2ee40*/  @!P1 LDC.64 R14, c[0x0][0x5c0] ;  /* 0x00017000ff0e9b82 */ /* 0x001e240000000a00 */
[----:B0-----:R-:W-:-:S05]  /*2ee50*/  @!P1 IADD3 R14, P0, R12, R14, RZ ;  /* 0x0000000e0c0e9210 */ /* 0x001fca0007f1e0ff */
[----:B------:R-:W-:Y:S01]  /*2ee60*/  @!P1 IMAD.X R15, R29, 0x1, R15, P0 ;  /* 0x000000011d0f9824 */ /* 0x000fe200000e060f */
[----:B------:R-:W-:-:S04]  /*2ee70*/  ISETP.LT.OR P0, PT, R27, 0x9, !P3 ;  /* 0x000000091b00780c */ /* 0x000fc80005f01670 */
[----:B------:R1:W-:Y:S02]  /*2ee80*/  @!P1 STG.E.U8 desc[UR46][R14.64+0x8], R19 ;  /* 0x000008130e009986 */ /* 0x0003e4000c10112e */
[----:B-1----:R-:W-:-:S05]  /*2ee90*/  @!P4 IADD3 R14, P1, R12, R16, RZ ;  /* 0x000000100c0ec210 */ /* 0x002fca0007f3e0ff */
[----:B------:R-:W-:Y:S02]  /*2eea0*/  @!P4 IMAD.X R15, R29, 0x1, R17, P1 ;  /* 0x000000011d0fc824 */ /* 0x000fe400008e0611 */
[----:B------:R-:W0:Y:S03]  /*2eeb0*/  @!P0 LDC.64 R16, c[0x0][0x5c0] ;  /* 0x00017000ff108b82 */ /* 0x000e260000000a00 */
[----:B------:R1:W-:Y:S05]  /*2eec0*/  @!P4 STG.E.U8 desc[UR46][R14.64+0x9], R20 ;  /* 0x000009140e00c986 */ /* 0x0003ea000c10112e */
[----:B-1----:R-:W1:Y:S01]  /*2eed0*/  @!P2 LDC.64 R14, c[0x0][0x5c0] ;  /* 0x00017000ff0eab82 */ /* 0x002e620000000a00 */
[----:B0-----:R-:W-:-:S04]  /*2eee0*/  @!P0 IADD3 R18, P1, P4, R12, R16, R3 ;  /* 0x000000100c128210 */ /* 0x001fc80007c3e003 */
[----:B------:R-:W-:-:S05]  /*2eef0*/  @!P0 IADD3.X R19, R29, R17, R4, P1, P4 ;  /* 0x000000111d138210 */ /* 0x000fca0000fe8404 */
[----:B------:R0:W-:Y:S01]  /*2ef00*/  @!P0 STG.E.U8 desc[UR46][R18.64+0x8], R21 ;  /* 0x0000081512008986 */ /* 0x0001e2000c10112e */
[----:B-1----:R-:W-:-:S04]  /*2ef10*/  @!P2 IADD3 R16, P1, P4, R12, R14, R3 ;  /* 0x0000000e0c10a210 */ /* 0x002fc80007c3e003 */
[----:B------:R-:W-:Y:S02]  /*2ef20*/  @!P2 IADD3.X R17, R29, R15, R4, P1, P4 ;  /* 0x0000000f1d11a210 */ /* 0x000fe40000fe8404 */
[----:B------:R-:W-:-:S03]  /*2ef30*/  ISETP.LT.OR P1, PT, R27, 0x11, !P3 ;  /* 0x000000111b00780c */ /* 0x000fc60005f21670 */
[----:B------:R-:W-:Y:S10]  /*2ef40*/  @!P2 STG.E.U8 desc[UR46][R16.64+0x9], R22 ;  /* 0x000009161000a986 */ /* 0x000ff4000c10112e */
[----:B------:R-:W1:Y:S02]  /*2ef50*/  @!P1 LDC.64 R14, c[0x0][0x5c0] ;  /* 0x00017000ff0e9b82 */ /* 0x000e640000000a00 */
[----:B-1----:R-:W-:-:S04]  /*2ef60*/  @!P1 IADD3 R24, P4, P5, R12, R14, R3 ;  /* 0x0000000e0c189210 */ /* 0x002fc80007d9e003 */
[----:B------:R-:W-:Y:S02]  /*2ef70*/  @!P1 IADD3.X R25, R29, R15, R4, P4, P5 ;  /* 0x0000000f1d199210 */ /* 0x000fe400027ea404 */
[----:B------:R-:W-:-:S13]  /*2ef80*/  ISETP.LT.OR P5, PT, R27, 0x12, !P3 ;  /* 0x000000121b00780c */ /* 0x000fda0005fa1670 */
[----:B------:R-:W0:Y:S02]  /*2ef90*/  @!P5 LDC.64 R14, c[0x0][0x5c0] ;  /* 0x00017000ff0edb82 */ /* 0x000e240000000a00 */
[----:B0-----:R-:W-:-:S04]  /*2efa0*/  @!P5 IADD3 R18, P0, P4, R12, R14, R3 ;  /* 0x0000000e0c12d210 */ /* 0x001fc80007c1e003 */
[----:B------:R-:W-:Y:S02]  /*2efb0*/  @!P5 IADD3.X R19, R29, R15, R4, P0, P4 ;  /* 0x0000000f1d13d210 */ /* 0x000fe400007e8404 */
[----:B------:R-:W-:-:S13]  /*2efc0*/  ISETP.LT.OR P0, PT, R27, 0x19, !P3 ;  /* 0x000000191b00780c */ /* 0x000fda0005f01670 */
[----:B------:R-:W0:Y:S01]  /*2efd0*/  @!P0 LDC.64 R14, c[0x0][0x5c0] ;  /* 0x00017000ff0e8b82 */ /* 0x000e220000000a00 */
[----:B------:R-:W-:-:S04]  /*2efe0*/  @P0 LOP3.LUT R11, R11, 0x40000, RZ, 0xfc, !PT ;  /* 0x000400000b0b0812 */ /* 0x000fc800078efcff */
[----:B------:R-:W-:Y:S02]  /*2eff0*/  LOP3.LUT R11, R11, 0xfff7ffff, RZ, 0xc0, !PT ;  /* 0xfff7ffff0b0b7812 */ /* 0x000fe400078ec0ff */
[----:B0-----:R-:W-:-:S04]  /*2f000*/  @!P0 IADD3 R34, P2, P4, R12, R14, R3 ;  /* 0x0000000e0c228210 */ /* 0x001fc80007c5e003 */
[----:B------:R-:W-:Y:S02]  /*2f010*/  @!P0 IADD3.X R35, R29, R15, R4, P2, P4 ;  /* 0x0000000f1d238210 */ /* 0x000fe400017e8404 */
[----:B------:R-:W-:-:S04]  /*2f020*/  ISETP.GE.AND P0, PT, R26, 0x1, PT ;  /* 0x000000011a00780c */ /* 0x000fc80003f06270 */
[----:B------:R-:W-:-:S09]  /*2f030*/  ISETP.LT.OR P2, PT, R27, 0x11, !P0 ;  /* 0x000000111b00780c */ /* 0x000fd20004741670 */
[----:B------:R-:W-:-:S04]  /*2f040*/  @P0 LOP3.LUT R11, R11, 0x80000, RZ, 0xfc, !PT ;  /* 0x000800000b0b0812 */ /* 0x000fc800078efcff */
[----:B------:R-:W0:Y:S01]  /*2f050*/  @!P2 LDC.64 R14, c[0x0][0x5c0] ;  /* 0x00017000ff0eab82 */ /* 0x000e220000000a00 */
[----:B------:R-:W-:-:S04]  /*2f060*/  LOP3.LUT R11, R11, 0xfffeffff, RZ, 0xc0, !PT ;  /* 0xfffeffff0b0b7812 */ /* 0x000fc800078ec0ff */
[----:B------:R-:W-:Y:S02]  /*2f070*/  @P3 LOP3.LUT R11, R11, 0x10000, RZ, 0xfc, !PT ;  /* 0x000100000b0b3812 */ /* 0x000fe400078efcff */
[----:B0-----:R-:W-:-:S05]  /*2f080*/  @!P2 IADD3 R14, P4, R12, R14, RZ ;  /* 0x0000000e0c0ea210 */ /* 0x001fca0007f9e0ff */
[----:B------:R-:W-:-:S05]  /*2f090*/  @!P2 IMAD.X R15, R29, 0x1, R15, P4 ;  /* 0x000000011d0fa824 */ /* 0x000fca00020e060f */
[----:B------:R0:W-:Y:S01]  /*2f0a0*/  @!P2 STG.E.U8 desc[UR46][R14.64+0x10], R23 ;  /* 0x000010170e00a986 */ /* 0x0001e2000c10112e */
[----:B------:R-:W-:-:S13]  /*2f0b0*/  ISETP.LT.OR P2, PT, R27, 0x12, !P0 ;  /* 0x000000121b00780c */ /* 0x000fda0004741670 */
[----:B0-----:R-:W0:Y:S02]  /*2f0c0*/  @!P2 LDC.64 R14, c[0x0][0x5c0] ;  /* 0x00017000ff0eab82 */ /* 0x001e240000000a00 */
[----:B0-----:R-:W-:-:S05]  /*2f0d0*/  @!P2 IADD3 R14, P4, R12, R14, RZ ;  /* 0x0000000e0c0ea210 */ /* 0x001fca0007f9e0ff */
[----:B------:R-:W-:Y:S01]  /*2f0e0*/  @!P2 IMAD.X R15, R29, 0x1, R15, P4 ;  /* 0x000000011d0fa824 */ /* 0x000fe200020e060f */
[----:B------:R-:W-:-:S04]  /*2f0f0*/  ISETP.LT.OR P4, PT, R27, 0x1a, !P3 ;  /* 0x0000001a1b00780c */ /* 0x000fc80005f81670 */
[----:B------:R0:W-:Y:S04]  /*2f100*/  @!P2 STG.E.U8 desc[UR46][R14.64+0x11], R232 ;  /* 0x000011e80e00a986 */ /* 0x0001e8000c10112e */
[----:B------:R-:W-:Y:S04]  /*2f110*/  @!P1 STG.E.U8 desc[UR46][R24.64+0x10], R233 ;  /* 0x000010e918009986 */ /* 0x000fe8000c10112e */
[----:B------:R-:W-:Y:S01]  /*2f120*/  @!P5 STG.E.U8 desc[UR46][R18.64+0x11], R234 ;  /* 0x000011ea1200d986 */ /* 0x000fe2000c10112e */
[----:B0-----:R-:W0:Y:S02]  /*2f130*/  @!P4 LDC.64 R14, c[0x0][0x5c0] ;  /* 0x00017000ff0ecb82 */ /* 0x001e240000000a00 */
[----:B0-----:R-:W-:-:S04]  /*2f140*/  @!P4 IADD3 R20, P2, P6, R12, R14, R3 ;  /* 0x0000000e0c14c210 */ /* 0x001fc80007e5e003 */
[----:B------:R-:W-:Y:S02]  /*2f150*/  @!P4 IADD3.X R21, R29, R15, R4, P2, P6 ;  /* 0x0000000f1d15c210 */ /* 0x000fe400017ec404 */
[----:B------:R-:W-:-:S04]  /*2f160*/  ISETP.GE.AND P2, PT, R26, 0x81, PT ;  /* 0x000000811a00780c */ /* 0x000fc80003f46270 */
[C---:B------:R-:W-:Y:S02]  /*2f170*/  ISETP.LT.OR P3, PT, R27.reuse, 0x1, !P2 ;  /* 0x000000011b00780c */ /* 0x040fe40005761670 */
[----:B------:R-:W-:-:S11]  /*2f180*/  ISETP.LT.OR P1, PT, R27, 0x2, !P2 ;  /* 0x000000021b00780c */ /* 0x000fd60005721670 */
[----:B------:R-:W0:Y:S02]  /*2f190*/  @!P3 LDC.64 R14, c[0x0][0x5c0] ;  /* 0x00017000ff0ebb82 */ /* 0x000e240000000a00 */
[----:B0-----:R-:W-:-:S04]  /*2f1a0*/  @!P3 IADD3 R22, P0, P6, R12, R14, R7 ;  /* 0x0000000e0c16b210 */ /* 0x001fc80007e1e007 */
[----:B------:R-:W-:Y:S02]  /*2f1b0*/  @!P3 IADD3.X R23, R29, R15, R6, P0, P6 ;  /* 0x0000000f1d17b210 */ /* 0x000fe400007ec406 */
        /* <DEDUP_REMOVED lines=9> */
[----:B------:R-:W-:-:S04]  /*2f250*/  LOP3.LUT P0, RZ, R11, 0x80000, RZ, 0xc0, !PT ;  /* 0x000800000bff7812 */ /* 0x000fc8000780c0ff */
[----:B------:R-:W-:-:S13]  /*2f260*/  ISETP.LT.OR P5, PT, R27, 0x19, !P0 ;  /* 0x000000191b00780c */ /* 0x000fda00047a1670 */
[----:B------:R-:W0:Y:S02]  /*2f270*/  @!P5 LDC.64 R14, c[0x0][0x5c0] ;  /* 0x00017000ff0edb82 */ /* 0x000e240000000a00 */
[----:B0-----:R-:W-:-:S05]  /*2f280*/  @!P5 IADD3 R14, P6, R12, R14, RZ ;  /* 0x0000000e0c0ed210 */ /* 0x001fca0007fde0ff */
[----:B------:R-:W-:-:S05]  /*2f290*/  @!P5 IMAD.X R15, R29, 0x1, R15, P6 ;  /* 0x000000011d0fd824 */ /* 0x000fca00030e060f */
[----:B------:R0:W-:Y:S01]  /*2f2a0*/  @!P5 STG.E.U8 desc[UR46][R14.64+0x18], R235 ;  /* 0x000018eb0e00d986 */ /* 0x0001e2000c10112e */
[C---:B------:R-:W-:Y:S02]  /*2f2b0*/  ISETP.LT.OR P5, PT, R27.reuse, 0x1a, !P0 ;  /* 0x0000001a1b00780c */ /* 0x040fe400047a1670 */
[----:B------:R-:W-:-:S11]  /*2f2c0*/  ISETP.LT.OR P0, PT, R27, 0xa, !P2 ;  /* 0x0000000a1b00780c */ /* 0x000fd60005701670 */
[----:B0-----:R-:W0:Y:S02]  /*2f2d0*/  @!P5 LDC.64 R14, c[0x0][0x5c0] ;  /* 0x00017000ff0edb82 */ /* 0x001e240000000a00 */
[----:B------:R-:W-:-:S04]  /*2f2e0*/  @P0 LOP3.LUT R0, R0, 0x1, RZ, 0xfc, !PT ;  /* 0x0000000100000812 */ /* 0x000fc800078efcff */
[----:B------:R-:W-:Y:S02]  /*2f2f0*/  LOP3.LUT R0, R0, 0xffffffdf, RZ, 0xc0, !PT ;  /* 0xffffffdf00007812 */ /* 0x000fe400078ec0ff */
[----:B0-----:R-:W-:-:S05]  /*2f300*/  @!P5 IADD3 R14, P6, R12, R14, RZ ;  /* 0x0000000e0c0ed210 */ /* 0x001fca0007fde0ff */
[----:B------:R-:W-:-:S05]  /*2f310*/  @!P5 IMAD.X R15, R29, 0x1, R15, P6 ;  /* 0x000000011d0fd824 */ /* 0x000fca00030e060f */
[----:B------:R0:W-:Y:S02]  /*2f320*/  @!P5 STG.E.U8 desc[UR46][R14.64+0x19], R236 ;  /* 0x000019ec0e00d986 */ /* 0x0001e4000c10112e */
[----:B0-----:R-:W0:Y:S02]  /*2f330*/  @!P0 LDC.64 R14, c[0x0][0x5c0] ;  /* 0x00017000ff0e8b82 */ /* 0x001e240000000a00 */
        /* <DEDUP_REMOVED lines=8> */
[----:B------:R-:W-:Y:S02]  /*2f3c0*/  ISETP.LT.OR P6, PT, R27, 0x12, !P2 ;  /* 0x000000121b00780c */ /* 0x000fe400057c1670 */
[----:B------:R-:W-:-:S11]  /*2f3d0*/  LOP3.LUT P0, RZ, R11, 0x40000, RZ, 0xc0, !PT ;  /* 0x000400000bff7812 */ /* 0x000fd6000780c0ff */
[----:B------:R-:W0:Y:S01]  /*2f3e0*/  @!P6 LDC.64 R14, c[0x0][0x5c0] ;  /* 0x00017000ff0eeb82 */ /* 0x000e220000000a00 */
[----:B------:R-:W-:Y:S01]  /*2f3f0*/  @P6 LOP3.LUT R0, R0, 0x2, RZ, 0xfc, !PT ;  /* 0x0000000200006812 */ /* 0x000fe200078efcff */
[----:B------:R-:W-:Y:S01]  /*2f400*/  @!P0 STG.E.U8 desc[UR46][R34.64+0x18], R237 ;  /* 0x000018ed22008986 */ /* 0x000fe2000c10112e */
[----:B0-----:R-:W-:Y:S01]  /*2f410*/  @!P6 IADD3 R24, P0, P5, R12, R14, R7 ;  /* 0x0000000e0c18e210 */ /* 0x001fe20007d1e007 */
[----:B---3--:R-:W-:-:S03]  /*2f420*/  FMUL R14, R36, UR41 ;  /* 0x00000029240e7c20 */ /* 0x008fc60008400000 */
[----:B------:R-:W-:Y:S02]  /*2f430*/  @!P6 IADD3.X R25, R29, R15, R6, P0, P5 ;  /* 0x0000000f1d19e210 */ /* 0x000fe400007ea406 */
[----:B------:R-:W-:Y:S02]  /*2f440*/  ISETP.LT.OR P6, PT, R27, 0x19, !P2 ;  /* 0x000000191b00780c */ /* 0x000fe400057c1670 */
[----:B------:R-:W-:-:S05]  /*2f450*/  F2FP.SATFINITE.E4M3.F32.PACK_AB_MERGE_C R14, RZ, R14, RZ ;  /* 0x0000000eff0e723e */ /* 0x000fca00048070ff */
[----:B------:R0:W-:Y:S06]  /*2f460*/  @!P4 STG.E.U8 desc[UR46][R20.64+0x19], R14 ;  /* 0x0000190e1400c986 */ /* 0x0001ec000c10112e */
[----:B0-----:R-:W0:Y:S01]  /*2f470*/  @!P6 LDC.64 R14, c[0x0][0x5c0] ;  /* 0x00017000ff0eeb82 */ /* 0x001e220000000a00 */
[----:B------:R-:W-:Y:S02]  /*2f480*/  ISETP.LT.OR P5, PT, R27, 0x1a, !P2 ;  /* 0x0000001a1b00780c */ /* 0x000fe400057a1670 */
[----:B0-----:R-:W-:-:S04]  /*2f490*/  @!P6 IADD3 R36, P0, P4, R12, R14, R7 ;  /* 0x0000000e0c24e210 */ /* 0x001fc80007c1e007 */
[----:B------:R-:W-:-:S07]  /*2f4a0*/  @!P6 IADD3.X R37, R29, R15, R6, P0, P4 ;  /* 0x0000000f1d25e210 */ /* 0x000fce00007e8406 */
[----:B------:R-:W0:Y:S02]  /*2f4b0*/  @!P5 LDC.64 R14, c[0x0][0x5c0] ;  /* 0x00017000ff0edb82 */ /* 0x000e240000000a00 */
[----:B0-----:R-:W-:Y:S01]  /*2f4c0*/  @!P5 IADD3 R34, P0, P4, R12, R14, R7 ;  /* 0x0000000e0c22d210 */ /* 0x001fe20007c1e007 */
[----:B----4-:R-:W-:Y:S02]  /*2f4d0*/  FMUL R14, R38, UR41 ;  /* 0x00000029260e7c20 */ /* 0x010fe40008400000 */
[----:B------:R-:W3:Y:S03]  /*2f4e0*/  LDL.LU R38, [R1+0x210] ;  /* 0x0002100001267983 */ /* 0x000ee60000300800 */
[----:B------:R-:W-:Y:S02]  /*2f4f0*/  F2FP.SATFINITE.E4M3.F32.PACK_AB_MERGE_C R14, RZ, R14, RZ ;  /* 0x0000000eff0e723e */ /* 0x000fe400048070ff */
[----:B------:R-:W-:-:S03]  /*2f500*/  LOP3.LUT R11, R11, 0xffff7fff, RZ, 0xc0, !PT ;  /* 0xffff7fff0b0b7812 */ /* 0x000fc600078ec0ff */
[----:B------:R0:W-:Y:S01]  /*2f510*/  @!P3 STG.E.U8 desc[UR46][R22.64], R14 ;  /* 0x0000000e1600b986 */ /* 0x0001e2000c10112e */
[----:B------:R-:W-:Y:S02]  /*2f520*/  ISETP.GE.AND P3, PT, R26, 0x101, PT ;  /* 0x000001011a00780c */ /* 0x000fe40003f66270 */
[----:B------:R-:W-:Y:S02]  /*2f530*/  @P2 LOP3.LUT R11, R11, 0x8000, RZ, 0xfc, !PT ;  /* 0x000080000b0b2812 */ /* 0x000fe400078efcff */
[----:B------:R-:W-:Y:S02]  /*2f540*/  ISETP.LT.OR P2, PT, R27, 0x1, !P3 ;  /* 0x000000011b00780c */ /* 0x000fe40005f41670 */
[----:B------:R-:W-:-:S11]  /*2f550*/  @!P5 IADD3.X R35, R29, R15, R6, P0, P4 ;  /* 0x0000000f1d23d210 */ /* 0x000fd600007e8406 */
[----:B0-----:R-:W0:Y:S02]  /*2f560*/  @!P2 LDC.64 R14, c[0x0][0x5c0] ;  /* 0x00017000ff0eab82 */ /* 0x001e240000000a00 */
[----:B0-----:R-:W-:Y:S01]  /*2f570*/  @!P2 IADD3 R42, P0, P4, R12, R14, R9 ;  /* 0x0000000e0c2aa210 */ /* 0x001fe20007c1e009 */
[----:B--2---:R-:W-:Y:S02]  /*2f580*/  FMUL R14, R40, UR41 ;  /* 0x00000029280e7c20 */ /* 0x004fe40008400000 */
[----:B------:R-:W2:Y:S04]  /*2f590*/  LDL.LU R40, [R1+0x214] ;  /* 0x0002140001287983 */ /* 0x000ea80000300800 */
[----:B------:R-:W4:Y:S01]  /*2f5a0*/  LDL.LU R46, [R1+0x218] ;  /* 0x00021800012e7983 */ /* 0x000f220000300800 */
[----:B------:R-:W-:-:S02]  /*2f5b0*/  @!P2 IADD3.X R43, R29, R15, R8, P0, P4 ;  /* 0x0000000f1d2ba210 */ /* 0x000fc400007e8408 */
[----:B------:R-:W-:Y:S01]  /*2f5c0*/  ISETP.GE.AND P0, PT, R26, 0x89, PT ;  /* 0x000000891a00780c */ /* 0x000fe20003f06270 */
[----:B------:R-:W4:Y:S03]  /*2f5d0*/  LDL.LU R41, [R1+0x21c] ;  /* 0x00021c0001297983 */ /* 0x000f260000300800 */
[----:B------:R-:W-:Y:S02]  /*2f5e0*/  ISETP.LT.OR P4, PT, R27, 0x1, !P0 ;  /* 0x000000011b00780c */ /* 0x000fe40004781670 */
[----:B------:R-:W-:-:S05]  /*2f5f0*/  F2FP.SATFINITE.E4M3.F32.PACK_AB_MERGE_C R14, RZ, R14, RZ ;  /* 0x0000000eff0e723e */ /* 0x000fca00048070ff */
[----:B------:R0:W-:Y:S01]  /*2f600*/  @!P1 STG.E.U8 desc[UR46][R16.64+0x1], R14 ;  /* 0x0000010e10009986 */ /* 0x0001e2000c10112e */
[----:B------:R-:W-:-:S05]  /*2f610*/  LOP3.LUT R0, R0, 0xfffffeff, RZ, 0xc0, !PT ;  /* 0xfffffeff00007812 */ /* 0x000fca00078ec0ff */
[----:B0-----:R-:W0:Y:S01]  /*2f620*/  @!P4 LDC.64 R14, c[0x0][0x5c0] ;  /* 0x00017000ff0ecb82 */ /* 0x001e220000000a00 */
[----:B------:R-:W-:Y:S02]  /*2f630*/  @P2 LOP3.LUT R0, R0, 0x100, RZ, 0xfc, !PT ;  /* 0x0000010000002812 */ /* 0x000fe400078efcff */
[----:B------:R-:W-:Y:S02]  /*2f640*/  @!P4 IADD3 R16, P1, P5, R3, R12, R7 ;  /* 0x0000000c0310c210 */ /* 0x000fe40007d3e007 */
[----:B------:R-:W-:Y:S02]  /*2f650*/  LOP3.LUT P2, RZ, R0, 0x1, RZ, 0xc0, !PT ;  /* 0x0000000100ff7812 */ /* 0x000fe4000784c0ff */
[----:B------:R-:W-:Y:S02]  /*2f660*/  @!P4 IADD3.X R17, R4, R29, R6, P1, P5 ;  /* 0x0000001d0411c210 */ /* 0x000fe40000fea406 */
[----:B------:R-:W-:-:S09]  /*2f670*/  LOP3.LUT R11, R11, 0xfffdffff, RZ, 0xc0, !PT ;  /* 0xfffdffff0b0b7812 */ /* 0x000fd200078ec0ff */
[----:B------:R-:W-:Y:S02]  /*2f680*/  @P2 LOP3.LUT R11, R11, 0x20000, RZ, 0xfc, !PT ;  /* 0x000200000b0b2812 */ /* 0x000fe400078efcff */
[----:B0-----:R-:W-:Y:S01]  /*2f690*/  @!P4 IADD3 R14, P1, R16, R14, RZ ;  /* 0x0000000e100ec210 */ /* 0x001fe20007f3e0ff */
[----:B------:R-:W-:Y:S01]  /*2f6a0*/  FMUL R16, R39, UR41 ;  /* 0x0000002927107c20 */ /* 0x000fe20008400000 */
[----:B------:R-:W-:-:S03]  /*2f6b0*/  ISETP.LT.OR P2, PT, R27, 0x2, !P3 ;  /* 0x000000021b00780c */ /* 0x000fc60005f41670 */
[----:B------:R-:W-:Y:S01]  /*2f6c0*/  @!P4 IMAD.X R15, R17, 0x1, R15, P1 ;  /* 0x00000001110fc824 */ /* 0x000fe200008e060f */
[----:B------:R-:W-:Y:S02]  /*2f6d0*/  ISETP.LT.OR P1, PT, R27, 0x2, !P0 ;  /* 0x000000021b00780c */ /* 0x000fe40004721670 */
[----:B------:R-:W-:-:S05]  /*2f6e0*/  F2FP.SATFINITE.E4M3.F32.PACK_AB_MERGE_C R16, RZ, R16, RZ ;  /* 0x00000010ff10723e */ /* 0x000fca00048070ff */
[----:B------:R0:W-:Y:S06]  /*2f6f0*/  @!P4 STG.E.U8 desc[UR46][R14.64], R16 ;  /* 0x000000100e00c986 */ /* 0x0001ec000c10112e */
[----:B0-----:R-:W0:Y:S08]  /*2f700*/  @!P1 LDC.64 R16, c[0x0][0x5c0] ;  /* 0x00017000ff109b82 */ /* 0x001e300000000a00 */
[----:B------:R-:W1:Y:S01]  /*2f710*/  @!P2 LDC.64 R14, c[0x0][0x5c0] ;  /* 0x00017000ff0eab82 */ /* 0x000e620000000a00 */
[----:B------:R-:W-:-:S04]  /*2f720*/  @!P1 IADD3 R20, P5, P6, R3, R12, R7 ;  /* 0x0000000c03149210 */ /* 0x000fc80007ebe007 */
[----:B------:R-:W-:Y:S02]  /*2f730*/  @!P1 IADD3.X R22, R4, R29, R6, P5, P6 ;  /* 0x0000001d04169210 */ /* 0x000fe40002fec406 */
[----:B0-----:R-:W-:Y:S02]  /*2f740*/  @!P1 IADD3 R16, P4, R20, R16, RZ ;  /* 0x0000001014109210 */ /* 0x001fe40007f9e0ff */
[----:B-1----:R-:W-:-:S04]  /*2f750*/  @!P2 IADD3 R20, P5, P6, R12, R14, R9 ;  /* 0x0000000e0c14a210 */ /* 0x002fc80007ebe009 */
[----:B------:R-:W-:Y:S02]  /*2f760*/  @!P2 IADD3.X R21, R29, R15, R8, P5, P6 ;  /* 0x0000000f1d15a210 */ /* 0x000fe40002fec408 */
[----:B------:R-:W-:Y:S01]  /*2f770*/  ISETP.LT.OR P5, PT, R27, 0x9, !P3 ;  /* 0x000000091b00780c */ /* 0x000fe20005fa1670 */
[----:B------:R-:W-:Y:S01]  /*2f780*/  @!P1 IMAD.X R17, R22, 0x1, R17, P4 ;  /* 0x0000000116119824 */ /* 0x000fe200020e0611 */
[----:B------:R-:W-:-:S04]  /*2f790*/  LOP3.LUT R0, R0, 0xfffffffb, RZ, 0xc0, !PT ;  /* 0xfffffffb00007812 */ /* 0x000fc800078ec0ff */
[----:B------:R-:W-:-:S04]  /*2f7a0*/  @P2 LOP3.LUT R0, R0, 0x4, RZ, 0xfc, !PT ;  /* 0x0000000400002812 */ /* 0x000fc800078efcff */
[C---:B------:R-:W-:Y:S02]  /*2f7b0*/  LOP3.LUT P6, RZ, R0.reuse, 0x8, RZ, 0xc0, !PT ;  /* 0x0000000800ff7812 */ /* 0x040fe400078cc0ff */
[----:B------:R-:W-:-:S04]  /*2f7c0*/  LOP3.LUT R0, R0, 0xfffffdff, RZ, 0xc0, !PT ;  /* 0xfffffdff00007812 */ /* 0x000fc800078ec0ff */
[----:B------:R-:W-:-:S04]  /*2f7d0*/  @P5 LOP3.LUT R0, R0, 0x200, RZ, 0xfc, !PT ;  /* 0x0000020000005812 */ /* 0x000fc800078efcff */
[----:B------:R-:W-:Y:S01]  /*2f7e0*/  LOP3.LUT R0, R0, 0xfffffbff, RZ, 0xc0, !PT ;  /* 0xfffffbff00007812 */ /* 0x000fe200078ec0ff */
[----:B---3--:R-:W-:-:S05]  /*2f7f0*/  FMUL R14, R38, UR41 ;  /* 0x00000029260e7c20 */ /* 0x008fca0008400000 */
[----:B------:R-:W-:-:S05]  /*2f800*/  F2FP.SATFINITE.E4M3.F32.PACK_AB_MERGE_C R14, RZ, R14, RZ ;  /* 0x0000000eff0e723e */ /* 0x000fca00048070ff */
[----:B------:R0:W-:Y:S02]  /*2f810*/  @!P1 STG.E.U8 desc[UR46][R16.64+0x1], R14 ;  /* 0x0000010e10009986 */ /* 0x0001e4000c10112e */
[----:B0-----:R-:W0:Y:S02]  /*2f820*/  @!P5 LDC.64 R14, c[0x0][0x5c0] ;  /* 0x00017000ff0edb82 */ /* 0x001e240000000a00 */
[----:B0-----:R-:W-:-:S04]  /*2f830*/  @!P5 IADD3 R38, P1, P4, R12, R14, R9 ;  /* 0x0000000e0c26d210 */ /* 0x001fc80007c3e009 */
[----:B------:R-:W-:Y:S02]  /*2f840*/  @!P5 IADD3.X R39, R29, R15, R8, P1, P4 ;  /* 0x0000000f1d27d210 */ /* 0x000fe40000fe8408 */
[----:B------:R-:W-:-:S13]  /*2f850*/  ISETP.LT.OR P5, PT, R27, 0xa, !P3 ;  /* 0x0000000a1b00780c */ /* 0x000fda0005fa1670 */
[----:B------:R-:W0:Y:S02]  /*2f860*/  @!P5 LDC.64 R14, c[0x0][0x5c0] ;  /* 0x00017000ff0edb82 */ /* 0x000e240000000a00 */
[----:B0-----:R-:W-:Y:S01]  /*2f870*/  @!P5 IADD3 R22, P1, P4, R12, R14, R9 ;  /* 0x0000000e0c16d210 */ /* 0x001fe20007c3e009 */
[----:B--2---:R-:W-:Y:S02]  /*2f880*/  FMUL R14, R40, UR41 ;  /* 0x00000029280e7c20 */ /* 0x004fe40008400000 */
[----:B------:R-:W2:Y:S01]  /*2f890*/  LDL.LU R40, [R1+0x220] ;  /* 0x0002200001287983 */ /* 0x000ea20000300800 */
[----:B------:R-:W-:Y:S02]  /*2f8a0*/  @P5 LOP3.LUT R0, R0, 0x400, RZ, 0xfc, !PT ;  /* 0x0000040000005812 */ /* 0x000fe400078efcff */
[----:B------:R-:W-:Y:S02]  /*2f8b0*/  @!P5 IADD3.X R23, R29, R15, R8, P1, P4 ;  /* 0x0000000f1d17d210 */ /* 0x000fe40000fe8408 */
[----:B------:R-:W-:-:S02]  /*2f8c0*/  ISETP.LT.OR P5, PT, R27, 0x11, !P3 ;  /* 0x000000111b00780c */ /* 0x000fc40005fa1670 */
[----:B------:R-:W-:-:S05]  /*2f8d0*/  F2FP.SATFINITE.E4M3.F32.PACK_AB_MERGE_C R14, RZ, R14, RZ ;  /* 0x0000000eff0e723e */ /* 0x000fca00048070ff */
[----:B------:R0:W-:Y:S06]  /*2f8e0*/  @!P6 STG.E.U8 desc[UR46][R32.64+0x8], R14 ;  /* 0x0000080e2000e986 */ /* 0x0001ec000c10112e */
[----:B0-----:R-:W0:Y:S02]  /*2f8f0*/  @!P5 LDC.64 R14, c[0x0][0x5c0] ;  /* 0x00017000ff0edb82 */ /* 0x001e240000000a00 */
[----:B0-----:R-:W-:Y:S01]  /*2f900*/  @!P5 IADD3 R44, P1, P4, R12, R14, R9 ;  /* 0x0000000e0c2cd210 */ /* 0x001fe20007c3e009 */
[----:B----4-:R-:W-:Y:S02]  /*2f910*/  FMUL R14, R46, UR41 ;  /* 0x000000292e0e7c20 */ /* 0x010fe40008400000 */
[----:B------:R-:W3:Y:S01]  /*2f920*/  LDL.LU R46, [R1+0x224] ;  /* 0x00022400012e7983 */ /* 0x000ee20000300800 */
[----:B------:R-:W-:-:S02]  /*2f930*/  LOP3.LUT P2, RZ, R11, 0x20000, RZ, 0xc0, !PT ;  /* 0x000200000bff7812 */ /* 0x000fc4000784c0ff */
[----:B------:R-:W-:Y:S01]  /*2f940*/  @!P5 IADD3.X R45, R29, R15, R8, P1, P4 ;  /* 0x0000000f1d2dd210 */ /* 0x000fe20000fe8408 */
[----:B------:R-:W4:Y:S01]  /*2f950*/  LDL.LU R48, [R1+0x228] ;  /* 0x0002280001307983 */ /* 0x000f220000300800 */
[----:B------:R-:W-:Y:S02]  /*2f960*/  ISETP.LT.OR P4, PT, R27, 0x9, !P0 ;  /* 0x000000091b00780c */ /* 0x000fe40004781670 */
[----:B------:R-:W-:Y:S01]  /*2f970*/  F2FP.SATFINITE.E4M3.F32.PACK_AB_MERGE_C R14, RZ, R14, RZ ;  /* 0x0000000eff0e723e */ /* 0x000fe200048070ff */
[----:B------:R-:W4:Y:S06]  /*2f980*/  LDL.LU R47, [R1+0x22c] ;  /* 0x00022c00012f7983 */ /* 0x000f2c0000300800 */
[----:B------:R0:W-:Y:S04]  /*2f990*/  @!P2 STG.E.U8 desc[UR46][R18.64+0x9], R14 ;  /* 0x0000090e1200a986 */ /* 0x0001e8000c10112e */
[----:B0-----:R-:W0:Y:S01]  /*2f9a0*/  @!P4 LDC.64 R14, c[0x0][0x5c0] ;  /* 0x00017000ff0ecb82 */ /* 0x001e220000000a00 */
[----:B------:R-:W-:-:S04]  /*2f9b0*/  LOP3.LUT R0, R0, 0xfffff7ff, RZ, 0xc0, !PT ;  /* 0xfffff7ff00007812 */ /* 0x000fc800078ec0ff */
[----:B------:R-:W-:Y:S02]  /*2f9c0*/  @P5 LOP3.LUT R0, R0, 0x800, RZ, 0xfc, !PT ;  /* 0x0000080000005812 */ /* 0x000fe400078efcff */
[----:B------:R-:W-:-:S04]  /*2f9d0*/  @!P4 IADD3 R16, P1, P5, R3, R12, R7 ;  /* 0x0000000c0310c210 */ /* 0x000fc80007d3e007 */
[----:B------:R-:W-:Y:S02]  /*2f9e0*/  @!P4 IADD3.X R17, R4, R29, R6, P1, P5 ;  /* 0x0000001d0411c210 */ /* 0x000fe40000fea406 */
[----:B------:R-:W-:Y:S02]  /*2f9f0*/  ISETP.LT.OR P3, PT, R27, 0x12, !P3 ;  /* 0x000000121b00780c */ /* 0x000fe40005f61670 */
[----:B0-----:R-:W-:Y:S01]  /*2fa00*/  @!P4 IADD3 R14, P1, R16, R14, RZ ;  /* 0x0000000e100ec210 */ /* 0x001fe20007f3e0ff */
[----:B------:R-:W-:-:S04]  /*2fa10*/  FMUL R16, R41, UR41 ;  /* 0x0000002929107c20 */ /* 0x000fc80008400000 */
        /* <DEDUP_REMOVED lines=8> */
[C---:B------:R-:W-:Y:S02]  /*2faa0*/  LOP3.LUT P2, RZ, R0.reuse, 0x2, RZ, 0xc0, !PT ;  /* 0x0000000200ff7812 */ /* 0x040fe4000784c0ff */
[----:B------:R-:W-:Y:S02]  /*2fab0*/  LOP3.LUT R0, R0, 0xfffffff7, RZ, 0xc0, !PT ;  /* 0xfffffff700007812 */ /* 0x000fe400078ec0ff */
[----:B0-----:R-:W-:Y:S02]  /*2fac0*/  @!P1 IADD3 R16, P4, R18, R16, RZ ;  /* 0x0000001012109210 */ /* 0x001fe40007f9e0ff */
[----:B-1----:R-:W-:-:S04]  /*2fad0*/  @!P3 IADD3 R18, P5, P6, R12, R14, R9 ;  /* 0x0000000e0c12b210 */ /* 0x002fc80007ebe009 */
[----:B------:R-:W-:Y:S02]  /*2fae0*/  @!P3 IADD3.X R19, R29, R15, R8, P5, P6 ;  /* 0x0000000f1d13b210 */ /* 0x000fe40002fec408 */
[----:B------:R-:W-:Y:S02]  /*2faf0*/  ISETP.GE.AND P5, PT, R26, 0x101, PT ;  /* 0x000001011a00780c */ /* 0x000fe40003fa6270 */
[----:B------:R-:W-:Y:S02]  /*2fb00*/  @P3 LOP3.LUT R0, R0, 0x8, RZ, 0xfc, !PT ;  /* 0x0000000800003812 */ /* 0x000fe400078efcff */
[C---:B------:R-:W-:Y:S01]  /*2fb10*/  ISETP.LT.OR P3, PT, R27.reuse, 0x19, !P5 ;  /* 0x000000191b00780c */ /* 0x040fe20006f61670 */
[----:B------:R-:W-:Y:S01]  /*2fb20*/  @!P1 IMAD.X R17, R28, 0x1, R17, P4 ;  /* 0x000000011c119824 */ /* 0x000fe200020e0611 */
[----:B------:R-:W-:Y:S01]  /*2fb30*/  ISETP.LT.OR P5, PT, R27, 0x1a, !P5 ;  /* 0x0000001a1b00780c */ /* 0x000fe20006fa1670 */
[----:B--2---:R-:W-:-:S05]  /*2fb40*/  FMUL R14, R40, UR41 ;  /* 0x00000029280e7c20 */ /* 0x004fca0008400000 */
[----:B------:R-:W-:-:S05]  /*2fb50*/  F2FP.SATFINITE.E4M3.F32.PACK_AB_MERGE_C R14, RZ, R14, RZ ;  /* 0x0000000eff0e723e */ /* 0x000fca00048070ff */
[----:B------:R0:W-:Y:S02]  /*2fb60*/  @!P1 STG.E.U8 desc[UR46][R16.64+0x9], R14 ;  /* 0x0000090e10009986 */ /* 0x0001e4000c10112e */
[----:B0-----:R-:W0:Y:S02]  /*2fb70*/  @!P3 LDC.64 R14, c[0x0][0x5c0] ;  /* 0x00017000ff0ebb82 */ /* 0x001e240000000a00 */
[----:B0-----:R-:W-:-:S04]  /*2fb80*/  @!P3 IADD3 R40, P1, P4, R12, R14, R9 ;  /* 0x0000000e0c28b210 */ /* 0x001fc80007c3e009 */
[----:B------:R-:W-:Y:S02]  /*2fb90*/  @!P3 IADD3.X R41, R29, R15, R8, P1, P4 ;  /* 0x0000000f1d29b210 */ /* 0x000fe40000fe8408 */
[----:B------:R-:W0:Y:S02]  /*2fba0*/  @!P5 LDC.64 R14, c[0x0][0x5c0] ;  /* 0x00017000ff0edb82 */ /* 0x000e240000000a00 */
[----:B0-----:R-:W-:Y:S01]  /*2fbb0*/  @!P5 IADD3 R32, P1, P4, R12, R14, R9 ;  /* 0x0000000e0c20d210 */ /* 0x001fe20007c3e009 */
[----:B---3--:R-:W-:Y:S02]  /*2fbc0*/  FMUL R14, R46, UR41 ;  /* 0x000000292e0e7c20 */ /* 0x008fe40008400000 */
[----:B------:R-:W2:Y:S04]  /*2fbd0*/  LDL.LU R46, [R1+0x230] ;  /* 0x00023000012e7983 */ /* 0x000ea80000300800 */
[----:B------:R-:W3:Y:S01]  /*2fbe0*/  LDL.LU R49, [R1+0x234] ;  /* 0x0002340001317983 */ /* 0x000ee20000300800 */
[----:B------:R-:W-:-:S02]  /*2fbf0*/  LOP3.LUT P6, RZ, R0, 0x20, RZ, 0xc0, !PT ;  /* 0x0000002000ff7812 */ /* 0x000fc400078cc0ff */
[----:B------:R-:W-:Y:S01]  /*2fc00*/  LOP3.LUT R0, R0, 0xffffefff, RZ, 0xc0, !PT ;  /* 0xffffefff00007812 */ /* 0x000fe200078ec0ff */
[----:B------:R-:W3:Y:S03]  /*2fc10*/  LDL.LU R52, [R1+0x238] ;  /* 0x0002380001347983 */ /* 0x000ee60000300800 */
[----:B------:R-:W-:Y:S02]  /*2fc20*/  @P3 LOP3.LUT R0, R0, 0x1000, RZ, 0xfc, !PT ;  /* 0x0000100000003812 */ /* 0x000fe400078efcff */
[----:B------:R-:W-:Y:S02]  /*2fc30*/  LOP3.LUT P3, RZ, R11, 0x10000, RZ, 0xc0, !PT ;  /* 0x000100000bff7812 */ /* 0x000fe4000786c0ff */
[----:B------:R-:W-:Y:S02]  /*2fc40*/  LOP3.LUT R0, R0, 0xffffdfff, RZ, 0xc0, !PT ;  /* 0xffffdfff00007812 */ /* 0x000fe400078ec0ff */
[----:B------:R-:W-:-:S02]  /*2fc50*/  @!P5 IADD3.X R33, R29, R15, R8, P1, P4 ;  /* 0x0000000f1d21d210 */ /* 0x000fc40000fe8408 */
[----:B------:R-:W-:Y:S02]  /*2fc60*/  @P5 LOP3.LUT R0, R0, 0x2000, RZ, 0xfc, !PT ;  /* 0x0000200000005812 */ /* 0x000fe400078efcff */
[----:B------:R-:W-:Y:S02]  /*2fc70*/  ISETP.LT.OR P5, PT, R27, 0x21, !P3 ;  /* 0x000000211b00780c */ /* 0x000fe40005fa1670 */
[----:B------:R-:W-:-:S05]  /*2fc80*/  F2FP.SATFINITE.E4M3.F32.PACK_AB_MERGE_C R14, RZ, R14, RZ ;  /* 0x0000000eff0e723e */ /* 0x000fca00048070ff */
[----:B------:R0:W-:Y:S06]  /*2fc90*/  @!P6 STG.E.U8 desc[UR46][R30.64+0x10], R14 ;  /* 0x0000100e1e00e986 */ /* 0x0001ec000c10112e */
[----:B0-----:R-:W0:Y:S02]  /*2fca0*/  @!P5 LDC.64 R14, c[0x0][0x5c0] ;  /* 0x00017000ff0edb82 */ /* 0x001e240000000a00 */
[----:B0-----:R-:W-:Y:S01]  /*2fcb0*/  @!P5 IADD3 R54, P1, P4, R12, R14, R3 ;  /* 0x0000000e0c36d210 */ /* 0x001fe20007c3e003 */
[----:B----4-:R-:W-:Y:S02]  /*2fcc0*/  FMUL R14, R48, UR41 ;  /* 0x00000029300e7c20 */ /* 0x010fe40008400000 */
[----:B------:R-:W4:Y:S01]  /*2fcd0*/  LDL.LU R48, [R1+0x23c] ;  /* 0x00023c0001307983 */ /* 0x000f220000300800 */
[----:B------:R-:W-:-:S02]  /*2fce0*/  @!P5 IADD3.X R55, R29, R15, R4, P1, P4 ;  /* 0x0000000f1d37d210 */ /* 0x000fc40000fe8404 */
[----:B------:R-:W-:Y:S02]  /*2fcf0*/  ISETP.LT.OR P4, PT, R27, 0x11, !P0 ;  /* 0x000000111b00780c */ /* 0x000fe40004781670 */
[----:B------:R-:W-:-:S05]  /*2fd00*/  F2FP.SATFINITE.E4M3.F32.PACK_AB_MERGE_C R14, RZ, R14, RZ ;  /* 0x0000000eff0e723e */ /* 0x000fca00048070ff */
[----:B------:R0:W-:Y:S06]  /*2fd10*/  @!P2 STG.E.U8 desc[UR46][R24.64+0x11], R14 ;  /* 0x0000110e1800a986 */ /* 0x0001ec000c10112e */
[----:B0-----:R-:W0:Y:S01]  /*2fd20*/  @!P4 LDC.64 R14, c[0x0][0x5c0] ;  /* 0x00017000ff0ecb82 */ /* 0x001e220000000a00 */
        /* <DEDUP_REMOVED lines=16> */
[C---:B------:R-:W-:Y:S01]  /*2fe30*/  ISETP.LT.OR P6, PT, R27.reuse, 0x29, !P3 ;  /* 0x000000291b00780c */ /* 0x040fe20005fc1670 */
[----:B------:R-:W-:Y:S01]  /*2fe40*/  @!P1 IMAD.X R17, R28, 0x1, R17, P4 ;  /* 0x000000011c119824 */ /* 0x000fe200020e0611 */
[----:B------:R-:W-:Y:S02]  /*2fe50*/  ISETP.LT.OR P5, PT, R27, 0x2a, !P3 ;  /* 0x0000002a1b00780c */ /* 0x000fe40005fa1670 */
[----:B------:R-:W-:Y:S01]  /*2fe60*/  LOP3.LUT P2, RZ, R11, 0x8000, RZ, 0xc0, !PT ;  /* 0x000080000bff7812 */ /* 0x000fe2000784c0ff */
[----:B--2---:R-:W-:-:S05]  /*2fe70*/  FMUL R14, R46, UR41 ;  /* 0x000000292e0e7c20 */ /* 0x004fca0008400000 */
[----:B------:R-:W-:-:S05]  /*2fe80*/  F2FP.SATFINITE.E4M3.F32.PACK_AB_MERGE_C R14, RZ, R14, RZ ;  /* 0x0000000eff0e723e */ /* 0x000fca00048070ff */
[----:B------:R0:W-:Y:S02]  /*2fe90*/  @!P1 STG.E.U8 desc[UR46][R16.64+0x11], R14 ;  /* 0x0000110e10009986 */ /* 0x0001e4000c10112e */
[----:B0-----:R-:W0:Y:S02]  /*2fea0*/  @!P6 LDC.64 R14, c[0x0][0x5c0] ;  /* 0x00017000ff0eeb82 */ /* 0x001e240000000a00 */
[----:B0-----:R-:W-:-:S04]  /*2feb0*/  @!P6 IADD3 R46, P1, P4, R12, R14, R3 ;  /* 0x0000000e0c2ee210 */ /* 0x001fc80007c3e003 */
[--C-:B------:R-:W-:Y:S02]  /*2fec0*/  @!P6 IADD3.X R47, R29, R15, R4.reuse, P1, P4 ;  /* 0x0000000f1d2fe210 */ /* 0x100fe40000fe8404 */
[----:B------:R-:W0:Y:S01]  /*2fed0*/  @!P5 LDC.64 R14, c[0x0][0x5c0] ;  /* 0x00017000ff0edb82 */ /* 0x000e220000000a00 */
[----:B------:R-:W-:Y:S02]  /*2fee0*/  ISETP.LT.OR P6, PT, R27, 0x19, !P2 ;  /* 0x000000191b00780c */ /* 0x000fe400057c1670 */
[----:B0-----:R-:W-:Y:S01]  /*2fef0*/  @!P5 IADD3 R50, P1, P4, R12, R14, R3 ;  /* 0x0000000e0c32d210 */ /* 0x001fe20007c3e003 */
[----:B---3--:R-:W-:Y:S02]  /*2ff00*/  FMUL R14, R49, UR41 ;  /* 0x00000029310e7c20 */ /* 0x008fe40008400000 */
[----:B------:R-:W2:Y:S01]  /*2ff10*/  LDL.LU R49, [R1+0x240] ;  /* 0x0002400001317983 */ /* 0x000ea20000300800 */
[----:B------:R-:W-:Y:S02]  /*2ff20*/  @!P5 IADD3.X R51, R29, R15, R4, P1, P4 ;  /* 0x0000000f1d33d210 */ /* 0x000fe40000fe8404 */
[----:B------:R-:W-:-:S02]  /*2ff30*/  ISETP.LT.OR P5, PT, R27, 0x31, !P3 ;  /* 0x000000311b00780c */ /* 0x000fc40005fa1670 */
[----:B------:R-:W-:-:S05]  /*2ff40*/  F2FP.SATFINITE.E4M3.F32.PACK_AB_MERGE_C R14, RZ, R14, RZ ;  /* 0x0000000eff0e723e */ /* 0x000fca00048070ff */
[----:B------:R0:W-:Y:S06]  /*2ff50*/  @!P6 STG.E.U8 desc[UR46][R36.64+0x18], R14 ;  /* 0x0000180e2400e986 */ /* 0x0001ec000c10112e */
[----:B0-----:R-:W0:Y:S01]  /*2ff60*/  @!P5 LDC.64 R14, c[0x0][0x5c0] ;  /* 0x00017000ff0edb82 */ /* 0x001e220000000a00 */
[----:B------:R-:W-:Y:S02]  /*2ff70*/  ISETP.LT.OR P6, PT, R27, 0x1a, !P2 ;  /* 0x0000001a1b00780c */ /* 0x000fe400057c1670 */
[----:B0-----:R-:W-:Y:S01]  /*2ff80*/  @!P5 IADD3 R60, P1, P4, R12, R14, R3 ;  /* 0x0000000e0c3cd210 */ /* 0x001fe20007c3e003 */
[----:B------:R-:W-:-:S03]  /*2ff90*/  FMUL R14, R52, UR41 ;  /* 0x00000029340e7c20 */ /* 0x000fc60008400000 */
[----:B------:R-:W-:Y:S02]  /*2ffa0*/  @!P5 IADD3.X R61, R29, R15, R4, P1, P4 ;  /* 0x0000000f1d3dd210 */ /* 0x000fe40000fe8404 */
[----:B------:R-:W-:Y:S02]  /*2ffb0*/  ISETP.LT.OR P4, PT, R27, 0x19, !P0 ;  /* 0x000000191b00780c */ /* 0x000fe40004781670 */
[----:B------:R-:W-:-:S05]  /*2ffc0*/  F2FP.SATFINITE.E4M3.F32.PACK_AB_MERGE_C R14, RZ, R14, RZ ;  /* 0x0000000eff0e723e */ /* 0x000fca00048070ff */
[----:B------:R0:W-:Y:S06]  /*2ffd0*/  @!P6 STG.E.U8 desc[UR46][R34.64+0x19], R14 ;  /* 0x0000190e2200e986 */ /* 0x0001ec000c10112e */
[----:B0-----:R-:W0:Y:S01]  /*2ffe0*/  @!P4 LDC.64 R14, c[0x0][0x5c0] ;  /* 0x00017000ff0ecb82 */ /* 0x001e220000000a00 */
[----:B------:R-:W-:-:S04]  /*2fff0*/  LOP3.LUT R0, R0, 0xfffeffff, RZ, 0xc0, !PT ;  /* 0xfffeffff00007812 */ /* 0x000fc800078ec0ff */
[----:B------:R-:W-:Y:S02]  /*30000*/  @P5 LOP3.LUT R0, R0, 0x10000, RZ, 0xfc, !PT ;  /* 0x0001000000005812 */ /* 0x000fe400078efcff */
[----:B------:R-:W-:-:S04]  /*30010*/  @!P4 IADD3 R16, P1, P5, R3, R12, R7 ;  /* 0x0000000c0310c210 */ /* 0x000fc80007d3e007 */
[----:B------:R-:W-:Y:S02]  /*30020*/  @!P4 IADD3.X R17, R4, R29, R6, P1, P5 ;  /* 0x0000001d0411c210 */ /* 0x000fe40000fea406 */
[----:B0-----:R-:W-:Y:S01]  /*30030*/  @!P4 IADD3 R14, P1, R16, R14, RZ ;  /* 0x0000000e100ec210 */ /* 0x001fe20007f3e0ff */
[----:B----4-:R-:W-:Y:S02]  /*30040*/  FMUL R16, R48, UR41 ;  /* 0x0000002930107c20 */ /* 0x010fe40008400000 */
[----:B------:R-:W3:Y:S04]  /*30050*/  LDL.LU R48, [R1+0x244] ;  /* 0x0002440001307983 */ /* 0x000ee80000300800 */
[----:B------:R-:W4:Y:S04]  /*30060*/  LDL.LU R56, [R1+0x248] ;  /* 0x0002480001387983 */ /* 0x000f280000300800 */
[----:B------:R-:W4:Y:S01]  /*30070*/  LDL.LU R62, [R1+0x24c] ;  /* 0x00024c00013e7983 */ /* 0x000f220000300800 */
[----:B------:R-:W-:Y:S01]  /*30080*/  LOP3.LUT R11, R11, 0xfffffdff, RZ, 0xc0, !PT ;  /* 0xfffffdff0b0b7812 */ /* 0x000fe200078ec0ff */
[----:B------:R-:W-:Y:S01]  /*30090*/  @!P4 IMAD.X R15, R17, 0x1, R15, P1 ;  /* 0x00000001110fc824 */ /* 0x000fe200008e060f */
[----:B------:R-:W-:Y:S01]  /*300a0*/  ISETP.LT.OR P1, PT, R27, 0x1a, !P0 ;  /* 0x0000001a1b00780c */ /* 0x000fe20004721670 */
[----:B------:R-:W4:Y:S01]  /*300b0*/  LDL.LU R57, [R1+0x250] ;  /* 0x0002500001397983 */ /* 0x000f220000300800 */
[----:B------:R-:W-:-:S02]  /*300c0*/  @P0 LOP3.LUT R11, R11, 0x200, RZ, 0xfc, !PT ;  /* 0x000002000b0b0812 */ /* 0x000fc400078efcff */
[----:B------:R-:W-:Y:S02]  /*300d0*/  ISETP.LT.OR P0, PT, R27, 0x32, !P3 ;  /* 0x000000321b00780c */ /* 0x000fe40005f01670 */
[----:B------:R-:W-:-:S05]  /*300e0*/  F2FP.SATFINITE.E4M3.F32.PACK_AB_MERGE_C R16, RZ, R16, RZ ;  /* 0x00000010ff10723e */ /* 0x000fca00048070ff */
[----:B------:R0:W-:Y:S06]  /*300f0*/  @!P4 STG.E.U8 desc[UR46][R14.64+0x18], R16 ;  /* 0x000018100e00c986 */ /* 0x0001ec000c10112e */
[----:B0-----:R-:W0:Y:S08]  /*30100*/  @!P0 LDC.64 R14, c[0x0][0x5c0] ;  /* 0x00017000ff0e8b82 */ /* 0x001e300000000a00 */
[----:B------:R-:W1:Y:S01]  /*30110*/  @!P1 LDC.64 R16, c[0x0][0x5c0] ;  /* 0x00017000ff109b82 */ /* 0x000e620000000a00 */
[----:B------:R-:W-:-:S02]  /*30120*/  @!P1 IADD3 R28, P5, P6, R3, R12, R7 ;  /* 0x0000000c031c9210 */ /* 0x000fc40007ebe007 */
[----:B------:R-:W-:Y:S02]  /*30130*/  LOP3.LUT R0, R0, 0xffffffef, RZ, 0xc0, !PT ;  /* 0xffffffef00007812 */ /* 0x000fe400078ec0ff */
[----:B------:R-:W-:Y:S02]  /*30140*/  @!P1 IADD3.X R30, R4, R29, R6, P5, P6 ;  /* 0x0000001d041e9210 */ /* 0x000fe40002fec406 */
[----:B------:R-:W-:Y:S02]  /*30150*/  @P0 LOP3.LUT R0, R0, 0x10, RZ, 0xfc, !PT ;  /* 0x0000001000000812 */ /* 0x000fe400078efcff */
[----:B0-----:R-:W-:-:S04]  /*30160*/  @!P0 IADD3 R34, P5, P6, R12, R14, R3 ;  /* 0x0000000e0c228210 */ /* 0x001fc80007ebe003 */
[----:B------:R-:W-:Y:S02]  /*30170*/  @!P0 IADD3.X R35, R29, R15, R4, P5, P6 ;  /* 0x0000000f1d238210 */ /* 0x000fe40002fec404 */
[----:B------:R-:W-:Y:S02]  /*30180*/  ISETP.LT.OR P0, PT, R27, 0x39, !P3 ;  /* 0x000000391b00780c */ /* 0x000fe40005f01670 */
[----:B-1----:R-:W-:-:S05]  /*30190*/  @!P1 IADD3 R16, P4, R28, R16, RZ ;  /* 0x000000101c109210 */ /* 0x002fca0007f9e0ff */
[----:B------:R-:W-:Y:S01]  /*301a0*/  @!P1 IMAD.X R17, R30, 0x1, R17, P4 ;  /* 0x000000011e119824 */ /* 0x000fe200020e0611 */
[C---:B------:R-:W-:Y:S02]  /*301b0*/  LOP3.LUT P6, RZ, R0.reuse, 0x100, RZ, 0xc0, !PT ;  /* 0x0000010000ff7812 */ /* 0x040fe400078cc0ff */
[----:B------:R-:W-:-:S04]  /*301c0*/  LOP3.LUT R0, R0, 0xffffffbf, RZ, 0xc0, !PT ;  /* 0xffffffbf00007812 */ /* 0x000fc800078ec0ff */
[----:B------:R-:W-:Y:S02]  /*301d0*/  @P0 LOP3.LUT R0, R0, 0x40, RZ, 0xfc, !PT ;  /* 0x0000004000000812 */ /* 0x000fe400078efcff */
[----:B------:R-:W-:-:S04]  /*301e0*/  LOP3.LUT R11, R11, 0xfffff7ff, RZ, 0xc0, !PT ;  /* 0xfffff7ff0b0b7812 */ /* 0x000fc800078ec0ff */
[----:B------:R-:W-:-:S04]  /*301f0*/  @P3 LOP3.LUT R11, R11, 0x800, RZ, 0xfc, !PT ;  /* 0x000008000b0b3812 */ /* 0x000fc800078efcff */
[----:B------:R-:W-:Y:S01]  /*30200*/  LOP3.LUT R11, R11, 0xfffffbff, RZ, 0xc0, !PT ;  /* 0xfffffbff0b0b7812 */ /* 0x000fe200078ec0ff */
[----:B--2---:R-:W-:-:S05]  /*30210*/  FMUL R14, R49, UR41 ;  /* 0x00000029310e7c20 */ /* 0x004fca0008400000 */
[----:B------:R-:W-:-:S05]  /*30220*/  F2FP.SATFINITE.E4M3.F32.PACK_AB_MERGE_C R14, RZ, R14, RZ ;  /* 0x0000000eff0e723e */ /* 0x000fca00048070ff */
[----:B------:R0:W-:Y:S02]  /*30230*/  @!P1 STG.E.U8 desc[UR46][R16.64+0x19], R14 ;  /* 0x0000190e10009986 */ /* 0x0001e4000c10112e */
[----:B0-----:R-:W0:Y:S02]  /*30240*/  @!P0 LDC.64 R14, c[0x0][0x5c0] ;  /* 0x00017000ff0e8b82 */ /* 0x001e240000000a00 */
[----:B0-----:R-:W-:-:S04]  /*30250*/  @!P0 IADD3 R52, P1, P4, R12, R14, R3 ;  /* 0x0000000e0c348210 */ /* 0x001fc80007c3e003 */
[----:B------:R-:W-:Y:S02]  /*30260*/  @!P0 IADD3.X R53, R29, R15, R4, P1, P4 ;  /* 0x0000000f1d358210 */ /* 0x000fe40000fe8404 */
[----:B------:R-:W-:-:S13]  /*30270*/  ISETP.LT.OR P0, PT, R27, 0x3a, !P3 ;  /* 0x0000003a1b00780c */ /* 0x000fda0005f01670 */
[----:B------:R-:W0:Y:S01]  /*30280*/  @!P0 LDC.64 R14, c[0x0][0x5c0] ;  /* 0x00017000ff0e8b82 */ /* 0x000e220000000a00 */
[----:B------:R-:W-:Y:S02]  /*30290*/  @P0 LOP3.LUT R11, R11, 0x400, RZ, 0xfc, !PT ;  /* 0x000004000b0b0812 */ /* 0x000fe400078efcff */
[----:B0-----:R-:W-:-:S04]  /*302a0*/  @!P0 IADD3 R58, P1, P4, R12, R14, R3 ;  /* 0x0000000e0c3a8210 */ /* 0x001fc80007c3e003 */
[----:B------:R-:W-:Y:S02]  /*302b0*/  @!P0 IADD3.X R59, R29, R15, R4, P1, P4 ;  /* 0x0000000f1d3b8210 */ /* 0x000fe40000fe8404 */
[----:B------:R-:W-:Y:S01]  /*302c0*/  ISETP.LT.OR P0, PT, R27, 0x21, !P2 ;  /* 0x000000211b00780c */ /* 0x000fe20005701670 */
[----:B---3--:R-:W-:-:S05]  /*302d0*/  FMUL R14, R48, UR41 ;  /* 0x00000029300e7c20 */ /* 0x008fca0008400000 */
[----:B------:R-:W-:-:S05]  /*302e0*/  F2FP.SATFINITE.E4M3.F32.PACK_AB_MERGE_C R14, RZ, R14, RZ ;  /* 0x0000000eff0e723e */ /* 0x000fca00048070ff */
[----:B------:R0:W-:Y:S02]  /*302f0*/  @!P6 STG.E.U8 desc[UR46][R42.64], R14 ;  /* 0x0000000e2a00e986 */ /* 0x0001e4000c10112e */
[----:B0-----:R-:W0:Y:S01]  /*30300*/  @!P0 LDC.64 R14, c[0x0][0x5c0] ;  /* 0x00017000ff0e8b82 */ /* 0x001e220000000a00 */
[C---:B------:R-:W-:Y:S02]  /*30310*/  LOP3.LUT P3, RZ, R0.reuse, 0x4, RZ, 0xc0, !PT ;  /* 0x0000000400ff7812 */ /* 0x040fe4000786c0ff */
[----:B------:R-:W-:-:S04]  /*30320*/  LOP3.LUT R0, R0, 0xfffffeff, RZ, 0xc0, !PT ;  /* 0xfffffeff00007812 */ /* 0x000fc800078ec0ff */
[----:B------:R-:W-:Y:S02]  /*30330*/  @P0 LOP3.LUT R0, R0, 0x100, RZ, 0xfc, !PT ;  /* 0x0000010000000812 */ /* 0x000fe400078efcff */
[----:B0-----:R-:W-:-:S04]  /*30340*/  @!P0 IADD3 R48, P1, P4, R12, R14, R7 ;  /* 0x0000000e0c308210 */ /* 0x001fc80007c3e007 */
[----:B------:R-:W-:Y:S02]  /*30350*/  @!P0 IADD3.X R49, R29, R15, R6, P1, P4 ;  /* 0x0000000f1d318210 */ /* 0x000fe40000fe8406 */
[----:B------:R-:W-:-:S04]  /*30360*/  ISETP.GE.AND P1, PT, R26, 0x109, PT ;  /* 0x000001091a00780c */ /* 0x000fc80003f26270 */
[----:B------:R-:W-:Y:S02]  /*30370*/  ISETP.LT.OR P4, PT, R27, 0x1, !P1 ;  /* 0x000000011b00780c */ /* 0x000fe40004f81670 */
[----:B------:R-:W-:Y:S01]  /*30380*/  LOP3.LUT P0, RZ, R0, 0x200, RZ, 0xc0, !PT ;  /* 0x0000020000ff7812 */ /* 0x000fe2000780c0ff */
[----:B----4-:R-:W-:Y:S02]  /*30390*/  FMUL R14, R56, UR41 ;  /* 0x00000029380e7c20 */ /* 0x010fe40008400000 */
[----:B------:R-:W2:Y:S01]  /*303a0*/  LDL.LU R56, [R1+0x254] ;  /* 0x0002540001387983 */ /* 0x000ea20000300800 */
[----:B------:R-:W-:-:S07]  /*303b0*/  LOP3.LUT R11, R11, 0xffffbfff, RZ, 0xc0, !PT ;  /* 0xffffbfff0b0b7812 */ /* 0x000fce00078ec0ff */
[----:B------:R-:W0:Y:S02]  /*303c0*/  @!P4 LDC.64 R16, c[0x0][0x5c0] ;  /* 0x00017000ff10cb82 */ /* 0x000e240000000a00 */
[----:B------:R-:W-:Y:S02]  /*303d0*/  @P0 LOP3.LUT R11, R11, 0x4000, RZ, 0xfc, !PT ;  /* 0x000040000b0b0812 */ /* 0x000fe400078efcff */
[----:B------:R-:W-:Y:S02]  /*303e0*/  ISETP.LT.OR P0, PT, R27, 0x22, !P2 ;  /* 0x000000221b00780c */ /* 0x000fe40005701670 */
[----:B------:R-:W-:Y:S02]  /*303f0*/  F2FP.SATFINITE.E4M3.F32.PACK_AB_MERGE_C R14, RZ, R14, RZ ;  /* 0x0000000eff0e723e */ /* 0x000fe400048070ff */
[----:B------:R-:W-:-:S03]  /*30400*/  @!P4 IADD3 R15, P5, P6, R3, R12, R9 ;  /* 0x0000000c030fc210 */ /* 0x000fc60007ebe009 */
[----:B------:R1:W-:Y:S01]  /*30410*/  @!P3 STG.E.U8 desc[UR46][R20.64+0x1], R14 ;  /* 0x0000010e1400b986 */ /* 0x0003e2000c10112e */
[----:B0-----:R-:W-:-:S05]  /*30420*/  @!P4 IADD3 R16, P3, R15, R16, RZ ;  /* 0x000000100f10c210 */ /* 0x001fca0007f7e0ff */
[----:B-1----:R-:W0:Y:S01]  /*30430*/  @!P0 LDC.64 R14, c[0x0][0x5c0] ;  /* 0x00017000ff0e8b82 */ /* 0x002e220000000a00 */
[----:B------:R-:W-:Y:S02]  /*30440*/  @!P4 IADD3.X R28, R4, R29, R8, P5, P6 ;  /* 0x0000001d041cc210 */ /* 0x000fe40002fec408 */
[----:B0-----:R-:W-:Y:S01]  /*30450*/  @!P0 IADD3 R30, P5, P6, R12, R14, R7 ;  /* 0x0000000e0c1e8210 */ /* 0x001fe20007ebe007 */
[----:B------:R-:W-:Y:S02]  /*30460*/  FMUL R14, R62, UR41 ;  /* 0x000000293e0e7c20 */ /* 0x000fe40008400000 */
[----:B------:R-:W3:Y:S01]  /*30470*/  LDL.LU R62, [R1+0x258] ;  /* 0x00025800013e7983 */ /* 0x000ee20000300800 */
[----:B------:R-:W-:Y:S02]  /*30480*/  @!P4 IMAD.X R17, R28, 0x1, R17, P3 ;  /* 0x000000011c11c824 */ /* 0x000fe400018e0611 */
[----:B------:R-:W-:Y:S01]  /*30490*/  F2FP.SATFINITE.E4M3.F32.PACK_AB_MERGE_C R14, RZ, R14, RZ ;  /* 0x0000000eff0e723e */ /* 0x000fe200048070ff */
[----:B------:R-:W4:Y:S04]  /*304a0*/  LDL.LU R63, [R1+0x25c] ;  /* 0x00025c00013f7983 */ /* 0x000f280000300800 */
[----:B------:R0:W-:Y:S01]  /*304b0*/  @!P4 STG.E.U8 desc[UR46][R16.64], R14 ;  /* 0x0000000e1000c986 */ /* 0x0001e2000c10112e */
[----:B------:R-:W-:-:S02]  /*304c0*/  ISETP.LT.OR P4, PT, R27, 0x2, !P1 ;  /* 0x000000021b00780c */ /* 0x000fc40004f81670 */
[----:B------:R-:W-:-:S11]  /*304d0*/  @!P0 IADD3.X R31, R29, R15, R6, P5, P6 ;  /* 0x0000000f1d1f8210 */ /* 0x000fd60002fec406 */
[----:B0-----:R-:W0:Y:S01]  /*304e0*/  @!P4 LDC.64 R14, c[0x0][0x5c0] ;  /* 0x00017000ff0ecb82 */ /* 0x001e220000000a00 */
[----:B------:R-:W-:-:S04]  /*304f0*/  LOP3.LUT R0, R0, 0xfffffffb, RZ, 0xc0, !PT ;  /* 0xfffffffb00007812 */ /* 0x000fc800078ec0ff */
[----:B------:R-:W-:Y:S02]  /*30500*/  @P0 LOP3.LUT R0, R0, 0x4, RZ, 0xfc, !PT ;  /* 0x0000000400000812 */ /* 0x000fe400078efcff */
[----:B------:R-:W-:Y:S02]  /*30510*/  ISETP.LT.OR P0, PT, R27, 0x29, !P2 ;  /* 0x000000291b00780c */ /* 0x000fe40005701670 */
[----:B------:R-:W-:-:S04]  /*30520*/  @!P4 IADD3 R16, P5, P6, R3, R12, R9 ;  /* 0x0000000c0310c210 */ /* 0x000fc80007ebe009 */
[----:B------:R-:W-:Y:S02]  /*30530*/  @!P4 IADD3.X R17, R4, R29, R8, P5, P6 ;  /* 0x0000001d0411c210 */ /* 0x000fe40002fec408 */
[----:B0-----:R-:W-:-:S05]  /*30540*/  @!P4 IADD3 R16, P5, R16, R14, RZ ;  /* 0x0000000e1010c210 */ /* 0x001fca0007fbe0ff */
[----:B------:R-:W-:Y:S02]  /*30550*/  @!P4 IMAD.X R17, R17, 0x1, R15, P5 ;  /* 0x000000011111c824 */ /* 0x000fe400028e060f */
[----:B------:R-:W0:Y:S02]  /*30560*/  @!P0 LDC.64 R14, c[0x0][0x5c0] ;  /* 0x00017000ff0e8b82 */ /* 0x000e240000000a00 */
[----:B0-----:R-:W-:Y:S01]  /*30570*/  @!P0 IADD3 R42, P5, P6, R12, R14, R7 ;  /* 0x0000000e0c2a8210 */ /* 0x001fe20007ebe007 */
[----:B------:R-:W-:-:S03]  /*30580*/  FMUL R14, R57, UR41 ;  /* 0x00000029390e7c20 */ /* 0x000fc60008400000 */
[----:B------:R-:W-:Y:S02]  /*30590*/  @!P0 IADD3.X R43, R29, R15, R6, P5, P6 ;  /* 0x0000000f1d2b8210 */ /* 0x000fe40002fec406 */
[----:B------:R-:W-:Y:S02]  /*305a0*/  ISETP.LT.OR P6, PT, R27, 0x2a, !P2 ;  /* 0x0000002a1b00780c */ /* 0x000fe400057c1670 */
[----:B------:R-:W-:-:S05]  /*305b0*/  F2FP.SATFINITE.E4M3.F32.PACK_AB_MERGE_C R14, RZ, R14, RZ ;  /* 0x0000000eff0e723e */ /* 0x000fca00048070ff */
[----:B------:R0:W-:Y:S06]  /*305c0*/  @!P4 STG.E.U8 desc[UR46][R16.64+0x1], R14 ;  /* 0x0000010e1000c986 */ /* 0x0001ec000c10112e */
[----:B0-----:R-:W0:Y:S01]  /*305d0*/  @!P6 LDC.64 R14, c[0x0][0x5c0] ;  /* 0x00017000ff0eeb82 */ /* 0x001e220000000a00 */
[C---:B------:R-:W-:Y:S02]  /*305e0*/  LOP3.LUT P3, RZ, R0.reuse, 0x400, RZ, 0xc0, !PT ;  /* 0x0000040000ff7812 */ /* 0x040fe4000786c0ff */
[----:B------:R-:W-:-:S04]  /*305f0*/  LOP3.LUT R0, R0, 0xfffbffff, RZ, 0xc0, !PT ;  /* 0xfffbffff00007812 */ /* 0x000fc800078ec0ff */
[----:B------:R-:W-:Y:S02]  /*30600*/  @P0 LOP3.LUT R0, R0, 0x40000, RZ, 0xfc, !PT ;  /* 0x0004000000000812 */ /* 0x000fe400078efcff */
[----:B------:R-:W-:Y:S02]  /*30610*/  LOP3.LUT P0, RZ, R11, 0x4000, RZ, 0xc0, !PT ;  /* 0x000040000bff7812 */ /* 0x000fe4000780c0ff */
[----:B0-----:R-:W-:-:S04]  /*30620*/  @!P6 IADD3 R20, P4, P5, R12, R14, R7 ;  /* 0x0000000e0c14e210 */ /* 0x001fc80007d9e007 */
[----:B------:R-:W-:Y:S01]  /*30630*/  @!P6 IADD3.X R21, R29, R15, R6, P4, P5 ;  /* 0x0000000f1d15e210 */ /* 0x000fe200027ea406 */
[----:B--2---:R-:W-:-:S05]  /*30640*/  FMUL R14, R56, UR41 ;  /* 0x00000029380e7c20 */ /* 0x004fca0008400000 */
[----:B------:R-:W-:-:S05]  /*30650*/  F2FP.SATFINITE.E4M3.F32.PACK_AB_MERGE_C R14, RZ, R14, RZ ;  /* 0x0000000eff0e723e */ /* 0x000fca00048070ff */
[----:B------:R0:W-:Y:S01]  /*30660*/  @!P0 STG.E.U8 desc[UR46][R38.64+0x8], R14 ;  /* 0x0000080e26008986 */ /* 0x0001e2000c10112e */
[----:B------:R-:W-:-:S13]  /*30670*/  ISETP.LT.OR P0, PT, R27, 0x31, !P2 ;  /* 0x000000311b00780c */ /* 0x000fda0005701670 */
[----:B0-----:R-:W0:Y:S02]  /*30680*/  @!P0 LDC.64 R14, c[0x0][0x5c0] ;  /* 0x00017000ff0e8b82 */ /* 0x001e240000000a00 */
[----:B0-----:R-:W-:Y:S01]  /*30690*/  @!P0 IADD3 R56, P4, P5, R12, R14, R7 ;  /* 0x0000000e0c388210 */ /* 0x001fe20007d9e007 */
[----:B---3--:R-:W-:Y:S02]  /*306a0*/  FMUL R14, R62, UR41 ;  /* 0x000000293e0e7c20 */ /* 0x008fe40008400000 */
[----:B------:R-:W2:Y:S04]  /*306b0*/  LDL.LU R62, [R1+0x260] ;  /* 0x00026000013e7983 */ /* 0x000ea80000300800 */
[----:B------:R-:W3:Y:S01]  /*306c0*/  LDL.LU R64, [R1+0x264] ;  /* 0x0002640001407983 */ /* 0x000ee20000300800 */
[----:B------:R-:W-:-:S02]  /*306d0*/  @!P0 IADD3.X R57, R29, R15, R6, P4, P5 ;  /* 0x0000000f1d398210 */ /* 0x000fc400027ea406 */
[----:B------:R-:W-:Y:S02]  /*306e0*/  ISETP.LT.OR P4, PT, R27, 0x9, !P1 ;  /* 0x000000091b00780c */ /* 0x000fe40004f81670 */
[----:B------:R-:W-:-:S11]  /*306f0*/  F2FP.SATFINITE.E4M3.F32.PACK_AB_MERGE_C R14, RZ, R14, RZ ;  /* 0x0000000eff0e723e */ /* 0x000fd600048070ff */
[----:B------:R-:W0:Y:S01]  /*30700*/  @!P4 LDC.64 R16, c[0x0][0x5c0] ;  /* 0x00017000ff10cb82 */ /* 0x000e220000000a00 */
[----:B------:R-:W-:Y:S01]  /*30710*/  LOP3.LUT R0, R0, 0xfff7ffff, RZ, 0xc0, !PT ;  /* 0xfff7ffff00007812 */ /* 0x000fe200078ec0ff */
[----:B------:R1:W-:Y:S01]  /*30720*/  @!P3 STG.E.U8 desc[UR46][R22.64+0x9], R14 ;  /* 0x0000090e1600b986 */ /* 0x0003e2000c10112e */
[----:B------:R-:W-:Y:S02]  /*30730*/  ISETP.LT.OR P3, PT, R27, 0x32, !P2 ;  /* 0x000000321b00780c */ /* 0x000fe40005761670 */
[----:B------:R-:W-:Y:S02]  /*30740*/  @P6 LOP3.LUT R0, R0, 0x80000, RZ, 0xfc, !PT ;  /* 0x0008000000006812 */ /* 0x000fe400078efcff */
[----:B------:R-:W-:Y:S02]  /*30750*/  @!P4 IADD3 R15, P5, P6, R3, R12, R9 ;  /* 0x0000000c030fc210 */ /* 0x000fe40007ebe009 */
[----:B------:R-:W-:-:S04]  /*30760*/  LOP3.LUT R0, R0, 0xffefffff, RZ, 0xc0, !PT ;  /* 0xffefffff00007812 */ /* 0x000fc800078ec0ff */
[----:B------:R-:W-:Y:S02]  /*30770*/  @P0 LOP3.LUT R0, R0, 0x100000, RZ, 0xfc, !PT ;  /* 0x0010000000000812 */ /* 0x000fe400078efcff */
[----:B0-----:R-:W-:Y:S02]  /*30780*/  @!P4 IADD3 R16, P0, R15, R16, RZ ;  /* 0x000000100f10c210 */ /* 0x001fe40007f1e0ff */
[----:B-1----:R-:W0:Y:S01]  /*30790*/  @!P3 LDC.64 R14, c[0x0][0x5c0] ;  /* 0x00017000ff0ebb82 */ /* 0x002e220000000a00 */
[----:B------:R-:W-:-:S05]  /*307a0*/  @!P4 IADD3.X R28, R4, R29, R8, P5, P6 ;  /* 0x0000001d041cc210 */ /* 0x000fca0002fec408 */
[----:B------:R-:W-:Y:S01]  /*307b0*/  @!P4 IMAD.X R17, R28, 0x1, R17, P0 ;  /* 0x000000011c11c824 */ /* 0x000fe200000e0611 */
[----:B0-----:R-:W-:Y:S01]  /*307c0*/  @!P3 IADD3 R36, P5, P6, R12, R14, R7 ;  /* 0x0000000e0c24b210 */ /* 0x001fe20007ebe007 */
[----:B----4-:R-:W-:Y:S01]  /*307d0*/  FMUL R14, R63, UR41 ;  /* 0x000000293f0e7c20 */ /* 0x010fe20008400000 */
[----:B------:R-:W-:Y:S01]  /*307e0*/  ISETP.LT.OR P0, PT, R27, 0x39, !P2 ;  /* 0x000000391b00780c */ /* 0x000fe20005701670 */
[----:B------:R-:W4:Y:S03]  /*307f0*/  LDL.LU R63, [R1+0x268] ;  /* 0x00026800013f7983 */ /* 0x000f260000300800 */
[----:B------:R-:W-:-:S05]  /*30800*/  F2FP.SATFINITE.E4M3.F32.PACK_AB_MERGE_C R14, RZ, R14, RZ ;  /* 0x0000000eff0e723e */ /* 0x000fca00048070ff */
[----:B------:R0:W-:Y:S01]  /*30810*/  @!P4 STG.E.U8 desc[UR46][R16.64+0x8], R14 ;  /* 0x0000080e1000c986 */ /* 0x0001e2000c10112e */
[----:B------:R-:W-:Y:S02]  /*30820*/  ISETP.LT.OR P4, PT, R27, 0xa, !P1 ;  /* 0x0000000a1b00780c */ /* 0x000fe40004f81670 */
[----:B------:R-:W-:-:S11]  /*30830*/  @!P3 IADD3.X R37, R29, R15, R6, P5, P6 ;  /* 0x0000000f1d25b210 */ /* 0x000fd60002fec406 */
[----:B0-----:R-:W0:Y:S01]  /*30840*/  @!P4 LDC.64 R14, c[0x0][0x5c0] ;  /* 0x00017000ff0ecb82 */ /* 0x001e220000000a00 */
[----:B------:R-:W-:-:S04]  /*30850*/  @!P4 IADD3 R16, P5, P6, R3, R12, R9 ;  /* 0x0000000c0310c210 */ /* 0x000fc80007ebe009 */
[----:B------:R-:W-:Y:S02]  /*30860*/  @!P4 IADD3.X R17, R4, R29, R8, P5, P6 ;  /* 0x0000001d0411c210 */ /* 0x000fe40002fec408 */
[----:B0-----:R-:W-:-:S05]  /*30870*/  @!P4 IADD3 R16, P5, R16, R14, RZ ;  /* 0x0000000e1010c210 */ /* 0x001fca0007fbe0ff */
[----:B------:R-:W-:Y:S02]  /*30880*/  @!P4 IMAD.X R17, R17, 0x1, R15, P5 ;  /* 0x000000011111c824 */ /* 0x000fe400028e060f */
[----:B------:R-:W0:Y:S02]  /*30890*/  @!P0 LDC.64 R14, c[0x0][0x5c0] ;  /* 0x00017000ff0e8b82 */ /* 0x000e240000000a00 */
[----:B0-----:R-:W-:Y:S02]  /*308a0*/  @!P0 IADD3 R38, P5, P6, R12, R14, R7 ;  /* 0x0000000e0c268210 */ /* 0x001fe40007ebe007 */
[----:B------:R-:W-:-:S04]  /*308b0*/  LOP3.LUT R0, R0, 0xfffffdff, RZ, 0xc0, !PT ;  /* 0xfffffdff00007812 */ /* 0x000fc800078ec0ff */
[----:B------:R-:W-:-:S04]  /*308c0*/  @P3 LOP3.LUT R0, R0, 0x200, RZ, 0xfc, !PT ;  /* 0x0000020000003812 */ /* 0x000fc800078efcff */
[C---:B------:R-:W-:Y:S02]  /*308d0*/  LOP3.LUT P3, RZ, R0.reuse, 0x8, RZ, 0xc0, !PT ;  /* 0x0000000800ff7812 */ /* 0x040fe4000786c0ff */
[----:B------:R-:W-:Y:S02]  /*308e0*/  LOP3.LUT R0, R0, 0xfffffbff, RZ, 0xc0, !PT ;  /* 0xfffffbff00007812 */ /* 0x000fe400078ec0ff */
[----:B------:R-:W-:Y:S02]  /*308f0*/  @!P0 IADD3.X R39, R29, R15, R6, P5, P6 ;  /* 0x0000000f1d278210 */ /* 0x000fe40002fec406 */
[----:B------:R-:W-:Y:S02]  /*30900*/  @P0 LOP3.LUT R0, R0, 0x400, RZ, 0xfc, !PT ;  /* 0x0000040000000812 */ /* 0x000fe400078efcff */
[----:B------:R-:W-:Y:S01]  /*30910*/  ISETP.LT.OR P0, PT, R27, 0x3a, !P2 ;  /* 0x0000003a1b00780c */ /* 0x000fe20005701670 */
[----:B--2---:R-:W-:Y:S02]  /*30920*/  FMUL R14, R62, UR41 ;  /* 0x000000293e0e7c20 */ /* 0x004fe40008400000 */
[----:B------:R-:W2:Y:S03]  /*30930*/  LDL.LU R62, [R1+0x26c] ;  /* 0x00026c00013e7983 */ /* 0x000ea60000300800 */
[----:B------:R-:W-:-:S05]  /*30940*/  F2FP.SATFINITE.E4M3.F32.PACK_AB_MERGE_C R14, RZ, R14, RZ ;  /* 0x0000000eff0e723e */ /* 0x000fca00048070ff */
[----:B------:R0:W-:Y:S02]  /*30950*/  @!P4 STG.E.U8 desc[UR46][R16.64+0x9], R14 ;  /* 0x0000090e1000c986 */ /* 0x0001e4000c10112e */
[----:B0-----:R-:W0:Y:S02]  /*30960*/  @!P0 LDC.64 R14, c[0x0][0x5c0] ;  /* 0x00017000ff0e8b82 */ /* 0x001e240000000a00 */
[----:B0-----:R-:W-:Y:S01]  /*30970*/  @!P0 IADD3 R22, P4, P5, R12, R14, R7 ;  /* 0x0000000e0c168210 */ /* 0x001fe20007d9e007 */
[----:B---3--:R-:W-:Y:S02]  /*30980*/  FMUL R14, R64, UR41 ;  /* 0x00000029400e7c20 */ /* 0x008fe40008400000 */
[----:B------:R-:W3:Y:S04]  /*30990*/  LDL.LU R64, [R1+0x270] ;  /* 0x0002700001407983 */ /* 0x000ee80000300800 */
[----:B------:R-:W3:Y:S04]  /*309a0*/  LDL.LU R67, [R1+0x274] ;  /* 0x0002740001437983 */ /* 0x000ee80000300800 */
[----:B------:R-:W3:Y:S01]  /*309b0*/  LDL.LU R66, [R1+0x278] ;  /* 0x0002780001427983 */ /* 0x000ee20000300800 */
[----:B------:R-:W-:-:S02]  /*309c0*/  LOP3.LUT P6, RZ, R0, 0x800, RZ, 0xc0, !PT ;  /* 0x0000080000ff7812 */ /* 0x000fc400078cc0ff */
[----:B------:R-:W-:Y:S01]  /*309d0*/  LOP3.LUT R0, R0, 0xffdfffff, RZ, 0xc0, !PT ;  /* 0xffdfffff00007812 */ /* 0x000fe200078ec0ff */
[----:B------:R-:W3:Y:S01]  /*309e0*/  LDL.LU R68, [R1+0x27c] ;  /* 0x00027c0001447983 */ /* 0x000ee20000300800 */
[----:B------:R-:W-:Y:S02]  /*309f0*/  LOP3.LUT R11, R11, 0xffffefff, RZ, 0xc0, !PT ;  /* 0xffffefff0b0b7812 */ /* 0x000fe400078ec0ff */
[----:B------:R-:W-:Y:S02]  /*30a00*/  @P0 LOP3.LUT R0, R0, 0x200000, RZ, 0xfc, !PT ;  /* 0x0020000000000812 */ /* 0x000fe400078efcff */
[----:B------:R-:W-:Y:S02]  /*30a10*/  @!P0 IADD3.X R23, R29, R15, R6, P4, P5 ;  /* 0x0000000f1d178210 */ /* 0x000fe400027ea406 */
[----:B------:R-:W-:Y:S02]  /*30a20*/  ISETP.GE.AND P0, PT, R26, 0x101, PT ;  /* 0x000001011a00780c */ /* 0x000fe40003f06270 */
[----:B------:R-:W-:-:S02]  /*30a30*/  @P2 LOP3.LUT R11, R11, 0x1000, RZ, 0xfc, !PT ;  /* 0x000010000b0b2812 */ /* 0x000fc400078efcff */
[----:B------:R-:W-:Y:S02]  /*30a40*/  ISETP.LT.OR P2, PT, R27, 0x21, !P0 ;  /* 0x000000211b00780c */ /* 0x000fe40004741670 */
[----:B------:R-:W-:-:S05]  /*30a50*/  F2FP.SATFINITE.E4M3.F32.PACK_AB_MERGE_C R14, RZ, R14, RZ ;  /* 0x0000000eff0e723e */ /* 0x000fca00048070ff */
[----:B------:R0:W-:Y:S06]  /*30a60*/  @!P6 STG.E.U8 desc[UR46][R44.64+0x10], R14 ;  /* 0x0000100e2c00e986 */ /* 0x0001ec000c10112e */
[----:B0-----:R-:W0:Y:S01]  /*30a70*/  @!P2 LDC.64 R14, c[0x0][0x5c0] ;  /* 0x00017000ff0eab82 */ /* 0x001e220000000a00 */
[----:B------:R-:W-:-:S04]  /*30a80*/  LOP3.LUT R0, R0, 0xfffff7ff, RZ, 0xc0, !PT ;  /* 0xfffff7ff00007812 */ /* 0x000fc800078ec0ff */
[----:B------:R-:W-:Y:S02]  /*30a90*/  @P2 LOP3.LUT R0, R0, 0x800, RZ, 0xfc, !PT ;  /* 0x0000080000002812 */ /* 0x000fe400078efcff */
[----:B0-----:R-:W-:-:S04]  /*30aa0*/  @!P2 IADD3 R44, P4, P5, R12, R14, R9 ;  /* 0x0000000e0c2ca210 */ /* 0x001fc80007d9e009 */
[----:B------:R-:W-:Y:S02]  /*30ab0*/  @!P2 IADD3.X R45, R29, R15, R8, P4, P5 ;  /* 0x0000000f1d2da210 */ /* 0x000fe400027ea408 */
[----:B------:R-:W-:Y:S02]  /*30ac0*/  ISETP.LT.OR P4, PT, R27, 0x11, !P1 ;  /* 0x000000111b00780c */ /* 0x000fe40004f81670 */
[----:B------:R-:W-:Y:S02]  /*30ad0*/  LOP3.LUT P2, RZ, R0, 0x1000, RZ, 0xc0, !PT ;  /* 0x0000100000ff7812 */ /* 0x000fe4000784c0ff */
[----:B------:R-:W-:-:S09]  /*30ae0*/  LOP3.LUT R11, R11, 0xffffdfff, RZ, 0xc0, !PT ;  /* 0xffffdfff0b0b7812 */ /* 0x000fd200078ec0ff */
[----:B------:R-:W0:Y:S02]  /*30af0*/  @!P4 LDC.64 R16, c[0x0][0x5c0] ;  /* 0x00017000ff10cb82 */ /* 0x000e240000000a00 */
[----:B------:R-:W-:Y:S01]  /*30b00*/  @P2 LOP3.LUT R11, R11, 0x2000, RZ, 0xfc, !PT ;  /* 0x000020000b0b2812 */ /* 0x000fe200078efcff */
[----:B----4-:R-:W-:Y:S01]  /*30b10*/  FMUL R14, R63, UR41 ;  /* 0x000000293f0e7c20 */ /* 0x010fe20008400000 */
[----:B------:R-:W-:Y:S02]  /*30b20*/  ISETP.LT.OR P2, PT, R27, 0x22, !P0 ;  /* 0x000000221b00780c */ /* 0x000fe40004741670 */
[----:B------:R-:W-:Y:S02]  /*30b30*/  @!P4 IADD3 R15, P5, P6, R3, R12, R9 ;  /* 0x0000000c030fc210 */ /* 0x000fe40007ebe009 */
[----:B------:R-:W-:-:S05]  /*30b40*/  F2FP.SATFINITE.E4M3.F32.PACK_AB_MERGE_C R14, RZ, R14, RZ ;  /* 0x0000000eff0e723e */ /* 0x000fca00048070ff */
[----:B------:R1:W-:Y:S01]  /*30b50*/  @!P3 STG.E.U8 desc[UR46][R18.64+0x11], R14 ;  /* 0x0000110e1200b986 */ /* 0x0003e2000c10112e */
[----:B0-----:R-:W-:-:S03]  /*30b60*/  @!P4 IADD3 R16, P3, R15, R16, RZ ;  /* 0x000000100f10c210 */ /* 0x001fc60007f7e0ff */
[----:B-1----:R-:W0:Y:S01]  /*30b70*/  @!P2 LDC.64 R14, c[0x0][0x5c0] ;  /* 0x00017000ff0eab82 */ /* 0x002e220000000a00 */
[----:B------:R-:W-:-:S05]  /*30b80*/  @!P4 IADD3.X R28, R4, R29, R8, P5, P6 ;  /* 0x0000001d041cc210 */ /* 0x000fca0002fec408 */
[----:B------:R-:W-:Y:S01]  /*30b90*/  @!P4 IMAD.X R17, R28, 0x1, R17, P3 ;  /* 0x000000011c11c824 */ /* 0x000fe200018e0611 */
[----:B0-----:R-:W-:-:S04]  /*30ba0*/  @!P2 IADD3 R18, P5, P6, R12, R14, R9 ;  /* 0x0000000e0c12a210 */ /* 0x001fc80007ebe009 */
[----:B------:R-:W-:Y:S02]  /*30bb0*/  @!P2 IADD3.X R19, R29, R15, R8, P5, P6 ;  /* 0x0000000f1d13a210 */ /* 0x000fe40002fec408 */
[----:B------:R-:W-:-:S04]  /*30bc0*/  LOP3.LUT R0, R0, 0xfffffff7, RZ, 0xc0, !PT ;  /* 0xfffffff700007812 */ /* 0x000fc800078ec0ff */
[----:B------:R-:W-:Y:S02]  /*30bd0*/  @P2 LOP3.LUT R0, R0, 0x8, RZ, 0xfc, !PT ;  /* 0x0000000800002812 */ /* 0x000fe400078efcff */
[----:B------:R-:W-:Y:S01]  /*30be0*/  ISETP.LT.OR P2, PT, R27, 0x29, !P0 ;  /* 0x000000291b00780c */ /* 0x000fe20004741670 */
[----:B--2---:R-:W-:-:S05]  /*30bf0*/  FMUL R14, R62, UR41 ;  /* 0x000000293e0e7c20 */ /* 0x004fca0008400000 */
[----:B------:R-:W-:-:S05]  /*30c00*/  F2FP.SATFINITE.E4M3.F32.PACK_AB_MERGE_C R14, RZ, R14, RZ ;  /* 0x0000000eff0e723e */ /* 0x000fca00048070ff */
[----:B------:R0:W-:Y:S01]  /*30c10*/  @!P4 STG.E.U8 desc[UR46][R16.64+0x10], R14 ;  /* 0x0000100e1000c986 */ /* 0x0001e2000c10112e */
[----:B------:R-:W-:-:S13]  /*30c20*/  ISETP.LT.OR P4, PT, R27, 0x12, !P1 ;  /* 0x000000121b00780c */ /* 0x000fda0004f81670 */
[----:B0-----:R-:W0:Y:S01]  /*30c30*/  @!P4 LDC.64 R14, c[0x0][0x5c0] ;  /* 0x00017000ff0ecb82 */ /* 0x001e220000000a00 */
[----:B------:R-:W-:-:S04]  /*30c40*/  @!P4 IADD3 R16, P5, P6, R3, R12, R9 ;  /* 0x0000000c0310c210 */ /* 0x000fc80007ebe009 */
[----:B------:R-:W-:Y:S02]  /*30c50*/  @!P4 IADD3.X R17, R4, R29, R8, P5, P6 ;  /* 0x0000001d0411c210 */ /* 0x000fe40002fec408 */
[----:B0-----:R-:W-:-:S05]  /*30c60*/  @!P4 IADD3 R16, P5, R16, R14, RZ ;  /* 0x0000000e1010c210 */ /* 0x001fca0007fbe0ff */
[----:B------:R-:W-:Y:S02]  /*30c70*/  @!P4 IMAD.X R17, R17, 0x1, R15, P5 ;  /* 0x000000011111c824 */ /* 0x000fe400028e060f */
[----:B------:R-:W0:Y:S02]  /*30c80*/  @!P2 LDC.64 R14, c[0x0][0x5c0] ;  /* 0x00017000ff0eab82 */ /* 0x000e240000000a00 */
[----:B0-----:R-:W-:Y:S01]  /*30c90*/  @!P2 IADD3 R62, P5, P6, R12, R14, R9 ;  /* 0x0000000e0c3ea210 */ /* 0x001fe20007ebe009 */
[----:B---3--:R-:W-:-:S03]  /*30ca0*/  FMUL R14, R64, UR41 ;  /* 0x00000029400e7c20 */ /* 0x008fc60008400000 */
        /* <DEDUP_REMOVED lines=9> */
[----:B0-----:R-:W-:Y:S01]  /*30d40*/  @!P6 IADD3 R64, P4, P5, R12, R14, R9 ;  /* 0x0000000e0c40e210 */ /* 0x001fe20007d9e009 */
[----:B------:R-:W-:Y:S02]  /*30d50*/  FMUL R14, R67, UR41 ;  /* 0x00000029430e7c20 */ /* 0x000fe40008400000 */
[----:B------:R-:W2:Y:S03]  /*30d60*/  LDL.LU R67, [R1+0x280] ;  /* 0x0002800001437983 */ /* 0x000ea60000300800 */
[----:B------:R-:W-:-:S05]  /*30d70*/  F2FP.SATFINITE.E4M3.F32.PACK_AB_MERGE_C R14, RZ, R14, RZ ;  /* 0x0000000eff0e723e */ /* 0x000fca00048070ff */
[----:B------:R0:W-:Y:S01]  /*30d80*/  @!P2 STG.E.U8 desc[UR46][R40.64+0x18], R14 ;  /* 0x0000180e2800a986 */ /* 0x0001e2000c10112e */
[----:B------:R-:W-:Y:S02]  /*30d90*/  ISETP.LT.OR P2, PT, R27, 0x31, !P0 ;  /* 0x000000311b00780c */ /* 0x000fe40004741670 */
[----:B------:R-:W-:-:S11]  /*30da0*/  @!P6 IADD3.X R65, R29, R15, R8, P4, P5 ;  /* 0x0000000f1d41e210 */ /* 0x000fd600027ea408 */
[----:B0-----:R-:W0:Y:S02]  /*30db0*/  @!P2 LDC.64 R14, c[0x0][0x5c0] ;  /* 0x00017000ff0eab82 */ /* 0x001e240000000a00 */
[----:B0-----:R-:W-:Y:S01]  /*30dc0*/  @!P2 IADD3 R40, P4, P5, R12, R14, R9 ;  /* 0x0000000e0c28a210 */ /* 0x001fe20007d9e009 */
[----:B------:R-:W-:Y:S02]  /*30dd0*/  FMUL R14, R66, UR41 ;  /* 0x00000029420e7c20 */ /* 0x000fe40008400000 */
[----:B------:R-:W3:Y:S04]  /*30de0*/  LDL.LU R66, [R1+0x284] ;  /* 0x0002840001427983 */ /* 0x000ee80000300800 */
[----:B------:R-:W4:Y:S01]  /*30df0*/  LDL.LU R70, [R1+0x288] ;  /* 0x0002880001467983 */ /* 0x000f220000300800 */
[----:B------:R-:W-:-:S02]  /*30e00*/  @!P2 IADD3.X R41, R29, R15, R8, P4, P5 ;  /* 0x0000000f1d29a210 */ /* 0x000fc400027ea408 */
[----:B------:R-:W-:Y:S01]  /*30e10*/  ISETP.LT.OR P4, PT, R27, 0x19, !P1 ;  /* 0x000000191b00780c */ /* 0x000fe20004f81670 */
[----:B------:R-:W4:Y:S01]  /*30e20*/  LDL.LU R74, [R1+0x28c] ;  /* 0x00028c00014a7983 */ /* 0x000f220000300800 */
[----:B------:R-:W-:Y:S02]  /*30e30*/  LOP3.LUT R0, R0, 0xff7fffff, RZ, 0xc0, !PT ;  /* 0xff7fffff00007812 */ /* 0x000fe400078ec0ff */
[----:B------:R-:W-:Y:S01]  /*30e40*/  F2FP.SATFINITE.E4M3.F32.PACK_AB_MERGE_C R14, RZ, R14, RZ ;  /* 0x0000000eff0e723e */ /* 0x000fe200048070ff */
[----:B------:R-:W4:Y:S01]  /*30e50*/  LDL.LU R73, [R1+0x290] ;  /* 0x0002900001497983 */ /* 0x000f220000300800 */
[----:B------:R-:W-:-:S07]  /*30e60*/  @P6 LOP3.LUT R0, R0, 0x800000, RZ, 0xfc, !PT ;  /* 0x0080000000006812 */ /* 0x000fce00078efcff */
[----:B------:R-:W0:Y:S01]  /*30e70*/  @!P4 LDC.64 R16, c[0x0][0x5c0] ;  /* 0x00017000ff10cb82 */ /* 0x000e220000000a00 */
[----:B------:R-:W-:Y:S01]  /*30e80*/  LOP3.LUT R0, R0, 0xfeffffff, RZ, 0xc0, !PT ;  /* 0xfeffffff00007812 */ /* 0x000fe200078ec0ff */
[----:B------:R1:W-:Y:S03]  /*30e90*/  @!P3 STG.E.U8 desc[UR46][R32.64+0x19], R14 ;  /* 0x0000190e2000b986 */ /* 0x0003e6000c10112e */
[----:B------:R-:W-:Y:S01]  /*30ea0*/  @P2 LOP3.LUT R0, R0, 0x1000000, RZ, 0xfc, !PT ;  /* 0x0100000000002812 */ /* 0x000fe200078efcff */
[----:B------:R-:W4:Y:S01]  /*30eb0*/  LDL.LU R72, [R1+0x294] ;  /* 0x0002940001487983 */ /* 0x000f220000300800 */
[----:B------:R-:W-:Y:S02]  /*30ec0*/  ISETP.LT.OR P2, PT, R27, 0x32, !P0 ;  /* 0x000000321b00780c */ /* 0x000fe40004741670 */
[----:B------:R-:W-:Y:S01]  /*30ed0*/  @!P4 IADD3 R15, P5, P6, R3, R12, R9 ;  /* 0x0000000c030fc210 */ /* 0x000fe20007ebe009 */
[----:B------:R-:W4:Y:S03]  /*30ee0*/  LDL.LU R76, [R1+0x298] ;  /* 0x00029800014c7983 */ /* 0x000f260000300800 */
[----:B0-----:R-:W-:Y:S01]  /*30ef0*/  @!P4 IADD3 R16, P3, R15, R16, RZ ;  /* 0x000000100f10c210 */ /* 0x001fe20007f7e0ff */
[----:B------:R-:W4:Y:S06]  /*30f00*/  LDL.LU R80, [R1+0x29c] ;  /* 0x00029c0001507983 */ /* 0x000f2c0000300800 */
[----:B-1----:R-:W0:Y:S01]  /*30f10*/  @!P2 LDC.64 R14, c[0x0][0x5c0] ;  /* 0x00017000ff0eab82 */ /* 0x002e220000000a00 */
[----:B------:R-:W-:-:S02]  /*30f20*/  @!P4 IADD3.X R28, R4, R29, R8, P5, P6 ;  /* 0x0000001d041cc210 */ /* 0x000fc40002fec408 */
[----:B------:R-:W-:Y:S01]  /*30f30*/  LOP3.LUT R0, R0, 0xffffefff, RZ, 0xc0, !PT ;  /* 0xffffefff00007812 */ /* 0x000fe200078ec0ff */
[----:B------:R-:W4:Y:S02]  /*30f40*/  LDL.LU R79, [R1+0x2a0] ;  /* 0x0002a000014f7983 */ /* 0x000f240000300800 */
[----:B------:R-:W-:Y:S01]  /*30f50*/  @!P4 IMAD.X R17, R28, 0x1, R17, P3 ;  /* 0x000000011c11c824 */ /* 0x000fe200018e0611 */
[----:B0-----:R-:W-:Y:S01]  /*30f60*/  @!P2 IADD3 R32, P5, P6, R12, R14, R9 ;  /* 0x0000000e0c20a210 */ /* 0x001fe20007ebe009 */
[----:B------:R-:W-:Y:S01]  /*30f70*/  FMUL R14, R68, UR41 ;  /* 0x00000029440e7c20 */ /* 0x000fe20008400000 */
[----:B------:R-:W-:Y:S01]  /*30f80*/  @P2 LOP3.LUT R0, R0, 0x1000, RZ, 0xfc, !PT ;  /* 0x0000100000002812 */ /* 0x000fe200078efcff */
[----:B------:R-:W4:Y:S03]  /*30f90*/  LDL.LU R78, [R1+0x2a4] ;  /* 0x0002a400014e7983 */ /* 0x000f260000300800 */
[----:B------:R-:W-:Y:S01]  /*30fa0*/  F2FP.SATFINITE.E4M3.F32.PACK_AB_MERGE_C R14, RZ, R14, RZ ;  /* 0x0000000eff0e723e */ /* 0x000fe200048070ff */
[----:B------:R-:W4:Y:S04]  /*30fb0*/  LDL.LU R83, [R1+0x2a8] ;  /* 0x0002a80001537983 */ /* 0x000f280000300800 */
[----:B------:R0:W-:Y:S01]  /*30fc0*/  @!P4 STG.E.U8 desc[UR46][R16.64+0x18], R14 ;  /* 0x0000180e1000c986 */ /* 0x0001e2000c10112e */
[----:B------:R-:W-:-:S02]  /*30fd0*/  ISETP.LT.OR P4, PT, R27, 0x1a, !P1 ;  /* 0x0000001a1b00780c */ /* 0x000fc40004f81670 */
[----:B------:R-:W-:Y:S01]  /*30fe0*/  @!P2 IADD3.X R33, R29, R15, R8, P5, P6 ;  /* 0x0000000f1d21a210 */ /* 0x000fe20002fec408 */
[----:B------:R-:W4:Y:S10]  /*30ff0*/  LDL.LU R82, [R1+0x2ac] ;  /* 0x0002ac0001527983 */ /* 0x000f340000300800 */
[----:B0-----:R-:W0:Y:S01]  /*31000*/  @!P4 LDC.64 R14, c[0x0][0x5c0] ;  /* 0x00017000ff0ecb82 */ /* 0x001e220000000a00 */
[C---:B------:R-:W-:Y:S01]  /*31010*/  LOP3.LUT P2, RZ, R11.reuse, 0x1000, RZ, 0xc0, !PT ;  /* 0x000010000bff7812 */ /* 0x040fe2000784c0ff */
[----:B------:R-:W4:Y:S01]  /*31020*/  LDL.LU R86, [R1+0x2b0] ;  /* 0x0002b00001567983 */ /* 0x000f220000300800 */
[----:B------:R-:W-:-:S02]  /*31030*/  LOP3.LUT P3, RZ, R11, 0x800, RZ, 0xc0, !PT ;  /* 0x000008000bff7812 */ /* 0x000fc4000786c0ff */
[----:B------:R-:W-:Y:S01]  /*31040*/  LOP3.LUT R11, R11, 0xfffffff7, RZ, 0xc0, !PT ;  /* 0xfffffff70b0b7812 */ /* 0x000fe200078ec0ff */
[----:B------:R-:W4:Y:S03]  /*31050*/  LDL.LU R85, [R1+0x2b4] ;  /* 0x0002b40001557983 */ /* 0x000f260000300800 */
[----:B------:R-:W-:Y:S01]  /*31060*/  @P1 LOP3.LUT R11, R11, 0x8, RZ, 0xfc, !PT ;  /* 0x000000080b0b1812 */ /* 0x000fe200078efcff */
[----:B------:R-:W4:Y:S01]  /*31070*/  LDL.LU R84, [R1+0x2b8] ;  /* 0x0002b80001547983 */ /* 0x000f220000300800 */
[----:B------:R-:W-:Y:S02]  /*31080*/  ISETP.LT.OR P1, PT, R27, 0x39, !P0 ;  /* 0x000000391b00780c */ /* 0x000fe40004721670 */
[----:B------:R-:W-:-:S04]  /*31090*/  @!P4 IADD3 R16, P5, P6, R3, R12, R9 ;  /* 0x0000000c0310c210 */ /* 0x000fc80007ebe009 */
[----:B------:R-:W-:Y:S02]  /*310a0*/  @!P4 IADD3.X R17, R4, R29, R8, P5, P6 ;  /* 0x0000001d0411c210 */ /* 0x000fe40002fec408 */
[----:B0-----:R-:W-:-:S05]  /*310b0*/  @!P4 IADD3 R16, P5, R16, R14, RZ ;  /* 0x0000000e1010c210 */ /* 0x001fca0007fbe0ff */
[----:B------:R-:W-:Y:S02]  /*310c0*/  @!P4 IMAD.X R17, R17, 0x1, R15, P5 ;  /* 0x000000011111c824 */ /* 0x000fe400028e060f */
[----:B------:R-:W0:Y:S02]  /*310d0*/  @!P1 LDC.64 R14, c[0x0][0x5c0] ;  /* 0x00017000ff0e9b82 */ /* 0x000e240000000a00 */
[----:B0-----:R-:W-:-:S04]  /*310e0*/  @!P1 IADD3 R68, P5, P6, R12, R14, R9 ;  /* 0x0000000e0c449210 */ /* 0x001fc80007ebe009 */
[----:B------:R-:W-:Y:S02]  /*310f0*/  @!P1 IADD3.X R69, R29, R15, R8, P5, P6 ;  /* 0x0000000f1d459210 */ /* 0x000fe40002fec408 */
[----:B------:R-:W-:Y:S02]  /*31100*/  ISETP.GE.AND P6, PT, R26, 0x1, PT ;  /* 0x000000011a00780c */ /* 0x000fe40003fc6270 */
[----:B------:R-:W-:Y:S01]  /*31110*/  ISETP.LT.OR P0, PT, R27, 0x3a, !P0 ;  /* 0x0000003a1b00780c */ /* 0x000fe20004701670 */
[----:B--2---:R-:W-:-:S05]  /*31120*/  FMUL R14, R67, UR41 ;  /* 0x00000029430e7c20 */ /* 0x004fca0008400000 */
[----:B------:R-:W-:-:S05]  /*31130*/  F2FP.SATFINITE.E4M3.F32.PACK_AB_MERGE_C R14, RZ, R14, RZ ;  /* 0x0000000eff0e723e */ /* 0x000fca00048070ff */
[----:B------:R0:W-:Y:S01]  /*31140*/  @!P4 STG.E.U8 desc[UR46][R16.64+0x19], R14 ;  /* 0x0000190e1000c986 */ /* 0x0001e2000c10112e */
[----:B------:R-:W-:-:S13]  /*31150*/  ISETP.LT.OR P4, PT, R27, 0x21, !P6 ;  /* 0x000000211b00780c */ /* 0x000fda0007781670 */
[----:B0-----:R-:W0:Y:S02]  /*31160*/  @!P4 LDC.64 R14, c[0x0][0x5c0] ;  /* 0x00017000ff0ecb82 */ /* 0x001e240000000a00 */
[----:B0-----:R-:W-:Y:S01]  /*31170*/  @!P4 IADD3 R14, P5, R12, R14, RZ ;  /* 0x0000000e0c0ec210 */ /* 0x001fe20007fbe0ff */
[----:B---3--:R-:W-:-:S04]  /*31180*/  FMUL R16, R66, UR41 ;  /* 0x0000002942107c20 */ /* 0x008fc80008400000 */
[----:B------:R-:W-:Y:S01]  /*31190*/  @!P4 IMAD.X R15, R29, 0x1, R15, P5 ;  /* 0x000000011d0fc824 */ /* 0x000fe200028e060f */
[----:B------:R-:W-:-:S05]  /*311a0*/  F2FP.SATFINITE.E4M3.F32.PACK_AB_MERGE_C R16, RZ, R16, RZ ;  /* 0x00000010ff10723e */ /* 0x000fca00048070ff */
[----:B------:R0:W-:Y:S02]  /*311b0*/  @!P4 STG.E.U8 desc[UR46][R14.64+0x20], R16 ;  /* 0x000020100e00c986 */ /* 0x0001e4000c10112e */
[----:B0-----:R-:W0:Y:S02]  /*311c0*/  @!P0 LDC.64 R14, c[0x0][0x5c0] ;  /* 0x00017000ff0e8b82 */ /* 0x001e240000000a00 */
[----:B0-----:R-:W-:-:S04]  /*311d0*/  @!P0 IADD3 R66, P4, P5, R12, R14, R9 ;  /* 0x0000000e0c428210 */ /* 0x001fc80007d9e009 */
[----:B------:R-:W-:Y:S02]  /*311e0*/  @!P0 IADD3.X R67, R29, R15, R8, P4, P5 ;  /* 0x0000000f1d438210 */ /* 0x000fe400027ea408 */
[----:B------:R-:W-:-:S13]  /*311f0*/  ISETP.LT.OR P4, PT, R27, 0x22, !P6 ;  /* 0x000000221b00780c */ /* 0x000fda0007781670 */
[----:B------:R-:W0:Y:S01]  /*31200*/  @!P4 LDC.64 R14, c[0x0][0x5c0] ;  /* 0x00017000ff0ecb82 */ /* 0x000e220000000a00 */
[----:B------:R-:W-:Y:S01]  /*31210*/  LOP3.LUT R0, R0, 0xfdffffff, RZ, 0xc0, !PT ;  /* 0xfdffffff00007812 */ /* 0x000fe200078ec0ff */
[----:B----4-:R-:W-:-:S03]  /*31220*/  FMUL R16, R70, UR41 ;  /* 0x0000002946107c20 */ /* 0x010fc60008400000 */
[----:B------:R-:W-:Y:S02]  /*31230*/  @P1 LOP3.LUT R0, R0, 0x2000000, RZ, 0xfc, !PT ;  /* 0x0200000000001812 */ /* 0x000fe400078efcff */
[----:B------:R-:W-:Y:S02]  /*31240*/  ISETP.LT.OR P1, PT, R27, 0x41, !P3 ;  /* 0x000000411b00780c */ /* 0x000fe40005f21670 */
[----:B------:R-:W-:Y:S02]  /*31250*/  F2FP.SATFINITE.E4M3.F32.PACK_AB_MERGE_C R16, RZ, R16, RZ ;  /* 0x00000010ff10723e */ /* 0x000fe400048070ff */
[----:B0-----:R-:W-:-:S05]  /*31260*/  @!P4 IADD3 R14, P5, R12, R14, RZ ;  /* 0x0000000e0c0ec210 */ /* 0x001fca0007fbe0ff */
[----:B------:R-:W-:-:S05]  /*31270*/  @!P4 IMAD.X R15, R29, 0x1, R15, P5 ;  /* 0x000000011d0fc824 */ /* 0x000fca00028e060f */
[----:B------:R0:W-:Y:S02]  /*31280*/  @!P4 STG.E.U8 desc[UR46][R14.64+0x21], R16 ;  /* 0x000021100e00c986 */ /* 0x0001e4000c10112e */
[----:B0-----:R-:W0:Y:S01]  /*31290*/  @!P1 LDC.64 R14, c[0x0][0x5c0] ;  /* 0x00017000ff0e9b82 */ /* 0x001e220000000a00 */
[----:B------:R-:W-:-:S04]  /*312a0*/  LOP3.LUT R0, R0, 0xffffdfff, RZ, 0xc0, !PT ;  /* 0xffffdfff00007812 */ /* 0x000fc800078ec0ff */
[----:B------:R-:W-:Y:S02]  /*312b0*/  @P0 LOP3.LUT R0, R0, 0x2000, RZ, 0xfc, !PT ;  /* 0x0000200000000812 */ /* 0x000fe400078efcff */
[----:B------:R-:W-:Y:S02]  /*312c0*/  ISETP.LT.OR P0, PT, R27, 0x21, !P3 ;  /* 0x000000211b00780c */ /* 0x000fe40005f01670 */
[----:B0-----:R-:W-:Y:S01]  /*312d0*/  @!P1 IADD3 R70, P4, P5, R12, R14, R3 ;  /* 0x0000000e0c469210 */ /* 0x001fe20007d9e003 */
[----:B------:R-:W-:-:S05]  /*312e0*/  FMUL R14, R74, UR41 ;  /* 0x000000294a0e7c20 */ /* 0x000fca0008400000 */
[----:B------:R-:W-:-:S05]  /*312f0*/  F2FP.SATFINITE.E4M3.F32.PACK_AB_MERGE_C R14, RZ, R14, RZ ;  /* 0x0000000eff0e723e */ /* 0x000fca00048070ff */
[----:B------:R0:W-:Y:S01]  /*31300*/  @!P0 STG.E.U8 desc[UR46][R54.64+0x20], R14 ;  /* 0x0000200e36008986 */ /* 0x0001e2000c10112e */
[----:B------:R-:W-:Y:S02]  /*31310*/  ISETP.LT.OR P0, PT, R27, 0x42, !P3 ;  /* 0x000000421b00780c */ /* 0x000fe40005f01670 */
[----:B------:R-:W-:-:S11]  /*31320*/  @!P1 IADD3.X R71, R29, R15, R4, P4, P5 ;  /* 0x0000000f1d479210 */ /* 0x000fd600027ea404 */
[----:B0-----:R-:W0:Y:S01]  /*31330*/  @!P0 LDC.64 R14, c[0x0][0x5c0] ;  /* 0x00017000ff0e8b82 */ /* 0x001e220000000a00 */
[----:B------:R-:W-:Y:S02]  /*31340*/  ISETP.LT.OR P1, PT, R27, 0x49, !P3 ;  /* 0x000000491b00780c */ /* 0x000fe40005f21670 */
[----:B0-----:R-:W-:-:S04]  /*31350*/  @!P0 IADD3 R54, P4, P5, R12, R14, R3 ;  /* 0x0000000e0c368210 */ /* 0x001fc80007d9e003 */
[----:B------:R-:W-:-:S07]  /*31360*/  @!P0 IADD3.X R55, R29, R15, R4, P4, P5 ;  /* 0x0000000f1d378210 */ /* 0x000fce00027ea404 */
[----:B------:R-:W0:Y:S01]  /*31370*/  @!P1 LDC.64 R14, c[0x0][0x5c0] ;  /* 0x00017000ff0e9b82 */ /* 0x000e220000000a00 */
        /* <DEDUP_REMOVED lines=8> */
[----:B------:R-:W-:Y:S01]  /*31400*/  ISETP.LT.OR P0, PT, R27, 0x4a, !P3 ;  /* 0x0000004a1b00780c */ /* 0x000fe20005f01670 */
[----:B------:R-:W-:-:S05]  /*31410*/  FMUL R16, R72, UR41 ;  /* 0x0000002948107c20 */ /* 0x000fca0008400000 */
[----:B------:R-:W-:Y:S02]  /*31420*/  F2FP.SATFINITE.E4M3.F32.PACK_AB_MERGE_C R16, RZ, R16, RZ ;  /* 0x00000010ff10723e */ /* 0x000fe400048070ff */
        /* <DEDUP_REMOVED lines=8> */
[----:B------:R-:W-:Y:S01]  /*314b0*/  ISETP.LT.OR P1, PT, R27, 0x51, !P3 ;  /* 0x000000511b00780c */ /* 0x000fe20005f21670 */
[----:B------:R-:W-:-:S05]  /*314c0*/  FMUL R16, R76, UR41 ;  /* 0x000000294c107c20 */ /* 0x000fca0008400000 */
[----:B------:R-:W-:Y:S02]  /*314d0*/  F2FP.SATFINITE.E4M3.F32.PACK_AB_MERGE_C R16, RZ, R16, RZ ;  /* 0x00000010ff10723e */ /* 0x000fe400048070ff */
[----:B0-----:R-:W-:-:S05]  /*314e0*/  @!P4 IADD3 R14, P5, R12, R14, RZ ;  /* 0x0000000e0c0ec210 */ /* 0x001fca0007fbe0ff */
[----:B------:R-:W-:-:S05]  /*314f0*/  @!P4 IMAD.X R15, R29, 0x1, R15, P5 ;  /* 0x000000011d0fc824 */ /* 0x000fca00028e060f */
[----:B------:R0:W-:Y:S02]  /*31500*/  @!P4 STG.E.U8 desc[UR46][R14.64+0x29], R16 ;  /* 0x000029100e00c986 */ /* 0x0001e4000c10112e */
[----:B0-----:R-:W0:Y:S01]  /*31510*/  @!P1 LDC.64 R14, c[0x0][0x5c0] ;  /* 0x00017000ff0e9b82 */ /* 0x001e220000000a00 */
        /* <DEDUP_REMOVED lines=8> */
[----:B------:R-:W-:-:S04]  /*315a0*/  LOP3.LUT R0, R0, 0xefffffff, RZ, 0xc0, !PT ;  /* 0xefffffff00007812 */ /* 0x000fc800078ec0ff */
[----:B------:R-:W-:-:S04]  /*315b0*/  @P1 LOP3.LUT R0, R0, 0x10000000, RZ, 0xfc, !PT ;  /* 0x1000000000001812 */ /* 0x000fc800078efcff */
[----:B------:R-:W-:-:S04]  /*315c0*/  LOP3.LUT R0, R0, 0xffffffdf, RZ, 0xc0, !PT ;  /* 0xffffffdf00007812 */ /* 0x000fc800078ec0ff */
[----:B------:R-:W-:Y:S02]  /*315d0*/  @P0 LOP3.LUT R0, R0, 0x20, RZ, 0xfc, !PT ;  /* 0x0000002000000812 */ /* 0x000fe400078efcff */
[----:B0-----:R-:W-:-:S04]  /*315e0*/  @!P0 IADD3 R46, P4, P5, R12, R14, R3 ;  /* 0x0000000e0c2e8210 */ /* 0x001fc80007d9e003 */
[----:B------:R-:W-:Y:S02]  /*315f0*/  @!P0 IADD3.X R47, R29, R15, R4, P4, P5 ;  /* 0x0000000f1d2f8210 */ /* 0x000fe400027ea404 */
[----:B------:R-:W-:-:S13]  /*31600*/  ISETP.LT.OR P0, PT, R27, 0x59, !P3 ;  /* 0x000000591b00780c */ /* 0x000fda0005f01670 */
        /* <DEDUP_REMOVED lines=18> */
[----:B------:R-:W-:Y:S02]  /*31730*/  ISETP.LT.OR P4, PT, R27, 0x32, !P6 ;  /* 0x000000321b00780c */ /* 0x000fe40007781670 */
[----:B------:R-:W-:-:S11]  /*31740*/  LOP3.LUT R0, R0, 0xbfffffff, RZ, 0xc0, !PT ;  /* 0xbfffffff00007812 */ /* 0x000fd600078ec0ff */
[----:B------:R-:W0:Y:S01]  /*31750*/  @!P4 LDC.64 R14, c[0x0][0x5c0] ;  /* 0x00017000ff0ecb82 */ /* 0x000e220000000a00 */
[----:B------:R-:W-:Y:S02]  /*31760*/  LOP3.LUT R11, R11, 0xffffffbf, RZ, 0xc0, !PT ;  /* 0xffffffbf0b0b7812 */ /* 0x000fe400078ec0ff */
[----:B------:R-:W-:Y:S02]  /*31770*/  @P0 LOP3.LUT R0, R0, 0x40000000, RZ, 0xfc, !PT ;  /* 0x4000000000000812 */ /* 0x000fe400078efcff */
[----:B------:R-:W-:Y:S02]  /*31780*/  @P3 LOP3.LUT R11, R11, 0x40, RZ, 0xfc, !PT ;  /* 0x000000400b0b3812 */ /* 0x000fe400078efcff */
[C---:B------:R-:W-:Y:S02]  /*31790*/  LOP3.LUT P0, RZ, R0.reuse, 0x10000, RZ, 0xc0, !PT ;  /* 0x0001000000ff7812 */ /* 0x040fe4000780c0ff */
[C---:B------:R-:W-:Y:S02]  /*317a0*/  LOP3.LUT P3, RZ, R0.reuse, 0x10, RZ, 0xc0, !PT ;  /* 0x0000001000ff7812 */ /* 0x040fe4000786c0ff */
[----:B------:R-:W-:Y:S01]  /*317b0*/  LOP3.LUT R0, R0, 0xdfffffff, RZ, 0xc0, !PT ;  /* 0xdfffffff00007812 */ /* 0x000fe200078ec0ff */
[----:B------:R-:W-:-:S03]  /*317c0*/  FMUL R16, R83, UR41 ;  /* 0x0000002953107c20 */ /* 0x000fc60008400000 */
[----:B------:R-:W-:Y:S02]  /*317d0*/  @P1 LOP3.LUT R0, R0, 0x20000000, RZ, 0xfc, !PT ;  /* 0x2000000000001812 */ /* 0x000fe400078efcff */
[----:B------:R-:W-:Y:S02]  /*317e0*/  ISETP.LT.OR P1, PT, R27, 0x41, !P2 ;  /* 0x000000411b00780c */ /* 0x000fe40005721670 */
[----:B------:R-:W-:Y:S02]  /*317f0*/  F2FP.SATFINITE.E4M3.F32.PACK_AB_MERGE_C R16, RZ, R16, RZ ;  /* 0x00000010ff10723e */ /* 0x000fe400048070ff */
[----:B0-----:R-:W-:-:S05]  /*31800*/  @!P4 IADD3 R14, P5, R12, R14, RZ ;  /* 0x0000000e0c0ec210 */ /* 0x001fca0007fbe0ff */
[----:B------:R-:W-:-:S05]  /*31810*/  @!P4 IMAD.X R15, R29, 0x1, R15, P5 ;  /* 0x000000011d0fc824 */ /* 0x000fca00028e060f */
[----:B------:R0:W-:Y:S02]  /*31820*/  @!P4 STG.E.U8 desc[UR46][R14.64+0x31], R16 ;  /* 0x000031100e00c986 */ /* 0x0001e4000c10112e */
[----:B0-----:R-:W0:Y:S02]  /*31830*/  @!P1 LDC.64 R14, c[0x0][0x5c0] ;  /* 0x00017000ff0e9b82 */ /* 0x001e240000000a00 */
        /* <DEDUP_REMOVED lines=14> */
[----:B------:R-:W0:Y:S02]  /*31920*/  @!P0 LDC.64 R14, c[0x0][0x5c0] ;  /* 0x00017000ff0e8b82 */ /* 0x000e240000000a00 */
[----:B0-----:R-:W-:Y:S01]  /*31930*/  @!P0 IADD3 R82, P4, P5, R12, R14, R7 ;  /* 0x0000000e0c528210 */ /* 0x001fe20007d9e007 */
[----:B------:R-:W-:Y:S02]  /*31940*/  FMUL R14, R86, UR41 ;  /* 0x00000029560e7c20 */ /* 0x000fe40008400000 */
[----:B------:R-:W2:Y:S04]  /*31950*/  LDL.LU R86, [R1+0x2bc] ;  /* 0x0002bc0001567983 */ /* 0x000ea80000300800 */
[----:B------:R-:W3:Y:S01]  /*31960*/  LDL.LU R88, [R1+0x2c0] ;  /* 0x0002c00001587983 */ /* 0x000ee20000300800 */
[----:B------:R-:W-:-:S02]  /*31970*/  @!P0 IADD3.X R83, R29, R15, R6, P4, P5 ;  /* 0x0000000f1d538210 */ /* 0x000fc400027ea406 */
[----:B------:R-:W-:Y:S01]  /*31980*/  ISETP.LT.OR P4, PT, R27, 0x39, !P6 ;  /* 0x000000391b00780c */ /* 0x000fe20007781670 */
[----:B------:R-:W-:Y:S01]  /*31990*/  FMUL R16, R85, UR41 ;  /* 0x0000002955107c20 */ /* 0x000fe20008400000 */
[----:B------:R-:W-:Y:S01]  /*319a0*/  F2FP.SATFINITE.E4M3.F32.PACK_AB_MERGE_C R14, RZ, R14, RZ ;  /* 0x0000000eff0e723e */ /* 0x000fe200048070ff */
[----:B------:R-:W4:Y:S04]  /*319b0*/  LDL.LU R90, [R1+0x2c4] ;  /* 0x0002c400015a7983 */ /* 0x000f280000300800 */
[----:B------:R0:W-:Y:S01]  /*319c0*/  @!P3 STG.E.U8 desc[UR46][R34.64+0x31], R14 ;  /* 0x0000310e2200b986 */ /* 0x0001e2000c10112e */
[----:B------:R-:W-:Y:S02]  /*319d0*/  F2FP.SATFINITE.E4M3.F32.PACK_AB_MERGE_C R16, RZ, R16, RZ ;  /* 0x00000010ff10723e */ /* 0x000fe400048070ff */
[----:B------:R-:W-:Y:S01]  /*319e0*/  LOP3.LUT P1, RZ, R0, 0x40, RZ, 0xc0, !PT ;  /* 0x0000004000ff7812 */ /* 0x000fe2000782c0ff */
[----:B------:R-:W4:Y:S02]  /*319f0*/  LDL.LU R89, [R1+0x2c8] ;  /* 0x0002c80001597983 */ /* 0x000f240000300800 */
[----:B0-----:R-:W0:Y:S01]  /*31a00*/  @!P4 LDC.64 R14, c[0x0][0x5c0] ;  /* 0x00017000ff0ecb82 */ /* 0x001e220000000a00 */
[----:B------:R-:W-:-:S02]  /*31a10*/  ISETP.LT.OR P3, PT, R27, 0x4a, !P2 ;  /* 0x0000004a1b00780c */ /* 0x000fc40005761670 */
        /* <DEDUP_REMOVED lines=18> */
[----:B------:R-:W-:-:S04]  /*31b40*/  @P0 LOP3.LUT R2, R2, 0x1, RZ, 0xfc, !PT ;  /* 0x0000000102020812 */ /* 0x000fc800078efcff */
[----:B------:R-:W-:-:S04]  /*31b50*/  LOP3.LUT R2, R2, 0xfffffffd, RZ, 0xc0, !PT ;  /* 0xfffffffd02027812 */ /* 0x000fc800078ec0ff */
[----:B------:R-:W-:Y:S02]  /*31b60*/  @P3 LOP3.LUT R2, R2, 0x2, RZ, 0xfc, !PT ;  /* 0x0000000202023812 */ /* 0x000fe400078efcff */
[----:B0-----:R-:W-:-:S04]  /*31b70*/  @!P3 IADD3 R84, P4, P5, R12, R14, R7 ;  /* 0x0000000e0c54b210 */ /* 0x001fc80007d9e007 */
[----:B------:R-:W-:Y:S02]  /*31b80*/  @!P3 IADD3.X R85, R29, R15, R6, P4, P5 ;  /* 0x0000000f1d55b210 */ /* 0x000fe400027ea406 */
[----:B------:R-:W-:Y:S02]  /*31b90*/  ISETP.LT.OR P3, PT, R27, 0x52, !P2 ;  /* 0x000000521b00780c */ /* 0x000fe40005761670 */
[----:B------:R-:W-:Y:S01]  /*31ba0*/  LOP3.LUT P6, RZ, R0, 0x100, RZ, 0xc0, !PT ;  /* 0x0000010000ff7812 */ /* 0x000fe200078cc0ff */
[----:B--2---:R-:W-:-:S05]  /*31bb0*/  FMUL R14, R86, UR41 ;  /* 0x00000029560e7c20 */ /* 0x004fca0008400000 */
        /* <DEDUP_REMOVED lines=8> */
[----:B------:R-:W-:-:S13]  /*31c40*/  ISETP.LT.OR P3, PT, R27, 0x59, !P2 ;  /* 0x000000591b00780c */ /* 0x000fda0005761670 */
[----:B------:R-:W0:Y:S02]  /*31c50*/  @!P3 LDC.64 R14, c[0x0][0x5c0] ;  /* 0x00017000ff0ebb82 */ /* 0x000e240000000a00 */
[----:B0-----:R-:W-:Y:S01]  /*31c60*/  @!P3 IADD3 R86, P4, P5, R12, R14, R7 ;  /* 0x0000000e0c56b210 */ /* 0x001fe20007d9e007 */
[----:B---3--:R-:W-:Y:S02]  /*31c70*/  FMUL R14, R88, UR41 ;  /* 0x00000029580e7c20 */ /* 0x008fe40008400000 */
[----:B------:R-:W2:Y:S04]  /*31c80*/  LDL.LU R88, [R1+0x2cc] ;  /* 0x0002cc0001587983 */ /* 0x000ea80000300800 */
[----:B------:R-:W3:Y:S04]  /*31c90*/  LDL.LU R93, [R1+0x2d0] ;  /* 0x0002d000015d7983 */ /* 0x000ee80000300800 */
[----:B------:R-:W3:Y:S01]  /*31ca0*/  LDL.LU R92, [R1+0x2d4] ;  /* 0x0002d400015c7983 */ /* 0x000ee20000300800 */
[----:B------:R-:W-:-:S02]  /*31cb0*/  LOP3.LUT R2, R2, 0xfffffffb, RZ, 0xc0, !PT ;  /* 0xfffffffb02027812 */ /* 0x000fc400078ec0ff */
[----:B------:R-:W-:Y:S01]  /*31cc0*/  LOP3.LUT P0, RZ, R11, 0x400, RZ, 0xc0, !PT ;  /* 0x000004000bff7812 */ /* 0x000fe2000780c0ff */
[----:B------:R-:W3:Y:S01]  /*31cd0*/  LDL.LU R94, [R1+0x2d8] ;  /* 0x0002d800015e7983 */ /* 0x000ee20000300800 */
[----:B------:R-:W-:Y:S02]  /*31ce0*/  @P3 LOP3.LUT R2, R2, 0x4, RZ, 0xfc, !PT ;  /* 0x0000000402023812 */ /* 0x000fe400078efcff */
[----:B------:R-:W-:Y:S01]  /*31cf0*/  @!P3 IADD3.X R87, R29, R15, R6, P4, P5 ;  /* 0x0000000f1d57b210 */ /* 0x000fe200027ea406 */
[----:B------:R-:W3:Y:S01]  /*31d00*/  LDL.LU R96, [R1+0x2dc] ;  /* 0x0002dc0001607983 */ /* 0x000ee20000300800 */
[----:B------:R-:W-:Y:S02]  /*31d10*/  ISETP.LT.OR P3, PT, R27, 0x5a, !P2 ;  /* 0x0000005a1b00780c */ /* 0x000fe40005761670 */
[----:B------:R-:W-:-:S05]  /*31d20*/  F2FP.SATFINITE.E4M3.F32.PACK_AB_MERGE_C R14, RZ, R14, RZ ;  /* 0x0000000eff0e723e */ /* 0x000fca00048070ff */
[----:B------:R0:W-:Y:S06]  /*31d30*/  @!P0 STG.E.U8 desc[UR46][R58.64+0x39], R14 ;  /* 0x0000390e3a008986 */ /* 0x0001ec000c10112e */
[----:B0-----:R-:W0:Y:S01]  /*31d40*/  @!P3 LDC.64 R14, c[0x0][0x5c0] ;  /* 0x00017000ff0ebb82 */ /* 0x001e220000000a00 */
[----:B------:R-:W-:Y:S02]  /*31d50*/  LOP3.LUT R0, R0, 0xfffdffff, RZ, 0xc0, !PT ;  /* 0xfffdffff00007812 */ /* 0x000fe400078ec0ff */
[C---:B------:R-:W-:Y:S02]  /*31d60*/  LOP3.LUT P0, RZ, R11.reuse, 0x200, RZ, 0xc0, !PT ;  /* 0x000002000bff7812 */ /* 0x040fe4000780c0ff */
[----:B------:R-:W-:-:S02]  /*31d70*/  LOP3.LUT R11, R11, 0xffffffef, RZ, 0xc0, !PT ;  /* 0xffffffef0b0b7812 */ /* 0x000fc400078ec0ff */
[----:B------:R-:W-:Y:S02]  /*31d80*/  @P3 LOP3.LUT R0, R0, 0x20000, RZ, 0xfc, !PT ;  /* 0x0002000000003812 */ /* 0x000fe400078efcff */
[----:B------:R-:W-:Y:S02]  /*31d90*/  @P2 LOP3.LUT R11, R11, 0x10, RZ, 0xfc, !PT ;  /* 0x000000100b0b2812 */ /* 0x000fe400078efcff */
[----:B0-----:R-:W-:-:S04]  /*31da0*/  @!P3 IADD3 R58, P4, P5, R12, R14, R7 ;  /* 0x0000000e0c3ab210 */ /* 0x001fc80007d9e007 */
[----:B------:R-:W-:Y:S02]  /*31db0*/  @!P3 IADD3.X R59, R29, R15, R6, P4, P5 ;  /* 0x0000000f1d3bb210 */ /* 0x000fe400027ea406 */
[----:B------:R-:W-:Y:S01]  /*31dc0*/  ISETP.GE.AND P3, PT, R26, 0x101, PT ;  /* 0x000001011a00780c */ /* 0x000fe20003f66270 */
[----:B----4-:R-:W-:-:S03]  /*31dd0*/  FMUL R14, R90, UR41 ;  /* 0x000000295a0e7c20 */ /* 0x010fc60008400000 */
        /* <DEDUP_REMOVED lines=13> */
[----:B------:R-:W-:Y:S01]  /*31eb0*/  FMUL R14, R89, UR41 ;  /* 0x00000029590e7c20 */ /* 0x000fe20008400000 */
        /* <DEDUP_REMOVED lines=30> */
[----:B------:R-:W-:-:S04]  /*320a0*/  LOP3.LUT R2, R2, 0xfffffff7, RZ, 0xc0, !PT ;  /* 0xfffffff702027812 */ /* 0x000fc800078ec0ff */
[----:B------:R-:W-:Y:S02]  /*320b0*/  @P2 LOP3.LUT R2, R2, 0x8, RZ, 0xfc, !PT ;  /* 0x0000000802022812 */ /* 0x000fe400078efcff */
[----:B------:R-:W-:Y:S02]  /*320c0*/  LOP3.LUT P2, RZ, R11, 0x100, RZ, 0xc0, !PT ;  /* 0x000001000bff7812 */ /* 0x000fe4000784c0ff */
[----:B0-----:R-:W-:Y:S01]  /*320d0*/  @!P6 IADD3 R48, P4, P5, R12, R14, R9 ;  /* 0x0000000e0c30e210 */ /* 0x001fe20007d9e009 */
[----:B------:R-:W-:-:S05]  /*320e0*/  FMUL R14, R92, UR41 ;  /* 0x000000295c0e7c20 */ /* 0x000fca0008400000 */
[----:B------:R-:W-:-:S05]  /*320f0*/  F2FP.SATFINITE.E4M3.F32.PACK_AB_MERGE_C R14, RZ, R14, RZ ;  /* 0x0000000eff0e723e */ /* 0x000fca00048070ff */
[----:B------:R0:W-:Y:S01]  /*32100*/  @!P2 STG.E.U8 desc[UR46][R42.64+0x28], R14 ;  /* 0x0000280e2a00a986 */ /* 0x0001e2000c10112e */
[----:B------:R-:W-:Y:S02]  /*32110*/  ISETP.LT.OR P2, PT, R27, 0x51, !P3 ;  /* 0x000000511b00780c */ /* 0x000fe40005f41670 */
[----:B------:R-:W-:-:S11]  /*32120*/  @!P6 IADD3.X R49, R29, R15, R8, P4, P5 ;  /* 0x0000000f1d31e210 */ /* 0x000fd600027ea408 */
[----:B0-----:R-:W0:Y:S02]  /*32130*/  @!P2 LDC.64 R14, c[0x0][0x5c0] ;  /* 0x00017000ff0eab82 */ /* 0x001e240000000a00 */
[----:B0-----:R-:W-:Y:S01]  /*32140*/  @!P2 IADD3 R92, P4, P5, R12, R14, R9 ;  /* 0x0000000e0c5ca210 */ /* 0x001fe20007d9e009 */
[----:B------:R-:W-:Y:S02]  /*32150*/  FMUL R14, R94, UR41 ;  /* 0x000000295e0e7c20 */ /* 0x000fe40008400000 */
[----:B------:R-:W2:Y:S01]  /*32160*/  LDL.LU R94, [R1+0x2e0] ;  /* 0x0002e000015e7983 */ /* 0x000ea20000300800 */
[----:B------:R-:W-:Y:S02]  /*32170*/  @!P2 IADD3.X R93, R29, R15, R8, P4, P5 ;  /* 0x0000000f1d5da210 */ /* 0x000fe400027ea408 */
[----:B------:R-:W-:Y:S01]  /*32180*/  ISETP.LT.OR P4, PT, R27, 0x29, !P0 ;  /* 0x000000291b00780c */ /* 0x000fe20004781670 */
[----:B------:R-:W3:Y:S01]  /*32190*/  LDL.LU R95, [R1+0x2e4] ;  /* 0x0002e400015f7983 */ /* 0x000ee20000300800 */
[----:B------:R-:W-:-:S11]  /*321a0*/  LOP3.LUT R11, R11, 0xffffff7f, RZ, 0xc0, !PT ;  /* 0xffffff7f0b0b7812 */ /* 0x000fd600078ec0ff */
[----:B------:R-:W0:Y:S01]  /*321b0*/  @!P4 LDC.64 R16, c[0x0][0x5c0] ;  /* 0x00017000ff10cb82 */ /* 0x000e220000000a00 */
[----:B------:R-:W-:Y:S02]  /*321c0*/  LOP3.LUT P1, RZ, R0, 0x80000, RZ, 0xc0, !PT ;  /* 0x0008000000ff7812 */ /* 0x000fe4000782c0ff */
[----:B------:R-:W-:Y:S02]  /*321d0*/  @P0 LOP3.LUT R11, R11, 0x80, RZ, 0xfc, !PT ;  /* 0x000000800b0b0812 */ /* 0x000fe400078efcff */
[----:B------:R-:W-:Y:S02]  /*321e0*/  ISETP.LT.OR P0, PT, R27, 0x52, !P3 ;  /* 0x000000521b00780c */ /* 0x000fe40005f01670 */
[----:B------:R-:W-:Y:S02]  /*321f0*/  LOP3.LUT R2, R2, 0xffffffef, RZ, 0xc0, !PT ;  /* 0xffffffef02027812 */ /* 0x000fe400078ec0ff */
[----:B------:R-:W-:Y:S02]  /*32200*/  F2FP.SATFINITE.E4M3.F32.PACK_AB_MERGE_C R14, RZ, R14, RZ ;  /* 0x0000000eff0e723e */ /* 0x000fe400048070ff */
[----:B------:R-:W-:-:S02]  /*32210*/  @P6 LOP3.LUT R2, R2, 0x10, RZ, 0xfc, !PT ;  /* 0x0000001002026812 */ /* 0x000fc400078efcff */
[----:B------:R-:W-:Y:S01]  /*32220*/  @!P4 IADD3 R15, P5, P6, R3, R12, R7 ;  /* 0x0000000c030fc210 */ /* 0x000fe20007ebe007 */
[----:B------:R1:W-:Y:S03]  /*32230*/  @!P1 STG.E.U8 desc[UR46][R20.64+0x29], R14 ;  /* 0x0000290e14009986 */ /* 0x0003e6000c10112e */
[----:B0-----:R-:W-:Y:S02]  /*32240*/  @!P4 IADD3 R16, P1, R15, R16, RZ ;  /* 0x000000100f10c210 */ /* 0x001fe40007f3e0ff */
[----:B-1----:R-:W0:Y:S01]  /*32250*/  @!P0 LDC.64 R14, c[0x0][0x5c0] ;  /* 0x00017000ff0e8b82 */ /* 0x002e220000000a00 */
[----:B------:R-:W-:Y:S02]  /*32260*/  LOP3.LUT R2, R2, 0xffffffdf, RZ, 0xc0, !PT ;  /* 0xffffffdf02027812 */ /* 0x000fe400078ec0ff */
[----:B------:R-:W-:Y:S02]  /*32270*/  @!P4 IADD3.X R24, R4, R29, R6, P5, P6 ;  /* 0x0000001d0418c210 */ /* 0x000fe40002fec406 */
[----:B------:R-:W-:-:S02]  /*32280*/  @P2 LOP3.LUT R2, R2, 0x20, RZ, 0xfc, !PT ;  /* 0x0000002002022812 */ /* 0x000fc400078efcff */
[C---:B------:R-:W-:Y:S02]  /*32290*/  LOP3.LUT P2, RZ, R0.reuse, 0x100000, RZ, 0xc0, !PT ;  /* 0x0010000000ff7812 */ /* 0x040fe4000784c0ff */
[----:B------:R-:W-:Y:S01]  /*322a0*/  LOP3.LUT R0, R0, 0xfffbffff, RZ, 0xc0, !PT ;  /* 0xfffbffff00007812 */ /* 0x000fe200078ec0ff */
[----:B------:R-:W-:-:S03]  /*322b0*/  @!P4 IMAD.X R17, R24, 0x1, R17, P1 ;  /* 0x000000011811c824 */ /* 0x000fc600008e0611 */
[----:B------:R-:W-:Y:S02]  /*322c0*/  @P0 LOP3.LUT R0, R0, 0x40000, RZ, 0xfc, !PT ;  /* 0x0004000000000812 */ /* 0x000fe400078efcff */
[----:B0-----:R-:W-:Y:S01]  /*322d0*/  @!P0 IADD3 R42, P5, P6, R12, R14, R9 ;  /* 0x0000000e0c2a8210 */ /* 0x001fe20007ebe009 */
[----:B------:R-:W-:Y:S02]  /*322e0*/  FMUL R14, R96, UR41 ;  /* 0x00000029600e7c20 */ /* 0x000fe40008400000 */
[----:B------:R-:W4:Y:S01]  /*322f0*/  LDL.LU R96, [R1+0x2e8] ;  /* 0x0002e80001607983 */ /* 0x000f220000300800 */
[----:B------:R-:W-:Y:S02]  /*32300*/  @!P0 IADD3.X R43, R29, R15, R8, P5, P6 ;  /* 0x0000000f1d2b8210 */ /* 0x000fe40002fec408 */
[----:B------:R-:W-:Y:S02]  /*32310*/  F2FP.SATFINITE.E4M3.F32.PACK_AB_MERGE_C R14, RZ, R14, RZ ;  /* 0x0000000eff0e723e */ /* 0x000fe400048070ff */
[----:B------:R-:W-:-:S03]  /*32320*/  LOP3.LUT P0, RZ, R11, 0x80, RZ, 0xc0, !PT ;  /* 0x000000800bff7812 */ /* 0x000fc6000780c0ff */
[----:B------:R0:W-:Y:S01]  /*32330*/  @!P4 STG.E.U8 desc[UR46][R16.64+0x28], R14 ;  /* 0x0000280e1000c986 */ /* 0x0001e2000c10112e */
[----:B------:R-:W-:-:S13]  /*32340*/  ISETP.LT.OR P4, PT, R27, 0x2a, !P0 ;  /* 0x0000002a1b00780c */ /* 0x000fda0004781670 */
[----:B0-----:R-:W0:Y:S01]  /*32350*/  @!P4 LDC.64 R14, c[0x0][0x5c0] ;  /* 0x00017000ff0ecb82 */ /* 0x001e220000000a00 */
        /* <DEDUP_REMOVED lines=8> */
[----:B------:R-:W-:Y:S01]  /*323e0*/  ISETP.GE.AND P6, PT, R26, 0x101, PT ;  /* 0x000001011a00780c */ /* 0x000fe20003fc6270 */
[----:B--2---:R-:W-:Y:S02]  /*323f0*/  FMUL R14, R94, UR41 ;  /* 0x000000295e0e7c20 */ /* 0x004fe40008400000 */
[----:B------:R-:W2:Y:S01]  /*32400*/  LDL.LU R94, [R1+0x2ec] ;  /* 0x0002ec00015e7983 */ /* 0x000ea20000300800 */
        /* <DEDUP_REMOVED lines=9> */
[----:B---3--:R-:W-:Y:S02]  /*324a0*/  FMUL R14, R95, UR41 ;  /* 0x000000295f0e7c20 */ /* 0x008fe40008400000 */
[----:B------:R-:W3:Y:S03]  /*324b0*/  LDL.LU R95, [R1+0x2f0] ;  /* 0x0002f000015f7983 */ /* 0x000ee60000300800 */
[----:B------:R-:W-:-:S05]  /*324c0*/  F2FP.SATFINITE.E4M3.F32.PACK_AB_MERGE_C R14, RZ, R14, RZ ;  /* 0x0000000eff0e723e */ /* 0x000fca00048070ff */
[----:B------:R0:W-:Y:S01]  /*324d0*/  @!P2 STG.E.U8 desc[UR46][R56.64+0x30], R14 ;  /* 0x0000300e3800a986 */ /* 0x0001e2000c10112e */
[----:B------:R-:W-:Y:S02]  /*324e0*/  ISETP.LT.OR P2, PT, R27, 0x61, !P3 ;  /* 0x000000611b00780c */ /* 0x000fe40005f41670 */
[----:B------:R-:W-:-:S11]  /*324f0*/  @!P6 IADD3.X R117, R29, R15, R8, P4, P5 ;  /* 0x0000000f1d75e210 */ /* 0x000fd600027ea408 */
[----:B0-----:R-:W0:Y:S02]  /*32500*/  @!P2 LDC.64 R14, c[0x0][0x5c0] ;  /* 0x00017000ff0eab82 */ /* 0x001e240000000a00 */
[----:B0-----:R-:W-:-:S04]  /*32510*/  @!P2 IADD3 R56, P4, P5, R12, R14, R3 ;  /* 0x0000000e0c38a210 */ /* 0x001fc80007d9e003 */
[----:B------:R-:W-:Y:S02]  /*32520*/  @!P2 IADD3.X R57, R29, R15, R4, P4, P5 ;  /* 0x0000000f1d39a210 */ /* 0x000fe400027ea404 */
[----:B------:R-:W-:Y:S02]  /*32530*/  ISETP.LT.OR P4, PT, R27, 0x31, !P0 ;  /* 0x000000311b00780c */ /* 0x000fe40004781670 */
[----:B------:R-:W-:Y:S01]  /*32540*/  LOP3.LUT P2, RZ, R0, 0x400, RZ, 0xc0, !PT ;  /* 0x0000040000ff7812 */ /* 0x000fe2000784c0ff */
[----:B----4-:R-:W-:Y:S02]  /*32550*/  FMUL R14, R96, UR41 ;  /* 0x00000029600e7c20 */ /* 0x010fe40008400000 */
[----:B------:R-:W4:Y:S01]  /*32560*/  LDL.LU R96, [R1+0x2f4] ;  /* 0x0002f40001607983 */ /* 0x000f220000300800 */
[----:B------:R-:W-:-:S07]  /*32570*/  LOP3.LUT R11, R11, 0xffffffdf, RZ, 0xc0, !PT ;  /* 0xffffffdf0b0b7812 */ /* 0x000fce00078ec0ff */
[----:B------:R-:W0:Y:S02]  /*32580*/  @!P4 LDC.64 R16, c[0x0][0x5c0] ;  /* 0x00017000ff10cb82 */ /* 0x000e240000000a00 */
        /* <DEDUP_REMOVED lines=9> */
[----:B------:R-:W-:Y:S02]  /*32620*/  @!P4 IADD3.X R20, R4, R29, R6, P5, P6 ;  /* 0x0000001d0414c210 */ /* 0x000fe40002fec406 */
[----:B0-----:R-:W-:-:S03]  /*32630*/  @!P2 IADD3 R36, P5, P6, R12, R14, R3 ;  /* 0x0000000e0c24a210 */ /* 0x001fc60007ebe003 */
[----:B------:R-:W-:Y:S02]  /*32640*/  @!P4 IMAD.X R17, R20, 0x1, R17, P1 ;  /* 0x000000011411c824 */ /* 0x000fe400008e0611 */
[----:B--2---:R-:W-:Y:S02]  /*32650*/  FMUL R14, R94, UR41 ;  /* 0x000000295e0e7c20 */ /* 0x004fe40008400000 */
[----:B------:R-:W2:Y:S03]  /*32660*/  LDL.LU R94, [R1+0x2f8] ;  /* 0x0002f800015e7983 */ /* 0x000ea60000300800 */
[----:B------:R-:W-:-:S05]  /*32670*/  F2FP.SATFINITE.E4M3.F32.PACK_AB_MERGE_C R14, RZ, R14, RZ ;  /* 0x0000000eff0e723e */ /* 0x000fca00048070ff */
[----:B------:R0:W-:Y:S01]  /*32680*/  @!P4 STG.E.U8 desc[UR46][R16.64+0x30], R14 ;  /* 0x0000300e1000c986 */ /* 0x0001e2000c10112e */
[----:B------:R-:W-:Y:S02]  /*32690*/  ISETP.LT.OR P4, PT, R27, 0x32, !P0 ;  /* 0x000000321b00780c */ /* 0x000fe40004781670 */
[----:B------:R-:W-:-:S11]  /*326a0*/  @!P2 IADD3.X R37, R29, R15, R4, P5, P6 ;  /* 0x0000000f1d25a210 */ /* 0x000fd60002fec404 */
[----:B0-----:R-:W0:Y:S01]  /*326b0*/  @!P4 LDC.64 R14, c[0x0][0x5c0] ;  /* 0x00017000ff0ecb82 */ /* 0x001e220000000a00 */
[----:B------:R-:W-:Y:S02]  /*326c0*/  ISETP.LT.OR P2, PT, R27, 0x69, !P3 ;  /* 0x000000691b00780c */ /* 0x000fe40005f41670 */
[----:B------:R-:W-:-:S04]  /*326d0*/  @!P4 IADD3 R16, P5, P6, R3, R12, R7 ;  /* 0x0000000c0310c210 */ /* 0x000fc80007ebe007 */
[----:B------:R-:W-:Y:S02]  /*326e0*/  @!P4 IADD3.X R17, R4, R29, R6, P5, P6 ;  /* 0x0000001d0411c210 */ /* 0x000fe40002fec406 */
[----:B0-----:R-:W-:-:S05]  /*326f0*/  @!P4 IADD3 R16, P5, R16, R14, RZ ;  /* 0x0000000e1010c210 */ /* 0x001fca0007fbe0ff */
[----:B------:R-:W-:Y:S02]  /*32700*/  @!P4 IMAD.X R17, R17, 0x1, R15, P5 ;  /* 0x000000011111c824 */ /* 0x000fe400028e060f */
[----:B------:R-:W0:Y:S02]  /*32710*/  @!P2 LDC.64 R14, c[0x0][0x5c0] ;  /* 0x00017000ff0eab82 */ /* 0x000e240000000a00 */
[----:B0-----:R-:W-:Y:S01]  /*32720*/  @!P2 IADD3 R120, P5, P6, R12, R14, R3 ;  /* 0x0000000e0c78a210 */ /* 0x001fe20007ebe003 */
[----:B---3--:R-:W-:Y:S02]  /*32730*/  FMUL R14, R95, UR41 ;  /* 0x000000295f0e7c20 */ /* 0x008fe40008400000 */
[----:B------:R-:W3:Y:S01]  /*32740*/  LDL.LU R95, [R1+0x2fc] ;  /* 0x0002fc00015f7983 */ /* 0x000ee20000300800 */
[----:B------:R-:W-:Y:S02]  /*32750*/  @!P2 IADD3.X R121, R29, R15, R4, P5, P6 ;  /* 0x0000000f1d79a210 */ /* 0x000fe40002fec404 */
[----:B------:R-:W-:-:S02]  /*32760*/  ISETP.LT.OR P6, PT, R27, 0x6a, !P3 ;  /* 0x0000006a1b00780c */ /* 0x000fc40005fc1670 */
[----:B------:R-:W-:-:S05]  /*32770*/  F2FP.SATFINITE.E4M3.F32.PACK_AB_MERGE_C R14, RZ, R14, RZ ;  /* 0x0000000eff0e723e */ /* 0x000fca00048070ff */
[----:B------:R0:W-:Y:S06]  /*32780*/  @!P4 STG.E.U8 desc[UR46][R16.64+0x31], R14 ;  /* 0x0000310e1000c986 */ /* 0x0001ec000c10112e */
[----:B0-----:R-:W0:Y:S01]  /*32790*/  @!P6 LDC.64 R14, c[0x0][0x5c0] ;  /* 0x00017000ff0eeb82 */ /* 0x001e220000000a00 */
[----:B------:R-:W-:Y:S02]  /*327a0*/  LOP3.LUT P2, RZ, R11, 0x20, RZ, 0xc0, !PT ;  /* 0x000000200bff7812 */ /* 0x000fe4000784c0ff */
[----:B0-----:R-:W-:Y:S01]  /*327b0*/  @!P6 IADD3 R126, P4, P5, R12, R14, R3 ;  /* 0x0000000e0c7ee210 */ /* 0x001fe20007d9e003 */
[----:B----4-:R-:W-:-:S05]  /*327c0*/  FMUL R14, R96, UR41 ;  /* 0x00000029600e7c20 */ /* 0x010fca0008400000 */
[----:B------:R-:W-:-:S05]  /*327d0*/  F2FP.SATFINITE.E4M3.F32.PACK_AB_MERGE_C R14, RZ, R14, RZ ;  /* 0x0000000eff0e723e */ /* 0x000fca00048070ff */
[----:B------:R0:W-:Y:S01]  /*327e0*/  @!P2 STG.E.U8 desc[UR46][R38.64+0x38], R14 ;  /* 0x0000380e2600a986 */ /* 0x0001e2000c10112e */
[----:B------:R-:W-:Y:S02]  /*327f0*/  ISETP.LT.OR P2, PT, R27, 0x71, !P3 ;  /* 0x000000711b00780c */ /* 0x000fe40005f41670 */
[----:B------:R-:W-:-:S11]  /*32800*/  @!P6 IADD3.X R127, R29, R15, R4, P4, P5 ;  /* 0x0000000f1d7fe210 */ /* 0x000fd600027ea404 */
[----:B0-----:R-:W0:Y:S02]  /*32810*/  @!P2 LDC.64 R14, c[0x0][0x5c0] ;  /* 0x00017000ff0eab82 */ /* 0x001e240000000a00 */
[----:B0-----:R-:W-:Y:S01]  /*32820*/  @!P2 IADD3 R38, P4, P5, R12, R14, R3 ;  /* 0x0000000e0c26a210 */ /* 0x001fe20007d9e003 */
[----:B--2---:R-:W-:Y:S02]  /*32830*/  FMUL R14, R94, UR41 ;  /* 0x000000295e0e7c20 */ /* 0x004fe40008400000 */
[----:B------:R-:W2:Y:S01]  /*32840*/  LDL.LU R94, [R1+0x300] ;  /* 0x00030000015e7983 */ /* 0x000ea20000300800 */
[----:B------:R-:W-:Y:S02]  /*32850*/  @!P2 IADD3.X R39, R29, R15, R4, P4, P5 ;  /* 0x0000000f1d27a210 */ /* 0x000fe400027ea404 */
[----:B------:R-:W-:Y:S01]  /*32860*/  ISETP.LT.OR P4, PT, R27, 0x39, !P0 ;  /* 0x000000391b00780c */ /* 0x000fe20004781670 */
[----:B------:R-:W4:Y:S01]  /*32870*/  LDL.LU R96, [R1+0x304] ;  /* 0x0003040001607983 */ /* 0x000f220000300800 */
[----:B------:R-:W-:-:S02]  /*32880*/  LOP3.LUT P1, RZ, R0, 0x200000, RZ, 0xc0, !PT ;  /* 0x0020000000ff7812 */ /* 0x000fc4000782c0ff */
[----:B------:R-:W-:-:S09]  /*32890*/  LOP3.LUT R0, R0, 0xfffffbff, RZ, 0xc0, !PT ;  /* 0xfffffbff00007812 */ /* 0x000fd200078ec0ff */
[----:B------:R-:W0:Y:S01]  /*328a0*/  @!P4 LDC.64 R16, c[0x0][0x5c0] ;  /* 0x00017000ff10cb82 */ /* 0x000e220000000a00 */
[----:B------:R-:W-:Y:S02]  /*328b0*/  @P2 LOP3.LUT R0, R0, 0x400, RZ, 0xfc, !PT ;  /* 0x0000040000002812 */ /* 0x000fe400078efcff */
[----:B------:R-:W-:Y:S02]  /*328c0*/  ISETP.LT.OR P2, PT, R27, 0x72, !P3 ;  /* 0x000000721b00780c */ /* 0x000fe40005f41670 */
[----:B------:R-:W-:Y:S02]  /*328d0*/  F2FP.SATFINITE.E4M3.F32.PACK_AB_MERGE_C R14, RZ, R14, RZ ;  /* 0x0000000eff0e723e */ /* 0x000fe400048070ff */
[----:B------:R-:W-:-:S03]  /*328e0*/  @!P4 IADD3 R15, P5, P6, R3, R12, R7 ;  /* 0x0000000c030fc210 */ /* 0x000fc60007ebe007 */
[----:B------:R1:W-:Y:S01]  /*328f0*/  @!P1 STG.E.U8 desc[UR46][R22.64+0x39], R14 ;  /* 0x0000390e16009986 */ /* 0x0003e2000c10112e */
[----:B0-----:R-:W-:-:S05]  /*32900*/  @!P4 IADD3 R16, P1, R15, R16, RZ ;  /* 0x000000100f10c210 */ /* 0x001fca0007f3e0ff */
[----:B-1----:R-:W0:Y:S01]  /*32910*/  @!P2 LDC.64 R14, c[0x0][0x5c0] ;  /* 0x00017000ff0eab82 */ /* 0x002e220000000a00 */
[----:B------:R-:W-:-:S05]  /*32920*/  @!P4 IADD3.X R20, R4, R29, R6, P5, P6 ;  /* 0x0000001d0414c210 */ /* 0x000fca0002fec406 */
[----:B------:R-:W-:Y:S01]  /*32930*/  @!P4 IMAD.X R17, R20, 0x1, R17, P1 ;  /* 0x000000011411c824 */ /* 0x000fe200008e0611 */
[----:B0-----:R-:W-:Y:S01]  /*32940*/  @!P2 IADD3 R22, P5, P6, R12, R14, R3 ;  /* 0x0000000e0c16a210 */ /* 0x001fe20007ebe003 */
[----:B---3--:R-:W-:Y:S02]  /*32950*/  FMUL R14, R95, UR41 ;  /* 0x000000295f0e7c20 */ /* 0x008fe40008400000 */
[----:B------:R-:W3:Y:S03]  /*32960*/  LDL.LU R95, [R1+0x308] ;  /* 0x00030800015f7983 */ /* 0x000ee60000300800 */
[----:B------:R-:W-:-:S05]  /*32970*/  F2FP.SATFINITE.E4M3.F32.PACK_AB_MERGE_C R14, RZ, R14, RZ ;  /* 0x0000000eff0e723e */ /* 0x000fca00048070ff */
[----:B------:R0:W-:Y:S01]  /*32980*/  @!P4 STG.E.U8 desc[UR46][R16.64+0x38], R14 ;  /* 0x0000380e1000c986 */ /* 0x0001e2000c10112e */
[----:B------:R-:W-:Y:S02]  /*32990*/  ISETP.LT.OR P4, PT, R27, 0x3a, !P0 ;  /* 0x0000003a1b00780c */ /* 0x000fe40004781670 */
[----:B------:R-:W-:Y:S02]  /*329a0*/  LOP3.LUT R0, R0, 0xffdfffff, RZ, 0xc0, !PT ;  /* 0xffdfffff00007812 */ /* 0x000fe400078ec0ff */
[----:B------:R-:W-:Y:S02]  /*329b0*/  LOP3.LUT R13, R13, 0xdfffffff, RZ, 0xc0, !PT ;  /* 0xdfffffff0d0d7812 */ /* 0x000fe400078ec0ff */
[----:B------:R-:W-:Y:S02]  /*329c0*/  @P2 LOP3.LUT R0, R0, 0x200000, RZ, 0xfc, !PT ;  /* 0x0020000000002812 */ /* 0x000fe400078efcff */
[----:B------:R-:W-:Y:S02]  /*329d0*/  @!P2 IADD3.X R23, R29, R15, R4, P5, P6 ;  /* 0x0000000f1d17a210 */ /* 0x000fe40002fec404 */
[----:B------:R-:W-:-:S03]  /*329e0*/  @P0 LOP3.LUT R13, R13, 0x20000000, RZ, 0xfc, !PT ;  /* 0x200000000d0d0812 */ /* 0x000fc600078efcff */
[----:B0-----:R-:W0:Y:S01]  /*329f0*/  @!P4 LDC.64 R14, c[0x0][0x5c0] ;  /* 0x00017000ff0ecb82 */ /* 0x001e220000000a00 */
[----:B------:R-:W-:Y:S02]  /*32a00*/  LOP3.LUT P0, RZ, R0, 0x8, RZ, 0xc0, !PT ;  /* 0x0000000800ff7812 */ /* 0x000fe4000780c0ff */
[C---:B------:R-:W-:Y:S02]  /*32a10*/  LOP3.LUT P2, RZ, R11.reuse, 0x10, RZ, 0xc0, !PT ;  /* 0x000000100bff7812 */ /* 0x040fe4000784c0ff */
[C---:B------:R-:W-:Y:S02]  /*32a20*/  LOP3.LUT P1, RZ, R11.reuse, 0x8, RZ, 0xc0, !PT ;  /* 0x000000080bff7812 */ /* 0x040fe4000782c0ff */
[----:B------:R-:W-:Y:S02]  /*32a30*/  LOP3.LUT R11, R11, 0xfffffffb, RZ, 0xc0, !PT ;  /* 0xfffffffb0b0b7812 */ /* 0x000fe400078ec0ff */
[----:B------:R-:W-:-:S05]  /*32a40*/  @!P4 IADD3 R16, P5, P6, R3, R12, R7 ;  /* 0x0000000c0310c210 */ /* 0x000fca0007ebe007 */
[----:B------:R-:W-:Y:S02]  /*32a50*/  @P0 LOP3.LUT R11, R11, 0x4, RZ, 0xfc, !PT ;  /* 0x000000040b0b0812 */ /* 0x000fe400078efcff */
[----:B------:R-:W-:Y:S02]  /*32a60*/  ISETP.LT.OR P0, PT, R27, 0x79, !P3 ;  /* 0x000000791b00780c */ /* 0x000fe40005f01670 */
[----:B------:R-:W-:Y:S02]  /*32a70*/  @!P4 IADD3.X R17, R4, R29, R6, P5, P6 ;  /* 0x0000001d0411c210 */ /* 0x000fe40002fec406 */
[----:B0-----:R-:W-:-:S05]  /*32a80*/  @!P4 IADD3 R16, P5, R16, R14, RZ ;  /* 0x0000000e1010c210 */ /* 0x001fca0007fbe0ff */
[----:B------:R-:W-:-:S04]  /*32a90*/  @!P4 IMAD.X R17, R17, 0x1, R15, P5 ;  /* 0x000000011111c824 */ /* 0x000fc800028e060f */
[----:B------:R-:W0:Y:S02]  /*32aa0*/  @!P0 LDC.64 R14, c[0x0][0x5c0] ;  /* 0x00017000ff0e8b82 */ /* 0x000e240000000a00 */
[----:B0-----:R-:W-:Y:S02]  /*32ab0*/  @!P0 IADD3 R136, P5, P6, R12, R14, R3 ;  /* 0x0000000e0c888210 */ /* 0x001fe40007ebe003 */
[----:B------:R-:W-:Y:S01]  /*32ac0*/  LOP3.LUT R2, R2, 0xfffffdff, RZ, 0xc0, !PT ;  /* 0xfffffdff02027812 */ /* 0x000fe200078ec0ff */
[----:B--2---:R-:W-:Y:S02]  /*32ad0*/  FMUL R14, R94, UR41 ;  /* 0x000000295e0e7c20 */ /* 0x004fe40008400000 */
[----:B------:R-:W2:Y:S01]  /*32ae0*/  LDL.LU R94, [R1+0x30c] ;  /* 0x00030c00015e7983 */ /* 0x000ea20000300800 */
[----:B------:R-:W-:Y:S02]  /*32af0*/  @P0 LOP3.LUT R2, R2, 0x200, RZ, 0xfc, !PT ;  /* 0x0000020002020812 */ /* 0x000fe400078efcff */
[----:B------:R-:W-:-:S02]  /*32b00*/  @!P0 IADD3.X R137, R29, R15, R4, P5, P6 ;  /* 0x0000000f1d898210 */ /* 0x000fc40002fec404 */
[----:B------:R-:W-:Y:S02]  /*32b10*/  ISETP.LT.OR P0, PT, R27, 0x7a, !P3 ;  /* 0x0000007a1b00780c */ /* 0x000fe40005f01670 */
[----:B------:R-:W-:-:S05]  /*32b20*/  F2FP.SATFINITE.E4M3.F32.PACK_AB_MERGE_C R14, RZ, R14, RZ ;  /* 0x0000000eff0e723e */ /* 0x000fca00048070ff */
[----:B------:R0:W-:Y:S06]  /*32b30*/  @!P4 STG.E.U8 desc[UR46][R16.64+0x39], R14 ;  /* 0x0000390e1000c986 */ /* 0x0001ec000c10112e */
[----:B0-----:R-:W0:Y:S01]  /*32b40*/  @!P0 LDC.64 R14, c[0x0][0x5c0] ;  /* 0x00017000ff0e8b82 */ /* 0x001e220000000a00 */
[----:B------:R-:W-:Y:S02]  /*32b50*/  LOP3.LUT R13, R13, 0xbfffffff, RZ, 0xc0, !PT ;  /* 0xbfffffff0d0d7812 */ /* 0x000fe400078ec0ff */
[----:B------:R-:W-:Y:S02]  /*32b60*/  LOP3.LUT P6, RZ, R0, 0x800, RZ, 0xc0, !PT ;  /* 0x0000080000ff7812 */ /* 0x000fe400078cc0ff */
[----:B------:R-:W-:-:S02]  /*32b70*/  @P3 LOP3.LUT R13, R13, 0x40000000, RZ, 0xfc, !PT ;  /* 0x400000000d0d3812 */ /* 0x000fc400078efcff */
[----:B------:R-:W-:Y:S02]  /*32b80*/  ISETP.LT.OR P3, PT, R27, 0x61, !P2 ;  /* 0x000000611b00780c */ /* 0x000fe40005761670 */
[----:B0-----:R-:W-:Y:S01]  /*32b90*/  @!P0 IADD3 R138, P4, P5, R12, R14, R3 ;  /* 0x0000000e0c8a8210 */ /* 0x001fe20007d9e003 */
[----:B----4-:R-:W-:-:S05]  /*32ba0*/  FMUL R14, R96, UR41 ;  /* 0x00000029600e7c20 */ /* 0x010fca0008400000 */
[----:B------:R-:W-:Y:S02]  /*32bb0*/  F2FP.SATFINITE.E4M3.F32.PACK_AB_MERGE_C R14, RZ, R14, RZ ;  /* 0x0000000eff0e723e */ /* 0x000fe400048070ff */
[----:B------:R-:W-:-:S03]  /*32bc0*/  @!P0 IADD3.X R139, R29, R15, R4, P4, P5 ;  /* 0x0000000f1d8b8210 */ /* 0x000fc600027ea404 */
[----:B------:R0:W-:Y:S02]  /*32bd0*/  @!P6 STG.E.U8 desc[UR46][R44.64+0x20], R14 ;  /* 0x0000200e2c00e986 */ /* 0x0001e4000c10112e */
[----:B0-----:R-:W0:Y:S02]  /*32be0*/  @!P3 LDC.64 R14, c[0x0][0x5c0] ;  /* 0x00017000ff0ebb82 */ /* 0x001e240000000a00 */
[----:B0-----:R-:W-:Y:S01]  /*32bf0*/  @!P3 IADD3 R134, P4, P5, R12, R14, R7 ;  /* 0x0000000e0c86b210 */ /* 0x001fe20007d9e007 */
[----:B---3--:R-:W-:Y:S02]  /*32c00*/  FMUL R14, R95, UR41 ;  /* 0x000000295f0e7c20 */ /* 0x008fe40008400000 */
[----:B------:R-:W3:Y:S01]  /*32c10*/  LDL.LU R95, [R1+0x310] ;  /* 0x00031000015f7983 */ /* 0x000ee20000300800 */
[----:B------:R-:W-:Y:S02]  /*32c20*/  @!P3 IADD3.X R135, R29, R15, R6, P4, P5 ;  /* 0x0000000f1d87b210 */ /* 0x000fe400027ea406 */
[----:B------:R-:W-:Y:S01]  /*32c30*/  ISETP.LT.OR P4, PT, R27, 0x21, !P1 ;  /* 0x000000211b00780c */ /* 0x000fe20004f81670 */
[----:B------:R-:W4:Y:S01]  /*32c40*/  LDL.LU R96, [R1+0x314] ;  /* 0x0003140001607983 */ /* 0x000f220000300800 */
[----:B------:R-:W-:-:S04]  /*32c50*/  LOP3.LUT R0, R0, 0xfffff7ff, RZ, 0xc0, !PT ;  /* 0xfffff7ff00007812 */ /* 0x000fc800078ec0ff */
[----:B------:R-:W-:-:S04]  /*32c60*/  @P3 LOP3.LUT R0, R0, 0x800, RZ, 0xfc, !PT ;  /* 0x0000080000003812 */ /* 0x000fc800078efcff */
[----:B------:R-:W-:Y:S02]  /*32c70*/  LOP3.LUT P3, RZ, R0, 0x400000, RZ, 0xc0, !PT ;  /* 0x0040000000ff7812 */ /* 0x000fe4000786c0ff */
[----:B------:R-:W-:Y:S01]  /*32c80*/  LOP3.LUT R2, R2, 0xfffffbff, RZ, 0xc0, !PT ;  /* 0xfffffbff02027812 */ /* 0x000fe200078ec0ff */
[----:B------:R-:W0:Y:S03]  /*32c90*/  @!P4 LDC.64 R16, c[0x0][0x5c0] ;  /* 0x00017000ff10cb82 */ /* 0x000e260000000a00 */
[----:B------:R-:W-:Y:S02]  /*32ca0*/  @P0 LOP3.LUT R2, R2, 0x400, RZ, 0xfc, !PT ;  /* 0x0000040002020812 */ /* 0x000fe400078efcff */
[C---:B------:R-:W-:Y:S02]  /*32cb0*/  LOP3.LUT P0, RZ, R11.reuse, 0x4, RZ, 0xc0, !PT ;  /* 0x000000040bff7812 */ /* 0x040fe4000780c0ff */
[----:B------:R-:W-:-:S04]  /*32cc0*/  LOP3.LUT R11, R11, 0xfffffffd, RZ, 0xc0, !PT ;  /* 0xfffffffd0b0b7812 */ /* 0x000fc800078ec0ff */
        /* <DEDUP_REMOVED lines=9> */
[----:B--2---:R-:W-:Y:S02]  /*32d60*/  FMUL R14, R94, UR41 ;  /* 0x000000295e0e7c20 */ /* 0x004fe40008400000 */
[----:B------:R-:W2:Y:S01]  /*32d70*/  LDL.LU R94, [R1+0x318] ;  /* 0x00031800015e7983 */ /* 0x000ea20000300800 */
[----:B------:R-:W-:Y:S02]  /*32d80*/  @!P4 IMAD.X R17, R20, 0x1, R17, P0 ;  /* 0x000000011411c824 */ /* 0x000fe400000e0611 */
[----:B------:R-:W-:-:S05]  /*32d90*/  F2FP.SATFINITE.E4M3.F32.PACK_AB_MERGE_C R14, RZ, R14, RZ ;  /* 0x0000000eff0e723e */ /* 0x000fca00048070ff */
[----:B------:R0:W-:Y:S01]  /*32da0*/  @!P4 STG.E.U8 desc[UR46][R16.64+0x20], R14 ;  /* 0x0000200e1000c986 */ /* 0x0001e2000c10112e */
[----:B------:R-:W-:Y:S02]  /*32db0*/  ISETP.LT.OR P4, PT, R27, 0x22, !P1 ;  /* 0x000000221b00780c */ /* 0x000fe40004f81670 */
        /* <DEDUP_REMOVED lines=12> */
[----:B------:R-:W-:Y:S01]  /*32e80*/  ISETP.LT.OR P6, PT, R27, 0x6a, !P2 ;  /* 0x0000006a1b00780c */ /* 0x000fe200057c1670 */
[----:B---3--:R-:W-:Y:S02]  /*32e90*/  FMUL R14, R95, UR41 ;  /* 0x000000295f0e7c20 */ /* 0x008fe40008400000 */
[----:B------:R-:W3:Y:S03]  /*32ea0*/  LDL.LU R95, [R1+0x31c] ;  /* 0x00031c00015f7983 */ /* 0x000ee60000300800 */
[----:B------:R-:W-:-:S05]  /*32eb0*/  F2FP.SATFINITE.E4M3.F32.PACK_AB_MERGE_C R14, RZ, R14, RZ ;  /* 0x0000000eff0e723e */ /* 0x000fca00048070ff */
[----:B------:R0:W-:Y:S02]  /*32ec0*/  @!P4 STG.E.U8 desc[UR46][R16.64+0x21], R14 ;  /* 0x0000210e1000c986 */ /* 0x0001e4000c10112e */
[----:B0-----:R-:W0:Y:S01]  /*32ed0*/  @!P6 LDC.64 R14, c[0x0][0x5c0] ;  /* 0x00017000ff0eeb82 */ /* 0x001e220000000a00 */
[----:B------:R-:W-:-:S04]  /*32ee0*/  LOP3.LUT R2, R2, 0xfffff7ff, RZ, 0xc0, !PT ;  /* 0xfffff7ff02027812 */ /* 0x000fc800078ec0ff */
[----:B------:R-:W-:Y:S02]  /*32ef0*/  @P3 LOP3.LUT R2, R2, 0x800, RZ, 0xfc, !PT ;  /* 0x0000080002023812 */ /* 0x000fe400078efcff */
        /* <DEDUP_REMOVED lines=19> */
[----:B------:R-:W-:Y:S02]  /*33030*/  LOP3.LUT R2, R2, 0xffffefff, RZ, 0xc0, !PT ;  /* 0xffffefff02027812 */ /* 0x000fe400078ec0ff */
[----:B------:R-:W-:Y:S02]  /*33040*/  F2FP.SATFINITE.E4M3.F32.PACK_AB_MERGE_C R14, RZ, R14, RZ ;  /* 0x0000000eff0e723e */ /* 0x000fe400048070ff */
[----:B------:R-:W-:Y:S02]  /*33050*/  @P6 LOP3.LUT R2, R2, 0x1000, RZ, 0xfc, !PT ;  /* 0x0000100002026812 */ /* 0x000fe400078efcff */
[----:B------:R-:W-:Y:S01]  /*33060*/  @!P4 IADD3 R15, P5, P6, R3, R12, R9 ;  /* 0x0000000c030fc210 */ /* 0x000fe20007ebe009 */
[----:B------:R1:W-:Y:S03]  /*33070*/  @!P0 STG.E.U8 desc[UR46][R64.64+0x29], R14 ;  /* 0x0000290e40008986 */ /* 0x0003e6000c10112e */
[----:B0-----:R-:W-:-:S02]  /*33080*/  @!P4 IADD3 R16, P0, R15, R16, RZ ;  /* 0x000000100f10c210 */ /* 0x001fc40007f1e0ff */
[----:B-1----:R-:W0:Y:S01]  /*33090*/  @!P3 LDC.64 R14, c[0x0][0x5c0] ;  /* 0x00017000ff0ebb82 */ /* 0x002e220000000a00 */
[----:B------:R-:W-:-:S05]  /*330a0*/  @!P4 IADD3.X R18, R4, R29, R8, P5, P6 ;  /* 0x0000001d0412c210 */ /* 0x000fca0002fec408 */
[----:B------:R-:W-:Y:S01]  /*330b0*/  @!P4 IMAD.X R17, R18, 0x1, R17, P0 ;  /* 0x000000011211c824 */ /* 0x000fe200000e0611 */
[----:B0-----:R-:W-:-:S04]  /*330c0*/  @!P3 IADD3 R146, P5, P6, R12, R14, R7 ;  /* 0x0000000e0c92b210 */ /* 0x001fc80007ebe007 */
[----:B------:R-:W-:Y:S01]  /*330d0*/  @!P3 IADD3.X R147, R29, R15, R6, P5, P6 ;  /* 0x0000000f1d93b210 */ /* 0x000fe20002fec406 */
[----:B---3--:R-:W-:Y:S02]  /*330e0*/  FMUL R14, R95, UR41 ;  /* 0x000000295f0e7c20 */ /* 0x008fe40008400000 */
[----:B------:R-:W3:Y:S03]  /*330f0*/  LDL.LU R95, [R1+0x328] ;  /* 0x00032800015f7983 */ /* 0x000ee60000300800 */
[----:B------:R-:W-:-:S05]  /*33100*/  F2FP.SATFINITE.E4M3.F32.PACK_AB_MERGE_C R14, RZ, R14, RZ ;  /* 0x0000000eff0e723e */ /* 0x000fca00048070ff */
        /* <DEDUP_REMOVED lines=10> */
[----:B--2---:R-:W-:Y:S02]  /*331b0*/  FMUL R14, R94, UR41 ;  /* 0x000000295e0e7c20 */ /* 0x004fe40008400000 */
[----:B------:R-:W2:Y:S01]  /*331c0*/  LDL.LU R94, [R1+0x32c] ;  /* 0x00032c00015e7983 */ /* 0x000ea20000300800 */
[----:B------:R-:W-:Y:S02]  /*331d0*/  LOP3.LUT R5, R5, 0xfffffeff, RZ, 0xc0, !PT ;  /* 0xfffffeff05057812 */ /* 0x000fe400078ec0ff */
[----:B------:R-:W-:-:S02]  /*331e0*/  @!P0 IADD3.X R159, R29, R15, R6, P5, P6 ;  /* 0x0000000f1d9f8210 */ /* 0x000fc40002fec406 */
[----:B------:R-:W-:Y:S02]  /*331f0*/  @P0 LOP3.LUT R5, R5, 0x100, RZ, 0xfc, !PT ;  /* 0x0000010005050812 */ /* 0x000fe400078efcff */
[----:B------:R-:W-:Y:S02]  /*33200*/  ISETP.LT.OR P0, PT, R27, 0x7a, !P2 ;  /* 0x0000007a1b00780c */ /* 0x000fe40005701670 */
[----:B------:R-:W-:-:S05]  /*33210*/  F2FP.SATFINITE.E4M3.F32.PACK_AB_MERGE_C R14, RZ, R14, RZ ;  /* 0x0000000eff0e723e */ /* 0x000fca00048070ff */
[----:B------:R0:W-:Y:S06]  /*33220*/  @!P4 STG.E.U8 desc[UR46][R16.64+0x29], R14 ;  /* 0x0000290e1000c986 */ /* 0x0001ec000c10112e */
[----:B0-----:R-:W0:Y:S01]  /*33230*/  @!P0 LDC.64 R14, c[0x0][0x5c0] ;  /* 0x00017000ff0e8b82 */ /* 0x001e220000000a00 */
[----:B------:R-:W-:Y:S02]  /*33240*/  LOP3.LUT R0, R0, 0xff7fffff, RZ, 0xc0, !PT ;  /* 0xff7fffff00007812 */ /* 0x000fe400078ec0ff */
[----:B------:R-:W-:Y:S02]  /*33250*/  LOP3.LUT R5, R5, 0xfffffdff, RZ, 0xc0, !PT ;  /* 0xfffffdff05057812 */ /* 0x000fe400078ec0ff */
[----:B------:R-:W-:-:S02]  /*33260*/  @P3 LOP3.LUT R0, R0, 0x800000, RZ, 0xfc, !PT ;  /* 0x0080000000003812 */ /* 0x000fc400078efcff */
[----:B------:R-:W-:Y:S02]  /*33270*/  LOP3.LUT R13, R13, 0x7fffffff, RZ, 0xc0, !PT ;  /* 0x7fffffff0d0d7812 */ /* 0x000fe400078ec0ff */
[----:B------:R-:W-:Y:S02]  /*33280*/  @P0 LOP3.LUT R5, R5, 0x200, RZ, 0xfc, !PT ;  /* 0x0000020005050812 */ /* 0x000fe400078efcff */
[----:B------:R-:W-:Y:S02]  /*33290*/  LOP3.LUT P6, RZ, R0, 0x1000000, RZ, 0xc0, !PT ;  /* 0x0100000000ff7812 */ /* 0x000fe400078cc0ff */
[----:B------:R-:W-:Y:S02]  /*332a0*/  @P2 LOP3.LUT R13, R13, 0x80000000, RZ, 0xfc, !PT ;  /* 0x800000000d0d2812 */ /* 0x000fe400078efcff */
[----:B0-----:R-:W-:-:S04]  /*332b0*/  @!P0 IADD3 R164, P4, P5, R12, R14, R7 ;  /* 0x0000000e0ca48210 */ /* 0x001fc80007d9e007 */
[----:B------:R-:W-:Y:S02]  /*332c0*/  @!P0 IADD3.X R165, R29, R15, R6, P4, P5 ;  /* 0x0000000f1da58210 */ /* 0x000fe400027ea406 */
[----:B------:R-:W-:Y:S01]  /*332d0*/  ISETP.GE.AND P0, PT, R26, 0x101, PT ;  /* 0x000001011a00780c */ /* 0x000fe20003f06270 */
[----:B----4-:R-:W-:Y:S02]  /*332e0*/  FMUL R14, R96, UR41 ;  /* 0x00000029600e7c20 */ /* 0x010fe40008400000 */
[----:B------:R-:W4:Y:S01]  /*332f0*/  LDL.LU R96, [R1+0x330] ;  /* 0x0003300001607983 */ /* 0x000f220000300800 */
[----:B------:R-:W-:Y:S02]  /*33300*/  ISETP.LT.OR P2, PT, R27, 0x61, !P0 ;  /* 0x000000611b00780c */ /* 0x000fe40004741670 */
[----:B------:R-:W-:-:S05]  /*33310*/  F2FP.SATFINITE.E4M3.F32.PACK_AB_MERGE_C R14, RZ, R14, RZ ;  /* 0x0000000eff0e723e */ /* 0x000fca00048070ff */
[----:B------:R0:W-:Y:S06]  /*33320*/  @!P6 STG.E.U8 desc[UR46][R40.64+0x30], R14 ;  /* 0x0000300e2800e986 */ /* 0x0001ec000c10112e */
[----:B0-----:R-:W0:Y:S01]  /*33330*/  @!P2 LDC.64 R14, c[0x0][0x5c0] ;  /* 0x00017000ff0eab82 */ /* 0x001e220000000a00 */
[C---:B------:R-:W-:Y:S02]  /*33340*/  LOP3.LUT P3, RZ, R0.reuse, 0x1000, RZ, 0xc0, !PT ;  /* 0x0000100000ff7812 */ /* 0x040fe4000786c0ff */
[----:B------:R-:W-:-:S04]  /*33350*/  LOP3.LUT R0, R0, 0xfeffffff, RZ, 0xc0, !PT ;  /* 0xfeffffff00007812 */ /* 0x000fc800078ec0ff */
[----:B------:R-:W-:Y:S02]  /*33360*/  @P2 LOP3.LUT R0, R0, 0x1000000, RZ, 0xfc, !PT ;  /* 0x0100000000002812 */ /* 0x000fe400078efcff */
[----:B0-----:R-:W-:-:S04]  /*33370*/  @!P2 IADD3 R200, P4, P5, R12, R14, R9 ;  /* 0x0000000e0cc8a210 */ /* 0x001fc80007d9e009 */
[----:B------:R-:W-:Y:S02]  /*33380*/  @!P2 IADD3.X R201, R29, R15, R8, P4, P5 ;  /* 0x0000000f1dc9a210 */ /* 0x000fe400027ea408 */
[----:B------:R-:W-:Y:S02]  /*33390*/  ISETP.LT.OR P4, PT, R27, 0x31, !P1 ;  /* 0x000000311b00780c */ /* 0x000fe40004f81670 */
[----:B------:R-:W-:Y:S01]  /*333a0*/  LOP3.LUT P2, RZ, R0, 0x2000000, RZ, 0xc0, !PT ;  /* 0x0200000000ff7812 */ /* 0x000fe2000784c0ff */
[----:B---3--:R-:W-:Y:S02]  /*333b0*/  FMUL R14, R95, UR41 ;  /* 0x000000295f0e7c20 */ /* 0x008fe40008400000 */
[----:B------:R-:W3:Y:S01]  /*333c0*/  LDL.LU R95, [R1+0x334] ;  /* 0x00033400015f7983 */ /* 0x000ee20000300800 */
        /* <DEDUP_REMOVED lines=26> */
[----:B------:R-:W0:Y:S01]  /*33570*/  @!P2 LDC.64 R14, c[0x0][0x5c0] ;  /* 0x00017000ff0eab82 */ /* 0x000e220000000a00 */
[----:B------:R-:W-:Y:S01]  /*33580*/  STL [R1+0x718], R11 ;  /* 0x0007180b01007387 */ /* 0x000fe20000100800 */
[----:B0-----:R-:W-:Y:S01]  /*33590*/  @!P2 IADD3 R192, P5, P6, R12, R14, R9 ;  /* 0x0000000e0cc0a210 */ /* 0x001fe20007ebe009 */
[----:B----4-:R-:W-:Y:S02]  /*335a0*/  FMUL R14, R96, UR41 ;  /* 0x00000029600e7c20 */ /* 0x010fe40008400000 */
[----:B------:R-:W4:Y:S01]  /*335b0*/  LDL.LU R96, [R1+0x33c] ;  /* 0x00033c0001607983 */ /* 0x000f220000300800 */
[----:B------:R-:W-:Y:S02]  /*335c0*/  @!P2 IADD3.X R193, R29, R15, R8, P5, P6 ;  /* 0x0000000f1dc1a210 */ /* 0x000fe40002fec408 */
[----:B------:R-:W-:-:S02]  /*335d0*/  ISETP.LT.OR P6, PT, R27, 0x6a, !P0 ;  /* 0x0000006a1b00780c */ /* 0x000fc400047c1670 */
[----:B------:R-:W-:-:S05]  /*335e0*/  F2FP.SATFINITE.E4M3.F32.PACK_AB_MERGE_C R14, RZ, R14, RZ ;  /* 0x0000000eff0e723e */ /* 0x000fca00048070ff */
[----:B------:R0:W-:Y:S06]  /*335f0*/  @!P4 STG.E.U8 desc[UR46][R16.64+0x31], R14 ;  /* 0x0000310e1000c986 */ /* 0x0001ec000c10112e */
[----:B0-----:R-:W0:Y:S01]  /*33600*/  @!P6 LDC.64 R14, c[0x0][0x5c0] ;  /* 0x00017000ff0eeb82 */ /* 0x001e220000000a00 */
[----:B------:R-:W-:-:S04]  /*33610*/  LOP3.LUT R5, R5, 0xffff7fff, RZ, 0xc0, !PT ;  /* 0xffff7fff05057812 */ /* 0x000fc800078ec0ff */
[----:B------:R-:W-:Y:S02]  /*33620*/  @P2 LOP3.LUT R5, R5, 0x8000, RZ, 0xfc, !PT ;  /* 0x0000800005052812 */ /* 0x000fe400078efcff */
[----:B------:R-:W-:Y:S02]  /*33630*/  LOP3.LUT P2, RZ, R11, 0x1, RZ, 0xc0, !PT ;  /* 0x000000010bff7812 */ /* 0x000fe4000784c0ff */
[----:B0-----:R-:W-:Y:S01]  /*33640*/  @!P6 IADD3 R182, P4, P5, R12, R14, R9 ;  /* 0x0000000e0cb6e210 */ /* 0x001fe20007d9e009 */
[----:B---3--:R-:W-:-:S05]  /*33650*/  FMUL R14, R95, UR41 ;  /* 0x000000295f0e7c20 */ /* 0x008fca0008400000 */
[----:B------:R-:W-:-:S05]  /*33660*/  F2FP.SATFINITE.E4M3.F32.PACK_AB_MERGE_C R14, RZ, R14, RZ ;  /* 0x0000000eff0e723e */ /* 0x000fca00048070ff */
[----:B------:R0:W-:Y:S01]  /*33670*/  @!P2 STG.E.U8 desc[UR46][R68.64+0x38], R14 ;  /* 0x0000380e4400a986 */ /* 0x0001e2000c10112e */
[----:B------:R-:W-:Y:S02]  /*33680*/  ISETP.LT.OR P2, PT, R27, 0x71, !P0 ;  /* 0x000000711b00780c */ /* 0x000fe40004741670 */
[----:B------:R-:W-:-:S11]  /*33690*/  @!P6 IADD3.X R183, R29, R15, R8, P4, P5 ;  /* 0x0000000f1db7e210 */ /* 0x000fd600027ea408 */
[----:B0-----:R-:W0:Y:S02]  /*336a0*/  @!P2 LDC.64 R14, c[0x0][0x5c0] ;  /* 0x00017000ff0eab82 */ /* 0x001e240000000a00 */
[----:B0-----:R-:W-:Y:S01]  /*336b0*/  @!P2 IADD3 R190, P4, P5, R12, R14, R9 ;  /* 0x0000000e0cbea210 */ /* 0x001fe20007d9e009 */
[----:B--2---:R-:W-:Y:S02]  /*336c0*/  FMUL R14, R94, UR41 ;  /* 0x000000295e0e7c20 */ /* 0x004fe40008400000 */
[----:B------:R-:W2:Y:S04]  /*336d0*/  LDL.LU R94, [R1+0x340] ;  /* 0x00034000015e7983 */ /* 0x000ea80000300800 */
[----:B------:R-:W3:Y:S01]  /*336e0*/  LDL.LU R95, [R1+0x344] ;  /* 0x00034400015f7983 */ /* 0x000ee20000300800 */
[----:B------:R-:W-:-:S02]  /*336f0*/  @!P2 IADD3.X R191, R29, R15, R8, P4, P5 ;  /* 0x0000000f1dbfa210 */ /* 0x000fc400027ea408 */
[----:B------:R-:W-:Y:S02]  /*33700*/  ISETP.LT.OR P4, PT, R27, 0x39, !P1 ;  /* 0x000000391b00780c */ /* 0x000fe40004f81670 */
[C---:B------:R-:W-:Y:S02]  /*33710*/  LOP3.LUT P3, RZ, R0.reuse, 0x2000, RZ, 0xc0, !PT ;  /* 0x0000200000ff7812 */ /* 0x040fe4000786c0ff */
        /* <DEDUP_REMOVED lines=13> */
[----:B0-----:R-:W-:Y:S01]  /*337f0*/  @!P2 IADD3 R178, P5, P6, R12, R14, R9 ;  /* 0x0000000e0cb2a210 */ /* 0x001fe20007ebe009 */
[----:B----4-:R-:W-:Y:S02]  /*33800*/  FMUL R14, R96, UR41 ;  /* 0x00000029600e7c20 */ /* 0x010fe40008400000 */
[----:B------:R-:W4:Y:S03]  /*33810*/  LDL.LU R96, [R1+0x348] ;  /* 0x0003480001607983 */ /* 0x000f260000300800 */
[----:B------:R-:W-:-:S05]  /*33820*/  F2FP.SATFINITE.E4M3.F32.PACK_AB_MERGE_C R14, RZ, R14, RZ ;  /* 0x0000000eff0e723e */ /* 0x000fca00048070ff */
[----:B------:R0:W-:Y:S01]  /*33830*/  @!P4 STG.E.U8 desc[UR46][R16.64+0x38], R14 ;  /* 0x0000380e1000c986 */ /* 0x0001e2000c10112e */
[----:B------:R-:W-:Y:S02]  /*33840*/  ISETP.LT.OR P4, PT, R27, 0x3a, !P1 ;  /* 0x0000003a1b00780c */ /* 0x000fe40004f81670 */
[----:B------:R-:W-:Y:S02]  /*33850*/  @!P2 IADD3.X R179, R29, R15, R8, P5, P6 ;  /* 0x0000000f1db3a210 */ /* 0x000fe40002fec408 */
[----:B------:R-:W-:-:S09]  /*33860*/  LOP3.LUT R0, R0, 0xffffdfff, RZ, 0xc0, !PT ;  /* 0xffffdfff00007812 */ /* 0x000fd200078ec0ff */
[----:B0-----:R-:W0:Y:S01]  /*33870*/  @!P4 LDC.64 R14, c[0x0][0x5c0] ;  /* 0x00017000ff0ecb82 */ /* 0x001e220000000a00 */
[----:B------:R-:W-:Y:S02]  /*33880*/  @P2 LOP3.LUT R0, R0, 0x2000, RZ, 0xfc, !PT ;  /* 0x0000200000002812 */ /* 0x000fe400078efcff */
[C---:B------:R-:W-:Y:S02]  /*33890*/  LOP3.LUT P2, RZ, R13.reuse, 0x80000000, RZ, 0xc0, !PT ;  /* 0x800000000dff7812 */ /* 0x040fe4000784c0ff */
[C---:B------:R-:W-:Y:S02]  /*338a0*/  LOP3.LUT P3, RZ, R13.reuse, 0x40000000, RZ, 0xc0, !PT ;  /* 0x400000000dff7812 */ /* 0x040fe4000786c0ff */
        /* <DEDUP_REMOVED lines=10> */
[----:B------:R-:W2:Y:S03]  /*33950*/  LDL.LU R94, [R1+0x34c] ;  /* 0x00034c00015e7983 */ /* 0x000ea60000300800 */
[----:B------:R-:W-:-:S05]  /*33960*/  F2FP.SATFINITE.E4M3.F32.PACK_AB_MERGE_C R14, RZ, R14, RZ ;  /* 0x0000000eff0e723e */ /* 0x000fca00048070ff */
[----:B------:R3:W-:Y:S01]  /*33970*/  @!P4 STG.E.U8 desc[UR46][R16.64+0x39], R14 ;  /* 0x0000390e1000c986 */ /* 0x0007e2000c10112e */
[----:B------:R-:W-:Y:S01]  /*33980*/  LOP3.LUT R5, R5, 0xfeffffff, RZ, 0xc0, !PT ;  /* 0xfeffffff05057812 */ /* 0x000fe200078ec0ff */
[----:B---3--:R-:W-:Y:S02]  /*33990*/  FMUL R16, R95, UR41 ;  /* 0x000000295f107c20 */ /* 0x008fe40008400000 */
[----:B------:R-:W3:Y:S01]  /*339a0*/  LDL.LU R95, [R1+0x350] ;  /* 0x00035000015f7983 */ /* 0x000ee20000300800 */
[----:B------:R-:W-:Y:S02]  /*339b0*/  @P1 LOP3.LUT R5, R5, 0x1000000, RZ, 0xfc, !PT ;  /* 0x0100000005051812 */ /* 0x000fe400078efcff */
[----:B------:R-:W-:Y:S02]  /*339c0*/  @!P1 IADD3.X R169, R29, R15, R8, P5, P6 ;  /* 0x0000000f1da99210 */ /* 0x000fe40002fec408 */
[----:B------:R-:W-:-:S04]  /*339d0*/  ISETP.GE.AND P1, PT, R26, 0x1, PT ;  /* 0x000000011a00780c */ /* 0x000fc80003f26270 */
[----:B------:R-:W-:-:S13]  /*339e0*/  ISETP.LT.OR P4, PT, R27, 0x41, !P1 ;  /* 0x000000411b00780c */ /* 0x000fda0004f81670 */
[----:B------:R-:W0:Y:S01]  /*339f0*/  @!P4 LDC.64 R14, c[0x0][0x5c0] ;  /* 0x00017000ff0ecb82 */ /* 0x000e220000000a00 */
[----:B------:R-:W-:Y:S02]  /*33a00*/  ISETP.LT.OR P0, PT, R27, 0x7a, !P0 ;  /* 0x0000007a1b00780c */ /* 0x000fe40004701670 */
[----:B------:R-:W-:Y:S02]  /*33a10*/  F2FP.SATFINITE.E4M3.F32.PACK_AB_MERGE_C R16, RZ, R16, RZ ;  /* 0x00000010ff10723e */ /* 0x000fe400048070ff */
[----:B0-----:R-:W-:-:S05]  /*33a20*/  @!P4 IADD3 R14, P5, R12, R14, RZ ;  /* 0x0000000e0c0ec210 */ /* 0x001fca0007fbe0ff */
[----:B------:R-:W-:-:S05]  /*33a30*/  @!P4 IMAD.X R15, R29, 0x1, R15, P5 ;  /* 0x000000011d0fc824 */ /* 0x000fca00028e060f */
[----:B------:R0:W-:Y:S02]  /*33a40*/  @!P4 STG.E.U8 desc[UR46][R14.64+0x40], R16 ;  /* 0x000040100e00c986 */ /* 0x0001e4000c10112e */
[----:B0-----:R-:W0:Y:S01]  /*33a50*/  @!P0 LDC.64 R14, c[0x0][0x5c0] ;  /* 0x00017000ff0e8b82 */ /* 0x001e220000000a00 */
[----:B----4-:R-:W-:Y:S02]  /*33a60*/  FMUL R16, R96, UR41 ;  /* 0x0000002960107c20 */ /* 0x010fe40008400000 */
[----:B------:R-:W4:Y:S01]  /*33a70*/  LDL.LU R96, [R1+0x354] ;  /* 0x0003540001607983 */ /* 0x000f220000300800 */
[----:B0-----:R-:W-:-:S04]  /*33a80*/  @!P0 IADD3 R150, P4, P5, R12, R14, R9 ;  /* 0x0000000e0c968210 */ /* 0x001fc80007d9e009 */
[----:B------:R-:W-:Y:S02]  /*33a90*/  @!P0 IADD3.X R151, R29, R15, R8, P4, P5 ;  /* 0x0000000f1d978210 */ /* 0x000fe400027ea408 */
[----:B------:R-:W-:-:S13]  /*33aa0*/  ISETP.LT.OR P4, PT, R27, 0x42, !P1 ;  /* 0x000000421b00780c */ /* 0x000fda0004f81670 */
[----:B------:R-:W0:Y:S01]  /*33ab0*/  @!P4 LDC.64 R14, c[0x0][0x5c0] ;  /* 0x00017000ff0ecb82 */ /* 0x000e220000000a00 */
[----:B------:R-:W-:Y:S02]  /*33ac0*/  ISETP.LT.OR P6, PT, R27, 0x81, !P3 ;  /* 0x000000811b00780c */ /* 0x000fe40005fc1670 */
[----:B------:R-:W-:Y:S02]  /*33ad0*/  F2FP.SATFINITE.E4M3.F32.PACK_AB_MERGE_C R16, RZ, R16, RZ ;  /* 0x00000010ff10723e */ /* 0x000fe400048070ff */
[----:B0-----:R-:W-:-:S05]  /*33ae0*/  @!P4 IADD3 R14, P5, R12, R14, RZ ;  /* 0x0000000e0c0ec210 */ /* 0x001fca0007fbe0ff */
[----:B------:R-:W-:-:S05]  /*33af0*/  @!P4 IMAD.X R15, R29, 0x1, R15, P5 ;  /* 0x000000011d0fc824 */ /* 0x000fca00028e060f */
[----:B------:R0:W-:Y:S02]  /*33b00*/  @!P4 STG.E.U8 desc[UR46][R14.64+0x41], R16 ;  /* 0x000041100e00c986 */ /* 0x0001e4000c10112e */
[----:B0-----:R-:W0:Y:S02]  /*33b10*/  @!P6 LDC.64 R14, c[0x0][0x5c0] ;  /* 0x00017000ff0eeb82 */ /* 0x001e240000000a00 */
[----:B0-----:R-:W-:Y:S02]  /*33b20*/  @!P6 IADD3 R176, P4, P5, R12, R14, R3 ;  /* 0x0000000e0cb0e210 */ /* 0x001fe40007d9e003 */
[----:B------:R-:W-:-:S04]  /*33b30*/  LOP3.LUT R5, R5, 0xfdffffff, RZ, 0xc0, !PT ;  /* 0xfdffffff05057812 */ /* 0x000fc800078ec0ff */
[----:B------:R-:W-:Y:S02]  /*33b40*/  @P0 LOP3.LUT R5, R5, 0x2000000, RZ, 0xfc, !PT ;  /* 0x0200000005050812 */ /* 0x000fe400078efcff */
[----:B------:R-:W-:Y:S02]  /*33b50*/  ISETP.LT.OR P0, PT, R27, 0x41, !P3 ;  /* 0x000000411b00780c */ /* 0x000fe40005f01670 */
[----:B------:R-:W-:Y:S01]  /*33b60*/  @!P6 IADD3.X R177, R29, R15, R4, P4, P5 ;  /* 0x0000000f1db1e210 */ /* 0x000fe200027ea404 */
[----:B--2---:R-:W-:Y:S02]  /*33b70*/  FMUL R14, R94, UR41 ;  /* 0x000000295e0e7c20 */ /* 0x004fe40008400000 */
[----:B------:R-:W2:Y:S03]  /*33b80*/  LDL.LU R94, [R1+0x358] ;  /* 0x00035800015e7983 */ /* 0x000ea60000300800 */
[----:B------:R-:W-:-:S05]  /*33b90*/  F2FP.SATFINITE.E4M3.F32.PACK_AB_MERGE_C R14, RZ, R14, RZ ;  /* 0x0000000eff0e723e */ /* 0x000fca00048070ff */
[----:B------:R0:W-:Y:S01]  /*33ba0*/  @!P0 STG.E.U8 desc[UR46][R70.64+0x40], R14 ;  /* 0x0000400e46008986 */ /* 0x0001e2000c10112e */
[----:B------:R-:W-:Y:S02]  /*33bb0*/  ISETP.LT.OR P0, PT, R27, 0x82, !P3 ;  /* 0x000000821b00780c */ /* 0x000fe40005f01670 */
[----:B------:R-:W-:-:S11]  /*33bc0*/  LOP3.LUT R10, R10, 0xfffffffb, RZ, 0xc0, !PT ;  /* 0xfffffffb0a0a7812 */ /* 0x000fd600078ec0ff */
[----:B0-----:R-:W0:Y:S01]  /*33bd0*/  @!P0 LDC.64 R14, c[0x0][0x5c0] ;  /* 0x00017000ff0e8b82 */ /* 0x001e220000000a00 */
[----:B------:R-:W-:Y:S02]  /*33be0*/  @P6 LOP3.LUT R10, R10, 0x4, RZ, 0xfc, !PT ;  /* 0x000000040a0a6812 */ /* 0x000fe400078efcff */
[----:B------:R-:W-:Y:S02]  /*33bf0*/  ISETP.LT.OR P6, PT, R27, 0x89, !P3 ;  /* 0x000000891b00780c */ /* 0x000fe40005fc1670 */
[----:B0-----:R-:W-:-:S04]  /*33c00*/  @!P0 IADD3 R156, P4, P5, R12, R14, R3 ;  /* 0x0000000e0c9c8210 */ /* 0x001fc80007d9e003 */
[----:B------:R-:W-:-:S07]  /*33c10*/  @!P0 IADD3.X R157, R29, R15, R4, P4, P5 ;  /* 0x0000000f1d9d8210 */ /* 0x000fce00027ea404 */
[----:B------:R-:W0:Y:S02]  /*33c20*/  @!P6 LDC.64 R14, c[0x0][0x5c0] ;  /* 0x00017000ff0eeb82 */ /* 0x000e240000000a00 */
[----:B0-----:R-:W-:Y:S01]  /*33c30*/  @!P6 IADD3 R186, P4, P5, R12, R14, R3 ;  /* 0x0000000e0cbae210 */ /* 0x001fe20007d9e003 */
[----:B---3--:R-:W-:Y:S02]  /*33c40*/  FMUL R14, R95, UR41 ;  /* 0x000000295f0e7c20 */ /* 0x008fe40008400000 */
[----:B------:R-:W3:Y:S01]  /*33c50*/  LDL.LU R95, [R1+0x35c] ;  /* 0x00035c00015f7983 */ /* 0x000ee20000300800 */
[----:B----4-:R-:W-:-:S03]  /*33c60*/  FMUL R16, R96, UR41 ;  /* 0x0000002960107c20 */ /* 0x010fc60008400000 */
[----:B------:R-:W4:Y:S01]  /*33c70*/  LDL.LU R96, [R1+0x360] ;  /* 0x0003600001607983 */ /* 0x000f220000300800 */
[----:B------:R-:W-:Y:S02]  /*33c80*/  LOP3.LUT R10, R10, 0xfffffff7, RZ, 0xc0, !PT ;  /* 0xfffffff70a0a7812 */ /* 0x000fe400078ec0ff */
[----:B------:R-:W-:Y:S02]  /*33c90*/  @!P6 IADD3.X R187, R29, R15, R4, P4, P5 ;  /* 0x0000000f1dbbe210 */ /* 0x000fe400027ea404 */
[----:B------:R-:W-:Y:S02]  /*33ca0*/  @P0 LOP3.LUT R10, R10, 0x8, RZ, 0xfc, !PT ;  /* 0x000000080a0a0812 */ /* 0x000fe400078efcff */
[C---:B------:R-:W-:Y:S02]  /*33cb0*/  ISETP.LT.OR P0, PT, R27.reuse, 0x42, !P3 ;  /* 0x000000421b00780c */ /* 0x040fe40005f01670 */
[----:B------:R-:W-:Y:S02]  /*33cc0*/  ISETP.LT.OR P4, PT, R27, 0x49, !P1 ;  /* 0x000000491b00780c */ /* 0x000fe40004f81670 */
[----:B------:R-:W-:-:S09]  /*33cd0*/  F2FP.SATFINITE.E4M3.F32.PACK_AB_MERGE_C R14, RZ, R14, RZ ;  /* 0x0000000eff0e723e */ /* 0x000fd200048070ff */
[----:B------:R0:W-:Y:S02]  /*33ce0*/  @!P0 STG.E.U8 desc[UR46][R54.64+0x41], R14 ;  /* 0x0000410e36008986 */ /* 0x0001e4000c10112e */
[----:B0-----:R-:W0:Y:S01]  /*33cf0*/  @!P4 LDC.64 R14, c[0x0][0x5c0] ;  /* 0x00017000ff0ecb82 */ /* 0x001e220000000a00 */
[----:B------:R-:W-:Y:S02]  /*33d00*/  F2FP.SATFINITE.E4M3.F32.PACK_AB_MERGE_C R16, RZ, R16, RZ ;  /* 0x00000010ff10723e */ /* 0x000fe400048070ff */
[----:B0-----:R-:W-:-:S05]  /*33d10*/  @!P4 IADD3 R14, P5, R12, R14, RZ ;  /* 0x0000000e0c0ec210 */ /* 0x001fca0007fbe0ff */
[----:B------:R-:W-:-:S05]  /*33d20*/  @!P4 IMAD.X R15, R29, 0x1, R15, P5 ;  /* 0x000000011d0fc824 */ /* 0x000fca00028e060f */
[----:B------:R0:W-:Y:S01]  /*33d30*/  @!P4 STG.E.U8 desc[UR46][R14.64+0x48], R16 ;  /* 0x000048100e00c986 */ /* 0x0001e2000c10112e */
[----:B------:R-:W-:-:S13]  /*33d40*/  ISETP.LT.OR P0, PT, R27, 0x8a, !P3 ;  /* 0x0000008a1b00780c */ /* 0x000fda0005f01670 */
[----:B0-----:R-:W0:Y:S02]  /*33d50*/  @!P0 LDC.64 R14, c[0x0][0x5c0] ;  /* 0x00017000ff0e8b82 */ /* 0x001e240000000a00 */
[----:B0-----:R-:W-:-:S04]  /*33d60*/  @!P0 IADD3 R154, P4, P5, R12, R14, R3 ;  /* 0x0000000e0c9a8210 */ /* 0x001fc80007d9e003 */
[----:B------:R-:W-:Y:S02]  /*33d70*/  @!P0 IADD3.X R155, R29, R15, R4, P4, P5 ;  /* 0x0000000f1d9b8210 */ /* 0x000fe400027ea404 */
[----:B------:R-:W-:-:S13]  /*33d80*/  ISETP.LT.OR P4, PT, R27, 0x4a, !P1 ;  /* 0x0000004a1b00780c */ /* 0x000fda0004f81670 */
[----:B------:R-:W0:Y:S01]  /*33d90*/  @!P4 LDC.64 R14, c[0x0][0x5c0] ;  /* 0x00017000ff0ecb82 */ /* 0x000e220000000a00 */
[----:B--2---:R-:W-:Y:S02]  /*33da0*/  FMUL R16, R94, UR41 ;  /* 0x000000295e107c20 */ /* 0x004fe40008400000 */
[----:B------:R-:W2:Y:S01]  /*33db0*/  LDL.LU R94, [R1+0x364] ;  /* 0x00036400015e7983 */ /* 0x000ea20000300800 */
[----:B------:R-:W-:-:S04]  /*33dc0*/  LOP3.LUT R10, R10, 0xffffff7f, RZ, 0xc0, !PT ;  /* 0xffffff7f0a0a7812 */ /* 0x000fc800078ec0ff */
[----:B------:R-:W-:Y:S02]  /*33dd0*/  @P6 LOP3.LUT R10, R10, 0x80, RZ, 0xfc, !PT ;  /* 0x000000800a0a6812 */ /* 0x000fe400078efcff */
[----:B------:R-:W-:Y:S02]  /*33de0*/  ISETP.LT.OR P6, PT, R27, 0x91, !P3 ;  /* 0x000000911b00780c */ /* 0x000fe40005fc1670 */
[----:B0-----:R-:W-:Y:S02]  /*33df0*/  @!P4 IADD3 R14, P5, R12, R14, RZ ;  /* 0x0000000e0c0ec210 */ /* 0x001fe40007fbe0ff */
[----:B------:R-:W-:-:S03]  /*33e00*/  F2FP.SATFINITE.E4M3.F32.PACK_AB_MERGE_C R16, RZ, R16, RZ ;  /* 0x00000010ff10723e */ /* 0x000fc600048070ff */
[----:B------:R-:W-:-:S05]  /*33e10*/  @!P4 IMAD.X R15, R29, 0x1, R15, P5 ;  /* 0x000000011d0fc824 */ /* 0x000fca00028e060f */
[----:B------:R0:W-:Y:S02]  /*33e20*/  @!P4 STG.E.U8 desc[UR46][R14.64+0x49], R16 ;  /* 0x000049100e00c986 */ /* 0x0001e4000c10112e */
[----:B0-----:R-:W0:Y:S01]  /*33e30*/  @!P6 LDC.64 R14, c[0x0][0x5c0] ;  /* 0x00017000ff0eeb82 */ /* 0x001e220000000a00 */
[----:B------:R-:W-:-:S04]  /*33e40*/  LOP3.LUT R10, R10, 0xfffffeff, RZ, 0xc0, !PT ;  /* 0xfffffeff0a0a7812 */ /* 0x000fc800078ec0ff */
[----:B------:R-:W-:Y:S02]  /*33e50*/  @P0 LOP3.LUT R10, R10, 0x100, RZ, 0xfc, !PT ;  /* 0x000001000a0a0812 */ /* 0x000fe400078efcff */
[----:B------:R-:W-:Y:S02]  /*33e60*/  ISETP.LT.OR P0, PT, R27, 0x49, !P3 ;  /* 0x000000491b00780c */ /* 0x000fe40005f01670 */
[----:B0-----:R-:W-:Y:S01]  /*33e70*/  @!P6 IADD3 R162, P4, P5, R12, R14, R3 ;  /* 0x0000000e0ca2e210 */ /* 0x001fe20007d9e003 */
[----:B---3--:R-:W-:-:S03]  /*33e80*/  FMUL R14, R95, UR41 ;  /* 0x000000295f0e7c20 */ /* 0x008fc60008400000 */
[----:B------:R-:W-:Y:S01]  /*33e90*/  @!P6 IADD3.X R163, R29, R15, R4, P4, P5 ;  /* 0x0000000f1da3e210 */ /* 0x000fe200027ea404 */
[----:B------:R-:W3:Y:S01]  /*33ea0*/  LDL.LU R95, [R1+0x368] ;  /* 0x00036800015f7983 */ /* 0x000ee20000300800 */
[----:B------:R-:W-:-:S05]  /*33eb0*/  F2FP.SATFINITE.E4M3.F32.PACK_AB_MERGE_C R14, RZ, R14, RZ ;  /* 0x0000000eff0e723e */ /* 0x000fca00048070ff */
[----:B------:R0:W-:Y:S01]  /*33ec0*/  @!P0 STG.E.U8 desc[UR46][R74.64+0x48], R14 ;  /* 0x0000480e4a008986 */ /* 0x0001e2000c10112e */
[----:B------:R-:W-:-:S13]  /*33ed0*/  ISETP.LT.OR P0, PT, R27, 0x92, !P3 ;  /* 0x000000921b00780c */ /* 0x000fda0005f01670 */
        /* <DEDUP_REMOVED lines=10> */
[----:B----4-:R-:W-:Y:S02]  /*33f80*/  FMUL R14, R96, UR41 ;  /* 0x00000029600e7c20 */ /* 0x010fe40008400000 */
[----:B------:R-:W4:Y:S01]  /*33f90*/  LDL.LU R96, [R1+0x36c] ;  /* 0x00036c0001607983 */ /* 0x000f220000300800 */
[----:B------:R-:W-:Y:S02]  /*33fa0*/  @!P0 IADD3.X R185, R29, R15, R4, P4, P5 ;  /* 0x0000000f1db98210 */ /* 0x000fe400027ea404 */
[C---:B------:R-:W-:Y:S02]  /*33fb0*/  ISETP.LT.OR P6, PT, R27.reuse, 0x4a, !P3 ;  /* 0x0000004a1b00780c */ /* 0x040fe40005fc1670 */
[----:B------:R-:W-:-:S02]  /*33fc0*/  ISETP.LT.OR P4, PT, R27, 0x51, !P1 ;  /* 0x000000511b00780c */ /* 0x000fc40004f81670 */
[----:B------:R-:W-:-:S09]  /*33fd0*/  F2FP.SATFINITE.E4M3.F32.PACK_AB_MERGE_C R14, RZ, R14, RZ ;  /* 0x0000000eff0e723e */ /* 0x000fd200048070ff */
[----:B------:R0:W-:Y:S02]  /*33fe0*/  @!P6 STG.E.U8 desc[UR46][R72.64+0x49], R14 ;  /* 0x0000490e4800e986 */ /* 0x0001e4000c10112e */
[----:B0-----:R-:W0:Y:S01]  /*33ff0*/  @!P4 LDC.64 R14, c[0x0][0x5c0] ;  /* 0x00017000ff0ecb82 */ /* 0x001e220000000a00 */
[----:B------:R-:W-:-:S04]  /*34000*/  LOP3.LUT R10, R10, 0xfffbffff, RZ, 0xc0, !PT ;  /* 0xfffbffff0a0a7812 */ /* 0x000fc800078ec0ff */
[----:B------:R-:W-:Y:S01]  /*34010*/  @P0 LOP3.LUT R10, R10, 0x40000, RZ, 0xfc, !PT ;  /* 0x000400000a0a0812 */ /* 0x000fe200078efcff */
[----:B--2---:R-:W-:Y:S02]  /*34020*/  FMUL R16, R94, UR41 ;  /* 0x000000295e107c20 */ /* 0x004fe40008400000 */
[----:B------:R-:W2:Y:S01]  /*34030*/  LDL.LU R94, [R1+0x370] ;  /* 0x00037000015e7983 */ /* 0x000ea20000300800 */
[----:B0-----:R-:W-:Y:S02]  /*34040*/  @!P4 IADD3 R14, P5, R12, R14, RZ ;  /* 0x0000000e0c0ec210 */ /* 0x001fe40007fbe0ff */
[----:B------:R-:W-:-:S03]  /*34050*/  F2FP.SATFINITE.E4M3.F32.PACK_AB_MERGE_C R16, RZ, R16, RZ ;  /* 0x00000010ff10723e */ /* 0x000fc600048070ff */
[----:B------:R-:W-:-:S05]  /*34060*/  @!P4 IMAD.X R15, R29, 0x1, R15, P5 ;  /* 0x000000011d0fc824 */ /* 0x000fca00028e060f */
[----:B------:R0:W-:Y:S01]  /*34070*/  @!P4 STG.E.U8 desc[UR46][R14.64+0x50], R16 ;  /* 0x000050100e00c986 */ /* 0x0001e2000c10112e */
[----:B------:R-:W-:Y:S02]  /*34080*/  ISETP.LT.OR P4, PT, R27, 0x9a, !P3 ;  /* 0x0000009a1b00780c */ /* 0x000fe40005f81670 */
[----:B------:R-:W-:Y:S02]  /*34090*/  LOP3.LUT R10, R10, 0xfff7ffff, RZ, 0xc0, !PT ;  /* 0xfff7ffff0a0a7812 */ /* 0x000fe400078ec0ff */
[----:B------:R-:W-:-:S04]  /*340a0*/  LOP3.LUT R13, R13, 0xfbffffff, RZ, 0xc0, !PT ;  /* 0xfbffffff0d0d7812 */ /* 0x000fc800078ec0ff */
[----:B------:R-:W-:-:S05]  /*340b0*/  @P3 LOP3.LUT R13, R13, 0x4000000, RZ, 0xfc, !PT ;  /* 0x040000000d0d3812 */ /* 0x000fca00078efcff */
[----:B------:R-:W-:-:S04]  /*340c0*/  @P4 LOP3.LUT R10, R10, 0x80000, RZ, 0xfc, !PT ;  /* 0x000800000a0a4812 */ /* 0x000fc800078efcff */
[----:B------:R-:W-:-:S13]  /*340d0*/  LOP3.LUT P3, RZ, R10, 0x80000, RZ, 0xc0, !PT ;  /* 0x000800000aff7812 */ /* 0x000fda000786c0ff */
[----:B0-----:R-:W0:Y:S02]  /*340e0*/  @!P3 LDC.64 R14, c[0x0][0x5c0] ;  /* 0x00017000ff0ebb82 */ /* 0x001e240000000a00 */
[----:B0-----:R-:W-:-:S04]  /*340f0*/  @!P3 IADD3 R174, P4, P5, R12, R14, R3 ;  /* 0x0000000e0caeb210 */ /* 0x001fc80007d9e003 */
[----:B------:R-:W-:Y:S02]  /*34100*/  @!P3 IADD3.X R175, R29, R15, R4, P4, P5 ;  /* 0x0000000f1dafb210 */ /* 0x000fe400027ea404 */
[----:B------:R-:W-:-:S13]  /*34110*/  ISETP.LT.OR P4, PT, R27, 0x52, !P1 ;  /* 0x000000521b00780c */ /* 0x000fda0004f81670 */
[----:B------:R-:W0:Y:S01]  /*34120*/  @!P4 LDC.64 R14, c[0x0][0x5c0] ;  /* 0x00017000ff0ecb82 */ /* 0x000e220000000a00 */
[----:B---3--:R-:W-:Y:S02]  /*34130*/  FMUL R16, R95, UR41 ;  /* 0x000000295f107c20 */ /* 0x008fe40008400000 */
[----:B------:R-:W3:Y:S01]  /*34140*/  LDL.LU R95, [R1+0x374] ;  /* 0x00037400015f7983 */ /* 0x000ee20000300800 */
[----:B------:R-:W-:Y:S02]  /*34150*/  ISETP.LT.OR P3, PT, R27, 0x81, !P2 ;  /* 0x000000811b00780c */ /* 0x000fe40005761670 */
[----:B------:R-:W-:Y:S02]  /*34160*/  F2FP.SATFINITE.E4M3.F32.PACK_AB_MERGE_C R16, RZ, R16, RZ ;  /* 0x00000010ff10723e */ /* 0x000fe400048070ff */
[----:B0-----:R-:W-:-:S05]  /*34170*/  @!P4 IADD3 R14, P5, R12, R14, RZ ;  /* 0x0000000e0c0ec210 */ /* 0x001fca0007fbe0ff */
[----:B------:R-:W-:-:S05]  /*34180*/  @!P4 IMAD.X R15, R29, 0x1, R15, P5 ;  /* 0x000000011d0fc824 */ /* 0x000fca00028e060f */
[----:B------:R0:W-:Y:S02]  /*34190*/  @!P4 STG.E.U8 desc[UR46][R14.64+0x51], R16 ;  /* 0x000051100e00c986 */ /* 0x0001e4000c10112e */
[----:B0-----:R-:W0:Y:S01]  /*341a0*/  @!P3 LDC.64 R14, c[0x0][0x5c0] ;  /* 0x00017000ff0ebb82 */ /* 0x001e220000000a00 */
[----:B------:R-:W-:Y:S02]  /*341b0*/  LOP3.LUT P0, RZ, R0, 0x10000000, RZ, 0xc0, !PT ;  /* 0x1000000000ff7812 */ /* 0x000fe4000780c0ff */
[----:B0-----:R-:W-:Y:S01]  /*341c0*/  @!P3 IADD3 R160, P4, P5, R12, R14, R7 ;  /* 0x0000000e0ca0b210 */ /* 0x001fe20007d9e007 */
[----:B----4-:R-:W-:-:S03]  /*341d0*/  FMUL R14, R96, UR41 ;  /* 0x00000029600e7c20 */ /* 0x010fc60008400000 */
[----:B------:R-:W-:Y:S01]  /*341e0*/  @!P3 IADD3.X R161, R29, R15, R6, P4, P5 ;  /* 0x0000000f1da1b210 */ /* 0x000fe200027ea406 */
[----:B------:R-:W4:Y:S01]  /*341f0*/  LDL.LU R96, [R1+0x378] ;  /* 0x0003780001607983 */ /* 0x000f220000300800 */
        /* <DEDUP_REMOVED lines=11> */
[----:B--2---:R-:W-:Y:S02]  /*342b0*/  FMUL R14, R94, UR41 ;  /* 0x000000295e0e7c20 */ /* 0x004fe40008400000 */
[----:B------:R-:W2:Y:S01]  /*342c0*/  LDL.LU R94, [R1+0x37c] ;  /* 0x00037c00015e7983 */ /* 0x000ea20000300800 */
[----:B------:R-:W-:Y:S02]  /*342d0*/  LOP3.LUT P6, RZ, R0, 0x20, RZ, 0xc0, !PT ;  /* 0x0000002000ff7812 */ /* 0x000fe400078cc0ff */
[----:B------:R-:W-:Y:S02]  /*342e0*/  @!P3 IADD3.X R199, R29, R15, R6, P4, P5 ;  /* 0x0000000f1dc7b210 */ /* 0x000fe400027ea406 */
[----:B------:R-:W-:-:S02]  /*342f0*/  ISETP.LT.OR P4, PT, R27, 0x59, !P1 ;  /* 0x000000591b00780c */ /* 0x000fc40004f81670 */
[----:B------:R-:W-:-:S07]  /*34300*/  F2FP.SATFINITE.E4M3.F32.PACK_AB_MERGE_C R14, RZ, R14, RZ ;  /* 0x0000000eff0e723e */ /* 0x000fce00048070ff */
[----:B------:R0:W-:Y:S04]  /*34310*/  @!P6 STG.E.U8 desc[UR46][R46.64+0x51], R14 ;  /* 0x0000510e2e00e986 */ /* 0x0001e8000c10112e */
[----:B0-----:R-:W0:Y:S01]  /*34320*/  @!P4 LDC.64 R14, c[0x0][0x5c0] ;  /* 0x00017000ff0ecb82 */ /* 0x001e220000000a00 */
[----:B------:R-:W-:Y:S02]  /*34330*/  ISETP.LT.OR P6, PT, R27, 0x8a, !P2 ;  /* 0x0000008a1b00780c */ /* 0x000fe400057c1670 */
[----:B0-----:R-:W-:-:S05]  /*34340*/  @!P4 IADD3 R14, P5, R12, R14, RZ ;  /* 0x0000000e0c0ec210 */ /* 0x001fca0007fbe0ff */
[----:B------:R-:W-:Y:S02]  /*34350*/  @!P4 IMAD.X R15, R29, 0x1, R15, P5 ;  /* 0x000000011d0fc824 */ /* 0x000fe400028e060f */
[----:B---3--:R-:W-:Y:S02]  /*34360*/  FMUL R16, R95, UR41 ;  /* 0x000000295f107c20 */ /* 0x008fe40008400000 */
[----:B------:R-:W3:Y:S03]  /*34370*/  LDL.LU R95, [R1+0x380] ;  /* 0x00038000015f7983 */ /* 0x000ee60000300800 */
[----:B------:R-:W-:-:S05]  /*34380*/  F2FP.SATFINITE.E4M3.F32.PACK_AB_MERGE_C R16, RZ, R16, RZ ;  /* 0x00000010ff10723e */ /* 0x000fca00048070ff */
[----:B------:R0:W-:Y:S02]  /*34390*/  @!P4 STG.E.U8 desc[UR46][R14.64+0x58], R16 ;  /* 0x000058100e00c986 */ /* 0x0001e4000c10112e */
[----:B0-----:R-:W0:Y:S02]  /*343a0*/  @!P6 LDC.64 R14, c[0x0][0x5c0] ;  /* 0x00017000ff0eeb82 */ /* 0x001e240000000a00 */
[----:B0-----:R-:W-:-:S04]  /*343b0*/  @!P6 IADD3 R180, P4, P5, R12, R14, R7 ;  /* 0x0000000e0cb4e210 */ /* 0x001fc80007d9e007 */
[----:B------:R-:W-:Y:S02]  /*343c0*/  @!P6 IADD3.X R181, R29, R15, R6, P4, P5 ;  /* 0x0000000f1db5e210 */ /* 0x000fe400027ea406 */
[----:B------:R-:W-:-:S13]  /*343d0*/  ISETP.LT.OR P4, PT, R27, 0x5a, !P1 ;  /* 0x0000005a1b00780c */ /* 0x000fda0004f81670 */
[----:B------:R-:W0:Y:S01]  /*343e0*/  @!P4 LDC.64 R14, c[0x0][0x5c0] ;  /* 0x00017000ff0ecb82 */ /* 0x000e220000000a00 */
[----:B------:R-:W-:Y:S01]  /*343f0*/  ISETP.LT.OR P1, PT, R27, 0x91, !P2 ;  /* 0x000000911b00780c */ /* 0x000fe20005721670 */
[----:B----4-:R-:W-:Y:S02]  /*34400*/  FMUL R16, R96, UR41 ;  /* 0x0000002960107c20 */ /* 0x010fe40008400000 */
[----:B------:R-:W4:Y:S01]  /*34410*/  LDL.LU R96, [R1+0x384] ;  /* 0x0003840001607983 */ /* 0x000f220000300800 */
[----:B0-----:R-:W-:Y:S02]  /*34420*/  @!P4 IADD3 R14, P5, R12, R14, RZ ;  /* 0x0000000e0c0ec210 */ /* 0x001fe40007fbe0ff */
[----:B------:R-:W-:-:S03]  /*34430*/  F2FP.SATFINITE.E4M3.F32.PACK_AB_MERGE_C R16, RZ, R16, RZ ;  /* 0x00000010ff10723e */ /* 0x000fc600048070ff */
[----:B------:R-:W-:-:S05]  /*34440*/  @!P4 IMAD.X R15, R29, 0x1, R15, P5 ;  /* 0x000000011d0fc824 */ /* 0x000fca00028e060f */
[----:B------:R0:W-:Y:S02]  /*34450*/  @!P4 STG.E.U8 desc[UR46][R14.64+0x59], R16 ;  /* 0x000059100e00c986 */ /* 0x0001e4000c10112e */
[----:B0-----:R-:W0:Y:S02]  /*34460*/  @!P1 LDC.64 R14, c[0x0][0x5c0] ;  /* 0x00017000ff0e9b82 */ /* 0x001e240000000a00 */
[----:B0-----:R-:W-:Y:S01]  /*34470*/  @!P1 IADD3 R194, P4, P5, R12, R14, R7 ;  /* 0x0000000e0cc29210 */ /* 0x001fe20007d9e007 */
[----:B--2---:R-:W-:Y:S02]  /*34480*/  FMUL R14, R94, UR41 ;  /* 0x000000295e0e7c20 */ /* 0x004fe40008400000 */
[----:B------:R-:W2:Y:S01]  /*34490*/  LDL.LU R94, [R1+0x388] ;  /* 0x00038800015e7983 */ /* 0x000ea20000300800 */
[----:B------:R-:W-:-:S04]  /*344a0*/  LOP3.LUT R10, R10, 0xffdfffff, RZ, 0xc0, !PT ;  /* 0xffdfffff0a0a7812 */ /* 0x000fc800078ec0ff */
[----:B------:R-:W-:Y:S02]  /*344b0*/  @P0 LOP3.LUT R10, R10, 0x200000, RZ, 0xfc, !PT ;  /* 0x002000000a0a0812 */ /* 0x000fe400078efcff */
[----:B------:R-:W-:Y:S02]  /*344c0*/  LOP3.LUT P0, RZ, R0, 0x40000000, RZ, 0xc0, !PT ;  /* 0x4000000000ff7812 */ /* 0x000fe4000780c0ff */
[----:B------:R-:W-:-:S11]  /*344d0*/  F2FP.SATFINITE.E4M3.F32.PACK_AB_MERGE_C R14, RZ, R14, RZ ;  /* 0x0000000eff0e723e */ /* 0x000fd600048070ff */
[----:B------:R0:W-:Y:S01]  /*344e0*/  @!P0 STG.E.U8 desc[UR46][R80.64+0x58], R14 ;  /* 0x0000580e50008986 */ /* 0x0001e2000c10112e */
[----:B------:R-:W-:Y:S02]  /*344f0*/  ISETP.LT.OR P0, PT, R27, 0x92, !P2 ;  /* 0x000000921b00780c */ /* 0x000fe40005701670 */
[----:B------:R-:W-:Y:S02]  /*34500*/  @!P1 IADD3.X R195, R29, R15, R6, P4, P5 ;  /* 0x0000000f1dc39210 */ /* 0x000fe400027ea406 */
[----:B------:R-:W-:-:S04]  /*34510*/  LOP3.LUT R10, R10, 0xff7fffff, RZ, 0xc0, !PT ;  /* 0xff7fffff0a0a7812 */ /* 0x000fc800078ec0ff */
[----:B------:R-:W-:-:S05]  /*34520*/  @P3 LOP3.LUT R10, R10, 0x800000, RZ, 0xfc, !PT ;  /* 0x008000000a0a3812 */ /* 0x000fca00078efcff */
[----:B0-----:R-:W0:Y:S01]  /*34530*/  @!P0 LDC.64 R14, c[0x0][0x5c0] ;  /* 0x00017000ff0e8b82 */ /* 0x001e220000000a00 */
[----:B------:R-:W-:-:S04]  /*34540*/  LOP3.LUT R10, R10, 0xffbfffff, RZ, 0xc0, !PT ;  /* 0xffbfffff0a0a7812 */ /* 0x000fc800078ec0ff */
[----:B------:R-:W-:-:S04]  /*34550*/  @P6 LOP3.LUT R10, R10, 0x400000, RZ, 0xfc, !PT ;  /* 0x004000000a0a6812 */ /* 0x000fc800078efcff */
[----:B------:R-:W-:-:S04]  /*34560*/  LOP3.LUT R10, R10, 0xffefffff, RZ, 0xc0, !PT ;  /* 0xffefffff0a0a7812 */ /* 0x000fc800078ec0ff */
[----:B------:R-:W-:-:S04]  /*34570*/  @P1 LOP3.LUT R10, R10, 0x100000, RZ, 0xfc, !PT ;  /* 0x001000000a0a1812 */ /* 0x000fc800078efcff */
[----:B------:R-:W-:Y:S02]  /*34580*/  LOP3.LUT R10, R10, 0xfffeffff, RZ, 0xc0, !PT ;  /* 0xfffeffff0a0a7812 */ /* 0x000fe400078ec0ff */
[----:B0-----:R-:W-:Y:S02]  /*34590*/  @!P0 IADD3 R188, P4, P5, R12, R14, R7 ;  /* 0x0000000e0cbc8210 */ /* 0x001fe40007d9e007 */
[----:B------:R-:W-:Y:S02]  /*345a0*/  @P0 LOP3.LUT R10, R10, 0x10000, RZ, 0xfc, !PT ;  /* 0x000100000a0a0812 */ /* 0x000fe400078efcff */
[----:B------:R-:W-:Y:S02]  /*345b0*/  @!P0 IADD3.X R189, R29, R15, R6, P4, P5 ;  /* 0x0000000f1dbd8210 */ /* 0x000fe400027ea406 */
[----:B------:R-:W-:-:S13]  /*345c0*/  ISETP.LT.OR P0, PT, R27, 0x99, !P2 ;  /* 0x000000991b00780c */ /* 0x000fda0005701670 */
[----:B------:R-:W0:Y:S02]  /*345d0*/  @!P0 LDC.64 R14, c[0x0][0x5c0] ;  /* 0x00017000ff0e8b82 */ /* 0x000e240000000a00 */
[----:B0-----:R-:W-:Y:S01]  /*345e0*/  @!P0 IADD3 R208, P4, P5, R12, R14, R7 ;  /* 0x0000000e0cd08210 */ /* 0x001fe20007d9e007 */
[----:B---3--:R-:W-:Y:S02]  /*345f0*/  FMUL R14, R95, UR41 ;  /* 0x000000295f0e7c20 */ /* 0x008fe40008400000 */
[----:B------:R-:W3:Y:S01]  /*34600*/  LDL.LU R95, [R1+0x38c] ;  /* 0x00038c00015f7983 */ /* 0x000ee20000300800 */
[----:B------:R-:W-:Y:S02]  /*34610*/  LOP3.LUT P3, RZ, R0, 0x20000000, RZ, 0xc0, !PT ;  /* 0x2000000000ff7812 */ /* 0x000fe4000786c0ff */
[----:B------:R-:W-:-:S11]  /*34620*/  F2FP.SATFINITE.E4M3.F32.PACK_AB_MERGE_C R14, RZ, R14, RZ ;  /* 0x0000000eff0e723e */ /* 0x000fd600048070ff */
[----:B------:R0:W-:Y:S01]  /*34630*/  @!P3 STG.E.U8 desc[UR46][R78.64+0x59], R14 ;  /* 0x0000590e4e00b986 */ /* 0x0001e2000c10112e */
[----:B------:R-:W-:Y:S02]  /*34640*/  ISETP.LT.OR P3, PT, R27, 0x9a, !P2 ;  /* 0x0000009a1b00780c */ /* 0x000fe40005761670 */
[----:B------:R-:W-:-:S11]  /*34650*/  @!P0 IADD3.X R209, R29, R15, R6, P4, P5 ;  /* 0x0000000f1dd18210 */ /* 0x000fd600027ea406 */
[----:B0-----:R-:W0:Y:S01]  /*34660*/  @!P3 LDC.64 R14, c[0x0][0x5c0] ;  /* 0x00017000ff0ebb82 */ /* 0x001e220000000a00 */
[----:B------:R-:W-:-:S04]  /*34670*/  LOP3.LUT R10, R10, 0xffff7fff, RZ, 0xc0, !PT ;  /* 0xffff7fff0a0a7812 */ /* 0x000fc800078ec0ff */
[----:B------:R-:W-:-:S04]  /*34680*/  @P0 LOP3.LUT R10, R10, 0x8000, RZ, 0xfc, !PT ;  /* 0x000080000a0a0812 */ /* 0x000fc800078efcff */
[----:B------:R-:W-:Y:S02]  /*34690*/  LOP3.LUT R10, R10, 0xffffbfff, RZ, 0xc0, !PT ;  /* 0xffffbfff0a0a7812 */ /* 0x000fe400078ec0ff */
[C---:B------:R-:W-:Y:S02]  /*346a0*/  LOP3.LUT P0, RZ, R13.reuse, 0x20000000, RZ, 0xc0, !PT ;  /* 0x200000000dff7812 */ /* 0x040fe4000780c0ff */
[----:B------:R-:W-:Y:S02]  /*346b0*/  LOP3.LUT R13, R13, 0xfeffffff, RZ, 0xc0, !PT ;  /* 0xfeffffff0d0d7812 */ /* 0x000fe400078ec0ff */
[----:B------:R-:W-:Y:S02]  /*346c0*/  @P3 LOP3.LUT R10, R10, 0x4000, RZ, 0xfc, !PT ;  /* 0x000040000a0a3812 */ /* 0x000fe400078efcff */
[----:B0-----:R-:W-:-:S04]  /*346d0*/  @!P3 IADD3 R202, P4, P5, R12, R14, R7 ;  /* 0x0000000e0ccab210 */ /* 0x001fc80007d9e007 */
[----:B------:R-:W-:Y:S02]  /*346e0*/  @!P3 IADD3.X R203, R29, R15, R6, P4, P5 ;  /* 0x0000000f1dcbb210 */ /* 0x000fe400027ea406 */
[----:B------:R-:W-:Y:S02]  /*346f0*/  ISETP.GE.AND P3, PT, R26, 0x101, PT ;  /* 0x000001011a00780c */ /* 0x000fe40003f66270 */
[----:B------:R-:W-:Y:S02]  /*34700*/  LOP3.LUT P6, RZ, R0, 0x8000, RZ, 0xc0, !PT ;  /* 0x0000800000ff7812 */ /* 0x000fe400078cc0ff */
[----:B------:R-:W-:Y:S02]  /*34710*/  @P2 LOP3.LUT R13, R13, 0x1000000, RZ, 0xfc, !PT ;  /* 0x010000000d0d2812 */ /* 0x000fe400078efcff */
[----:B------:R-:W-:Y:S01]  /*34720*/  ISETP.LT.OR P2, PT, R27, 0x81, !P3 ;  /* 0x000000811b00780c */ /* 0x000fe20005f41670 */
[----:B----4-:R-:W-:Y:S02]  /*34730*/  FMUL R14, R96, UR41 ;  /* 0x00000029600e7c20 */ /* 0x010fe40008400000 */
[----:B------:R-:W4:Y:S03]  /*34740*/  LDL.LU R96, [R1+0x390] ;  /* 0x0003900001607983 */ /* 0x000f260000300800 */
[----:B------:R-:W-:-:S05]  /*34750*/  F2FP.SATFINITE.E4M3.F32.PACK_AB_MERGE_C R14, RZ, R14, RZ ;  /* 0x0000000eff0e723e */ /* 0x000fca00048070ff */
[----:B------:R0:W-:Y:S02]  /*34760*/  @!P6 STG.E.U8 desc[UR46][R50.64+0x40], R14 ;  /* 0x0000400e3200e986 */ /* 0x0001e4000c10112e */
[----:B0-----:R-:W0:Y:S02]  /*34770*/  @!P2 LDC.64 R14, c[0x0][0x5c0] ;  /* 0x00017000ff0eab82 */ /* 0x001e240000000a00 */
[----:B0-----:R-:W-:Y:S01]  /*34780*/  @!P2 IADD3 R216, P4, P5, R12, R14, R9 ;  /* 0x0000000e0cd8a210 */ /* 0x001fe20007d9e009 */
[----:B--2---:R-:W-:Y:S02]  /*34790*/  FMUL R14, R94, UR41 ;  /* 0x000000295e0e7c20 */ /* 0x004fe40008400000 */
[----:B------:R-:W2:Y:S01]  /*347a0*/  LDL.LU R94, [R1+0x394] ;  /* 0x00039400015e7983 */ /* 0x000ea20000300800 */
[----:B------:R-:W-:Y:S02]  /*347b0*/  @!P2 IADD3.X R217, R29, R15, R8, P4, P5 ;  /* 0x0000000f1dd9a210 */ /* 0x000fe400027ea408 */
[----:B------:R-:W-:-:S02]  /*347c0*/  ISETP.LT.OR P4, PT, R27, 0x41, !P0 ;  /* 0x000000411b00780c */ /* 0x000fc40004781670 */
[----:B------:R-:W-:-:S04]  /*347d0*/  LOP3.LUT R10, R10, 0xffffdfff, RZ, 0xc0, !PT ;  /* 0xffffdfff0a0a7812 */ /* 0x000fc800078ec0ff */
[----:B------:R-:W-:Y:S02]  /*347e0*/  @P2 LOP3.LUT R10, R10, 0x2000, RZ, 0xfc, !PT ;  /* 0x000020000a0a2812 */ /* 0x000fe400078efcff */
[----:B------:R-:W-:-:S05]  /*347f0*/  LOP3.LUT P2, RZ, R2, 0x1, RZ, 0xc0, !PT ;  /* 0x0000000102ff7812 */ /* 0x000fca000784c0ff */
[----:B------:R-:W0:Y:S01]  /*34800*/  @!P4 LDC.64 R16, c[0x0][0x5c0] ;  /* 0x00017000ff10cb82 */ /* 0x000e220000000a00 */
[----:B------:R-:W-:Y:S02]  /*34810*/  LOP3.LUT R13, R13, 0xefffffff, RZ, 0xc0, !PT ;  /* 0xefffffff0d0d7812 */ /* 0x000fe400078ec0ff */
[----:B------:R-:W-:-:S05]  /*34820*/  LOP3.LUT P1, RZ, R0, 0x10000, RZ, 0xc0, !PT ;  /* 0x0001000000ff7812 */ /* 0x000fca000782c0ff */
        /* <DEDUP_REMOVED lines=26> */
[----:B----4-:R-:W-:-:S03]  /*349d0*/  FMUL R14, R96, UR41 ;  /* 0x00000029600e7c20 */ /* 0x010fc60008400000 */
[----:B------:R-:W-:Y:S02]  /*349e0*/  @!P2 IADD3.X R213, R29, R15, R8, P5, P6 ;  /* 0x0000000f1dd5a210 */ /* 0x000fe40002fec408 */
[----:B------:R-:W-:Y:S02]  /*349f0*/  ISETP.LT.OR P6, PT, R27, 0x8a, !P3 ;  /* 0x0000008a1b00780c */ /* 0x000fe40005fc1670 */
[----:B------:R-:W-:-:S05]  /*34a00*/  F2FP.SATFINITE.E4M3.F32.PACK_AB_MERGE_C R14, RZ, R14, RZ ;  /* 0x0000000eff0e723e */ /* 0x000fca00048070ff */
[----:B------:R0:W-:Y:S06]  /*34a10*/  @!P4 STG.E.U8 desc[UR46][R16.64+0x41], R14 ;  /* 0x0000410e1000c986 */ /* 0x0001ec000c10112e */
        /* <DEDUP_REMOVED lines=10> */
[----:B------:R-:W-:-:S11]  /*34ac0*/  @!P6 IADD3.X R207, R29, R15, R8, P4, P5 ;  /* 0x0000000f1dcfe210 */ /* 0x000fd600027ea408 */
[----:B0-----:R-:W0:Y:S02]  /*34ad0*/  @!P2 LDC.64 R14, c[0x0][0x5c0] ;  /* 0x00017000ff0eab82 */ /* 0x001e240000000a00 */
[----:B0-----:R-:W-:-:S04]  /*34ae0*/  @!P2 IADD3 R214, P4, P5, R12, R14, R9 ;  /* 0x0000000e0cd6a210 */ /* 0x001fc80007d9e009 */
[----:B------:R-:W-:Y:S02]  /*34af0*/  @!P2 IADD3.X R215, R29, R15, R8, P4, P5 ;  /* 0x0000000f1dd7a210 */ /* 0x000fe400027ea408 */
[----:B------:R-:W-:Y:S02]  /*34b00*/  ISETP.LT.OR P4, PT, R27, 0x49, !P0 ;  /* 0x000000491b00780c */ /* 0x000fe40004781670 */
[----:B------:R-:W-:-:S11]  /*34b10*/  LOP3.LUT R13, R13, 0xf7ffffff, RZ, 0xc0, !PT ;  /* 0xf7ffffff0d0d7812 */ /* 0x000fd600078ec0ff */
[----:B------:R-:W0:Y:S01]  /*34b20*/  @!P4 LDC.64 R16, c[0x0][0x5c0] ;  /* 0x00017000ff10cb82 */ /* 0x000e220000000a00 */
[----:B---3--:R-:W-:Y:S02]  /*34b30*/  FMUL R15, R95, UR41 ;  /* 0x000000295f0f7c20 */ /* 0x008fe40008400000 */
[----:B------:R-:W3:Y:S04]  /*34b40*/  LDL.LU R95, [R1+0x3a0] ;  /* 0x0003a000015f7983 */ /* 0x000ee80000300800 */
[----:B------:R-:W4:Y:S01]  /*34b50*/  LDL.LU R96, [R1+0x3a4] ;  /* 0x0003a40001607983 */ /* 0x000f220000300800 */
[----:B------:R-:W-:Y:S02]  /*34b60*/  LOP3.LUT P1, RZ, R0, 0x10, RZ, 0xc0, !PT ;  /* 0x0000001000ff7812 */ /* 0x000fe4000782c0ff */
[----:B------:R-:W-:-:S02]  /*34b70*/  @P0 LOP3.LUT R13, R13, 0x8000000, RZ, 0xfc, !PT ;  /* 0x080000000d0d0812 */ /* 0x000fc400078efcff */
        /* <DEDUP_REMOVED lines=8> */
[----:B------:R-:W-:Y:S02]  /*34c00*/  @!P4 IADD3.X R18, R4, R29, R6, P5, P6 ;  /* 0x0000001d0412c210 */ /* 0x000fe40002fec406 */
[----:B0-----:R-:W-:Y:S02]  /*34c10*/  @!P0 IADD3 R204, P5, P6, R12, R14, R9 ;  /* 0x0000000e0ccc8210 */ /* 0x001fe40007ebe009 */
[----:B------:R-:W-:-:S04]  /*34c20*/  LOP3.LUT R10, R10, 0xffffffdf, RZ, 0xc0, !PT ;  /* 0xffffffdf0a0a7812 */ /* 0x000fc800078ec0ff */
[----:B------:R-:W-:Y:S01]  /*34c30*/  @P2 LOP3.LUT R10, R10, 0x20, RZ, 0xfc, !PT ;  /* 0x000000200a0a2812 */ /* 0x000fe200078efcff */
[----:B------:R-:W-:-:S03]  /*34c40*/  @!P4 IMAD.X R17, R18, 0x1, R17, P1 ;  /* 0x000000011211c824 */ /* 0x000fc600008e0611 */
[----:B------:R-:W-:Y:S02]  /*34c50*/  LOP3.LUT R10, R10, 0xffffffef, RZ, 0xc0, !PT ;  /* 0xffffffef0a0a7812 */ /* 0x000fe400078ec0ff */
[----:B------:R-:W-:Y:S01]  /*34c60*/  @!P0 IADD3.X R205, R29, R15, R8, P5, P6 ;  /* 0x0000000f1dcd8210 */ /* 0x000fe20002fec408 */
[----:B--2---:R-:W-:Y:S02]  /*34c70*/  FMUL R14, R94, UR41 ;  /* 0x000000295e0e7c20 */ /* 0x004fe40008400000 */
[----:B------:R-:W2:Y:S01]  /*34c80*/  LDL.LU R94, [R1+0x3a8] ;  /* 0x0003a800015e7983 */ /* 0x000ea20000300800 */
[----:B------:R-:W-:Y:S02]  /*34c90*/  @P0 LOP3.LUT R10, R10, 0x10, RZ, 0xfc, !PT ;  /* 0x000000100a0a0812 */ /* 0x000fe400078efcff */
        /* <DEDUP_REMOVED lines=13> */
[----:B------:R-:W-:-:S04]  /*34d70*/  ISETP.GE.AND P6, PT, R26, 0x101, PT ;  /* 0x000001011a00780c */ /* 0x000fc80003fc6270 */
[----:B------:R-:W-:Y:S01]  /*34d80*/  ISETP.LT.OR P6, PT, R27, 0x9a, !P6 ;  /* 0x0000009a1b00780c */ /* 0x000fe200077c1670 */
[----:B---3--:R-:W-:Y:S02]  /*34d90*/  FMUL R14, R95, UR41 ;  /* 0x000000295f0e7c20 */ /* 0x008fe40008400000 */
[----:B------:R-:W3:Y:S03]  /*34da0*/  LDL.LU R95, [R1+0x3ac] ;  /* 0x0003ac00015f7983 */ /* 0x000ee60000300800 */
[----:B------:R-:W-:-:S05]  /*34db0*/  F2FP.SATFINITE.E4M3.F32.PACK_AB_MERGE_C R14, RZ, R14, RZ ;  /* 0x0000000eff0e723e */ /* 0x000fca00048070ff */
[----:B------:R0:W-:Y:S02]  /*34dc0*/  @!P4 STG.E.U8 desc[UR46][R16.64+0x49], R14 ;  /* 0x0000490e1000c986 */ /* 0x0001e4000c10112e */
[----:B0-----:R-:W0:Y:S01]  /*34dd0*/  @!P6 LDC.64 R14, c[0x0][0x5c0] ;  /* 0x00017000ff0eeb82 */ /* 0x001e220000000a00 */
[----:B------:R-:W-:Y:S02]  /*34de0*/  LOP3.LUT P2, RZ, R2, 0x2, RZ, 0xc0, !PT ;  /* 0x0000000202ff7812 */ /* 0x000fe4000784c0ff */
        /* <DEDUP_REMOVED lines=10> */
[----:B0-----:R-:W-:-:S04]  /*34e90*/  @!P2 IADD3 R170, P4, P5, R12, R14, R3 ;  /* 0x0000000e0caaa210 */ /* 0x001fc80007d9e003 */
[----:B------:R-:W-:Y:S01]  /*34ea0*/  @!P2 IADD3.X R171, R29, R15, R4, P4, P5 ;  /* 0x0000000f1daba210 */ /* 0x000fe200027ea404 */
[----:B--2---:R-:W-:Y:S02]  /*34eb0*/  FMUL R15, R94, UR41 ;  /* 0x000000295e0f7c20 */ /* 0x004fe40008400000 */
[----:B------:R-:W2:Y:S01]  /*34ec0*/  LDL.LU R94, [R1+0x3b0] ;  /* 0x0003b000015e7983 */ /* 0x000ea20000300800 */
[----:B------:R-:W-:Y:S02]  /*34ed0*/  ISETP.LT.OR P4, PT, R27, 0x51, !P0 ;  /* 0x000000511b00780c */ /* 0x000fe40004781670 */
[----:B------:R-:W-:Y:S01]  /*34ee0*/  LOP3.LUT R10, R10, 0xfffffffe, RZ, 0xc0, !PT ;  /* 0xfffffffe0a0a7812 */ /* 0x000fe200078ec0ff */
[----:B------:R-:W4:Y:S03]  /*34ef0*/  LDL.LU R96, [R1+0x3b4] ;  /* 0x0003b40001607983 */ /* 0x000f260000300800 */
[----:B------:R-:W-:-:S02]  /*34f00*/  @P2 LOP3.LUT R10, R10, 0x1, RZ, 0xfc, !PT ;  /* 0x000000010a0a2812 */ /* 0x000fc400078efcff */
[----:B------:R-:W-:-:S05]  /*34f10*/  LOP3.LUT P2, RZ, R2, 0x4, RZ, 0xc0, !PT ;  /* 0x0000000402ff7812 */ /* 0x000fca000784c0ff */
[----:B------:R-:W0:Y:S01]  /*34f20*/  @!P4 LDC.64 R16, c[0x0][0x5c0] ;  /* 0x00017000ff10cb82 */ /* 0x000e220000000a00 */
[----:B------:R-:W-:Y:S02]  /*34f30*/  LOP3.LUT R13, R13, 0xfdffffff, RZ, 0xc0, !PT ;  /* 0xfdffffff0d0d7812 */ /* 0x000fe400078ec0ff */
[----:B------:R-:W-:Y:S02]  /*34f40*/  LOP3.LUT P1, RZ, R0, 0x40, RZ, 0xc0, !PT ;  /* 0x0000004000ff7812 */ /* 0x000fe4000782c0ff */
[----:B------:R-:W-:-:S03]  /*34f50*/  LOP3.LUT R5, R5, 0x7fffffff, RZ, 0xc0, !PT ;  /* 0x7fffffff05057812 */ /* 0x000fc600078ec0ff */
[----:B------:R-:W-:Y:S02]  /*34f60*/  @P2 LOP3.LUT R13, R13, 0x2000000, RZ, 0xfc, !PT ;  /* 0x020000000d0d2812 */ /* 0x000fe400078efcff */
[----:B------:R-:W-:Y:S02]  /*34f70*/  ISETP.LT.OR P2, PT, R27, 0xa2, !P3 ;  /* 0x000000a21b00780c */ /* 0x000fe40005f41670 */
[----:B------:R-:W-:Y:S02]  /*34f80*/  @P6 LOP3.LUT R5, R5, 0x80000000, RZ, 0xfc, !PT ;  /* 0x8000000005056812 */ /* 0x000fe400078efcff */
[----:B------:R-:W-:Y:S02]  /*34f90*/  F2FP.SATFINITE.E4M3.F32.PACK_AB_MERGE_C R15, RZ, R15, RZ ;  /* 0x0000000fff0f723e */ /* 0x000fe400048070ff */
[----:B------:R-:W-:-:S03]  /*34fa0*/  @!P4 IADD3 R14, P5, P6, R3, R12, R7 ;  /* 0x0000000c030ec210 */ /* 0x000fc60007ebe007 */
[----:B------:R1:W-:Y:S01]  /*34fb0*/  @!P1 STG.E.U8 desc[UR46][R52.64+0x51], R15 ;  /* 0x0000510f34009986 */ /* 0x0003e2000c10112e */
[----:B0-----:R-:W-:-:S03]  /*34fc0*/  @!P4 IADD3 R16, P1, R14, R16, RZ ;  /* 0x000000100e10c210 */ /* 0x001fc60007f3e0ff */
        /* <DEDUP_REMOVED lines=39> */
[----:B---3--:R-:W-:Y:S02]  /*35240*/  FMUL R15, R95, UR41 ;  /* 0x000000295f0f7c20 */ /* 0x008fe40008400000 */
[----:B------:R-:W3:Y:S01]  /*35250*/  LDL.LU R95, [R1+0x3c0] ;  /* 0x0003c000015f7983 */ /* 0x000ee20000300800 */
[----:B------:R-:W-:Y:S02]  /*35260*/  ISETP.LT.OR P4, PT, R27, 0x59, !P0 ;  /* 0x000000591b00780c */ /* 0x000fe40004781670 */
[----:B------:R-:W-:Y:S01]  /*35270*/  LOP3.LUT R5, R5, 0xf7ffffff, RZ, 0xc0, !PT ;  /* 0xf7ffffff05057812 */ /* 0x000fe200078ec0ff */
[----:B------:R-:W4:Y:S03]  /*35280*/  LDL.LU R96, [R1+0x3c4] ;  /* 0x0003c40001607983 */ /* 0x000f260000300800 */
[----:B------:R-:W-:-:S07]  /*35290*/  @P6 LOP3.LUT R5, R5, 0x8000000, RZ, 0xfc, !PT ;  /* 0x0800000005056812 */ /* 0x000fce00078efcff */
[----:B------:R-:W0:Y:S01]  /*352a0*/  @!P4 LDC.64 R16, c[0x0][0x5c0] ;  /* 0x00017000ff10cb82 */ /* 0x000e220000000a00 */
[----:B------:R-:W-:Y:S02]  /*352b0*/  LOP3.LUT R5, R5, 0xefffffff, RZ, 0xc0, !PT ;  /* 0xefffffff05057812 */ /* 0x000fe400078ec0ff */
[----:B------:R-:W-:Y:S02]  /*352c0*/  LOP3.LUT P1, RZ, R0, 0x20000, RZ, 0xc0, !PT ;  /* 0x0002000000ff7812 */ /* 0x000fe4000782c0ff */
[----:B------:R-:W-:Y:S02]  /*352d0*/  @P2 LOP3.LUT R5, R5, 0x10000000, RZ, 0xfc, !PT ;  /* 0x1000000005052812 */ /* 0x000fe400078efcff */
[----:B------:R-:W-:Y:S02]  /*352e0*/  ISETP.LT.OR P2, PT, R27, 0xb2, !P3 ;  /* 0x000000b21b00780c */ /* 0x000fe40005f41670 */
[----:B------:R-:W-:Y:S02]  /*352f0*/  F2FP.SATFINITE.E4M3.F32.PACK_AB_MERGE_C R15, RZ, R15, RZ ;  /* 0x0000000fff0f723e */ /* 0x000fe400048070ff */
[----:B------:R-:W-:-:S05]  /*35300*/  @!P4 IADD3 R14, P5, P6, R3, R12, R7 ;  /* 0x0000000c030ec210 */ /* 0x000fca0007ebe007 */
[----:B------:R1:W-:Y:S01]  /*35310*/  @!P1 STG.E.U8 desc[UR46][R58.64+0x59], R15 ;  /* 0x0000590f3a009986 */ /* 0x0003e2000c10112e */
[----:B0-----:R-:W-:-:S03]  /*35320*/  @!P4 IADD3 R16, P1, R14, R16, RZ ;  /* 0x000000100e10c210 */ /* 0x001fc60007f3e0ff */
        /* <DEDUP_REMOVED lines=9> */
[----:B------:R-:W-:Y:S02]  /*353c0*/  LOP3.LUT R5, R5, 0xfbffffff, RZ, 0xc0, !PT ;  /* 0xfbffffff05057812 */ /* 0x000fe400078ec0ff */
[----:B------:R-:W-:Y:S02]  /*353d0*/  @!P2 IADD3.X R123, R29, R15, R4, P5, P6 ;  /* 0x0000000f1d7ba210 */ /* 0x000fe40002fec404 */
[----:B------:R-:W-:Y:S02]  /*353e0*/  @P2 LOP3.LUT R5, R5, 0x4000000, RZ, 0xfc, !PT ;  /* 0x0400000005052812 */ /* 0x000fe400078efcff */
[C---:B------:R-:W-:Y:S02]  /*353f0*/  LOP3.LUT P2, RZ, R13.reuse, 0x1000000, RZ, 0xc0, !PT ;  /* 0x010000000dff7812 */ /* 0x040fe4000784c0ff */
[----:B------:R-:W-:-:S02]  /*35400*/  LOP3.LUT P1, RZ, R13, 0x800000, RZ, 0xc0, !PT ;  /* 0x008000000dff7812 */ /* 0x000fc4000782c0ff */
[----:B------:R-:W-:Y:S01]  /*35410*/  LOP3.LUT R13, R13, 0xfffdffff, RZ, 0xc0, !PT ;  /* 0xfffdffff0d0d7812 */ /* 0x000fe200078ec0ff */
[----:B0-----:R-:W0:Y:S03]  /*35420*/  @!P4 LDC.64 R14, c[0x0][0x5c0] ;  /* 0x00017000ff0ecb82 */ /* 0x001e260000000a00 */
[----:B------:R-:W-:Y:S02]  /*35430*/  @P0 LOP3.LUT R13, R13, 0x20000, RZ, 0xfc, !PT ;  /* 0x000200000d0d0812 */ /* 0x000fe400078efcff */
[----:B------:R-:W-:Y:S02]  /*35440*/  LOP3.LUT P0, RZ, R0, 0x4, RZ, 0xc0, !PT ;  /* 0x0000000400ff7812 */ /* 0x000fe4000780c0ff */
[----:B------:R-:W-:Y:S02]  /*35450*/  LOP3.LUT R13, R13, 0xffbfffff, RZ, 0xc0, !PT ;  /* 0xffbfffff0d0d7812 */ /* 0x000fe400078ec0ff */
[----:B------:R-:W-:-:S09]  /*35460*/  @!P4 IADD3 R16, P5, P6, R3, R12, R7 ;  /* 0x0000000c0310c210 */ /* 0x000fd20007ebe007 */
[----:B------:R-:W-:Y:S02]  /*35470*/  @P0 LOP3.LUT R13, R13, 0x400000, RZ, 0xfc, !PT ;  /* 0x004000000d0d0812 */ /* 0x000fe400078efcff */
[----:B------:R-:W-:Y:S02]  /*35480*/  ISETP.LT.OR P0, PT, R27, 0xb9, !P3 ;  /* 0x000000b91b00780c */ /* 0x000fe40005f01670 */
[----:B------:R-:W-:Y:S02]  /*35490*/  @!P4 IADD3.X R17, R4, R29, R6, P5, P6 ;  /* 0x0000001d0411c210 */ /* 0x000fe40002fec406 */
[----:B0-----:R-:W-:-:S05]  /*354a0*/  @!P4 IADD3 R16, P5, R16, R14, RZ ;  /* 0x0000000e1010c210 */ /* 0x001fca0007fbe0ff */
[----:B------:R-:W-:-:S04]  /*354b0*/  @!P4 IMAD.X R17, R17, 0x1, R15, P5 ;  /* 0x000000011111c824 */ /* 0x000fc800028e060f */
[----:B------:R-:W0:Y:S01]  /*354c0*/  @!P0 LDC.64 R14, c[0x0][0x5c0] ;  /* 0x00017000ff0e8b82 */ /* 0x000e220000000a00 */
[----:B------:R-:W-:-:S04]  /*354d0*/  LOP3.LUT R5, R5, 0xff7fffff, RZ, 0xc0, !PT ;  /* 0xff7fffff05057812 */ /* 0x000fc800078ec0ff */
[----:B------:R-:W-:Y:S02]  /*354e0*/  @P0 LOP3.LUT R5, R5, 0x800000, RZ, 0xfc, !PT ;  /* 0x0080000005050812 */ /* 0x000fe400078efcff */
        /* <DEDUP_REMOVED lines=8> */
[----:B------:R-:W-:Y:S02]  /*35570*/  LOP3.LUT R13, R13, 0xffefffff, RZ, 0xc0, !PT ;  /* 0xffefffff0d0d7812 */ /* 0x000fe400078ec0ff */
[----:B------:R-:W-:Y:S02]  /*35580*/  LOP3.LUT P6, RZ, R0, 0x100, RZ, 0xc0, !PT ;  /* 0x0000010000ff7812 */ /* 0x000fe400078cc0ff */
[----:B------:R-:W-:Y:S02]  /*35590*/  @P3 LOP3.LUT R13, R13, 0x100000, RZ, 0xfc, !PT ;  /* 0x001000000d0d3812 */ /* 0x000fe400078efcff */
[----:B------:R-:W-:Y:S02]  /*355a0*/  ISETP.LT.OR P3, PT, R27, 0xa1, !P2 ;  /* 0x000000a11b00780c */ /* 0x000fe40005761670 */
[----:B0-----:R-:W-:Y:S01]  /*355b0*/  @!P0 IADD3 R114, P4, P5, R12, R14, R3 ;  /* 0x0000000e0c728210 */ /* 0x001fe20007d9e003 */
[----:B----4-:R-:W-:-:S05]  /*355c0*/  FMUL R14, R96, UR41 ;  /* 0x00000029600e7c20 */ /* 0x010fca0008400000 */
[----:B------:R-:W-:Y:S02]  /*355d0*/  F2FP.SATFINITE.E4M3.F32.PACK_AB_MERGE_C R14, RZ, R14, RZ ;  /* 0x0000000eff0e723e */ /* 0x000fe400048070ff */
[----:B------:R-:W-:-:S03]  /*355e0*/  @!P0 IADD3.X R115, R29, R15, R4, P4, P5 ;  /* 0x0000000f1d738210 */ /* 0x000fc600027ea404 */
[----:B------:R0:W-:Y:S02]  /*355f0*/  @!P6 STG.E.U8 desc[UR46][R90.64+0x40], R14 ;  /* 0x0000400e5a00e986 */ /* 0x0001e4000c10112e */
[----:B0-----:R-:W0:Y:S02]  /*35600*/  @!P3 LDC.64 R14, c[0x0][0x5c0] ;  /* 0x00017000ff0ebb82 */ /* 0x001e240000000a00 */
[----:B0-----:R-:W-:-:S04]  /*35610*/  @!P3 IADD3 R112, P4, P5, R12, R14, R7 ;  /* 0x0000000e0c70b210 */ /* 0x001fc80007d9e007 */
[----:B------:R-:W-:Y:S01]  /*35620*/  @!P3 IADD3.X R113, R29, R15, R6, P4, P5 ;  /* 0x0000000f1d71b210 */ /* 0x000fe200027ea406 */
[----:B--2---:R-:W-:Y:S02]  /*35630*/  FMUL R15, R94, UR41 ;  /* 0x000000295e0f7c20 */ /* 0x004fe40008400000 */
[----:B------:R-:W2:Y:S01]  /*35640*/  LDL.LU R94, [R1+0x3d0] ;  /* 0x0003d000015e7983 */ /* 0x000ea20000300800 */
[----:B------:R-:W-:Y:S02]  /*35650*/  LOP3.LUT R5, R5, 0xffbfffff, RZ, 0xc0, !PT ;  /* 0xffbfffff05057812 */ /* 0x000fe400078ec0ff */
[----:B------:R-:W-:Y:S01]  /*35660*/  ISETP.LT.OR P4, PT, R27, 0x41, !P1 ;  /* 0x000000411b00780c */ /* 0x000fe20004f81670 */
[----:B------:R-:W4:Y:S01]  /*35670*/  LDL.LU R96, [R1+0x3d4] ;  /* 0x0003d40001607983 */ /* 0x000f220000300800 */
[----:B------:R-:W-:-:S04]  /*35680*/  @P0 LOP3.LUT R5, R5, 0x400000, RZ, 0xfc, !PT ;  /* 0x0040000005050812 */ /* 0x000fc800078efcff */
[----:B------:R-:W-:-:S04]  /*35690*/  LOP3.LUT R5, R5, 0xffdfffff, RZ, 0xc0, !PT ;  /* 0xffdfffff05057812 */ /* 0x000fc800078ec0ff */
[----:B------:R-:W-:Y:S02]  /*356a0*/  @P3 LOP3.LUT R5, R5, 0x200000, RZ, 0xfc, !PT ;  /* 0x0020000005053812 */ /* 0x000fe400078efcff */
[----:B------:R-:W-:Y:S01]  /*356b0*/  LOP3.LUT P3, RZ, R2, 0x8, RZ, 0xc0, !PT ;  /* 0x0000000802ff7812 */ /* 0x000fe2000786c0ff */
[----:B------:R-:W0:Y:S01]  /*356c0*/  @!P4 LDC.64 R16, c[0x0][0x5c0] ;  /* 0x00017000ff10cb82 */ /* 0x000e220000000a00 */
[C---:B------:R-:W-:Y:S02]  /*356d0*/  LOP3.LUT P0, RZ, R13.reuse, 0x400000, RZ, 0xc0, !PT ;  /* 0x004000000dff7812 */ /* 0x040fe4000780c0ff */
[----:B------:R-:W-:Y:S02]  /*356e0*/  LOP3.LUT R13, R13, 0xffdfffff, RZ, 0xc0, !PT ;  /* 0xffdfffff0d0d7812 */ /* 0x000fe400078ec0ff */
[----:B------:R-:W-:-:S07]  /*356f0*/  F2FP.SATFINITE.E4M3.F32.PACK_AB_MERGE_C R15, RZ, R15, RZ ;  /* 0x0000000fff0f723e */ /* 0x000fce00048070ff */
[----:B------:R-:W-:Y:S02]  /*35700*/  @P3 LOP3.LUT R13, R13, 0x200000, RZ, 0xfc, !PT ;  /* 0x002000000d0d3812 */ /* 0x000fe400078efcff */
[----:B------:R-:W-:Y:S02]  /*35710*/  ISETP.LT.OR P3, PT, R27, 0xa2, !P2 ;  /* 0x000000a21b00780c */ /* 0x000fe40005761670 */
[----:B------:R-:W-:Y:S01]  /*35720*/  @!P4 IADD3 R14, P5, P6, R3, R12, R9 ;  /* 0x0000000c030ec210 */ /* 0x000fe20007ebe009 */
[----:B------:R1:W-:Y:S03]  /*35730*/  @!P0 STG.E.U8 desc[UR46][R30.64+0x41], R15 ;  /* 0x0000410f1e008986 */ /* 0x0003e6000c10112e */
[----:B0-----:R-:W-:-:S07]  /*35740*/  @!P4 IADD3 R16, P0, R14, R16, RZ ;  /* 0x000000100e10c210 */ /* 0x001fce0007f1e0ff */
        /* <DEDUP_REMOVED lines=20> */
[----:B------:R-:W-:Y:S01]  /*35890*/  @!P3 IADD3.X R109, R29, R15, R6, P5, P6 ;  /* 0x0000000f1d6db210 */ /* 0x000fe20002fec406 */
[----:B------:R-:W-:Y:S04]  /*358a0*/  STL [R1+0x730], R108 ;  /* 0x0007306c01007387 */ /* 0x000fe80000100800 */
[----:B------:R-:W-:Y:S01]  /*358b0*/  STL [R1+0x72c], R109 ;  /* 0x00072c6d01007387 */ /* 0x000fe20000100800 */
[----:B--2---:R-:W-:-:S03]  /*358c0*/  FMUL R14, R94, UR41 ;  /* 0x000000295e0e7c20 */ /* 0x004fc60008400000 */
[----:B------:R-:W2:Y:S01]  /*358d0*/  LDL.LU R94, [R1+0x3dc] ;  /* 0x0003dc00015e7983 */ /* 0x000ea20000300800 */
        /* <DEDUP_REMOVED lines=13> */
[----:B0-----:R-:W0:Y:S01]  /*359b0*/  @!P3 LDC.64 R14, c[0x0][0x5c0] ;  /* 0x00017000ff0ebb82 */ /* 0x001e220000000a00 */
[----:B------:R-:W-:Y:S02]  /*359c0*/  LOP3.LUT R5, R5, 0xfffdffff, RZ, 0xc0, !PT ;  /* 0xfffdffff05057812 */ /* 0x000fe400078ec0ff */
[----:B0-----:R-:W-:-:S04]  /*359d0*/  @!P3 IADD3 R106, P4, P5, R12, R14, R7 ;  /* 0x0000000e0c6ab210 */ /* 0x001fc80007d9e007 */
[----:B------:R-:W-:Y:S02]  /*359e0*/  @!P3 IADD3.X R107, R29, R15, R6, P4, P5 ;  /* 0x0000000f1d6bb210 */ /* 0x000fe400027ea406 */
[----:B------:R-:W-:Y:S02]  /*359f0*/  ISETP.LT.OR P4, PT, R27, 0x49, !P1 ;  /* 0x000000491b00780c */ /* 0x000fe40004f81670 */
[----:B------:R-:W-:-:S04]  /*35a00*/  @P6 LOP3.LUT R5, R5, 0x20000, RZ, 0xfc, !PT ;  /* 0x0002000005056812 */ /* 0x000fc800078efcff */
[----:B------:R-:W-:-:S07]  /*35a10*/  LOP3.LUT R5, R5, 0xfffeffff, RZ, 0xc0, !PT ;  /* 0xfffeffff05057812 */ /* 0x000fce00078ec0ff */
[----:B------:R-:W0:Y:S01]  /*35a20*/  @!P4 LDC.64 R16, c[0x0][0x5c0] ;  /* 0x00017000ff10cb82 */ /* 0x000e220000000a00 */
[----:B------:R-:W-:Y:S01]  /*35a30*/  LOP3.LUT P0, RZ, R2, 0x10, RZ, 0xc0, !PT ;  /* 0x0000001002ff7812 */ /* 0x000fe2000780c0ff */
[----:B------:R-:W-:Y:S01]  /*35a40*/  STL [R1+0x734], R105 ;  /* 0x0007346901007387 */ /* 0x000fe20000100800 */
[----:B------:R-:W-:Y:S01]  /*35a50*/  @P3 LOP3.LUT R5, R5, 0x10000, RZ, 0xfc, !PT ;  /* 0x0001000005053812 */ /* 0x000fe200078efcff */
[----:B---3--:R-:W-:Y:S01]  /*35a60*/  FMUL R15, R95, UR41 ;  /* 0x000000295f0f7c20 */ /* 0x008fe20008400000 */
[----:B------:R-:W-:Y:S01]  /*35a70*/  ISETP.LT.OR P3, PT, R27, 0xb2, !P2 ;  /* 0x000000b21b00780c */ /* 0x000fe20005761670 */
[----:B------:R-:W-:Y:S04]  /*35a80*/  STL [R1+0x728], R107 ;  /* 0x0007286b01007387 */ /* 0x000fe80000100800 */
[----:B------:R-:W3:Y:S01]  /*35a90*/  LDL.LU R96, [R1+0x3e0] ;  /* 0x0003e00001607983 */ /* 0x000ee20000300800 */
[----:B------:R-:W-:-:S02]  /*35aa0*/  F2FP.SATFINITE.E4M3.F32.PACK_AB_MERGE_C R15, RZ, R15, RZ ;  /* 0x0000000fff0f723e */ /* 0x000fc400048070ff */
[----:B------:R-:W-:-:S03]  /*35ab0*/  @!P4 IADD3 R14, P5, P6, R3, R12, R9 ;  /* 0x0000000c030ec210 */ /* 0x000fc60007ebe009 */
[----:B------:R1:W-:Y:S01]  /*35ac0*/  @!P0 STG.E.U8 desc[UR46][R48.64+0x49], R15 ;  /* 0x0000490f30008986 */ /* 0x0003e2000c10112e */
[----:B0-----:R-:W-:Y:S02]  /*35ad0*/  @!P4 IADD3 R16, P0, R14, R16, RZ ;  /* 0x000000100e10c210 */ /* 0x001fe40007f1e0ff */
[----:B-1----:R-:W0:Y:S01]  /*35ae0*/  @!P3 LDC.64 R14, c[0x0][0x5c0] ;  /* 0x00017000ff0ebb82 */ /* 0x002e220000000a00 */
[----:B------:R-:W-:Y:S02]  /*35af0*/  @!P4 IADD3.X R18, R4, R29, R8, P5, P6 ;  /* 0x0000001d0412c210 */ /* 0x000fe40002fec408 */
[----:B0-----:R-:W-:-:S04]  /*35b00*/  @!P3 IADD3 R102, P5, P6, R12, R14, R7 ;  /* 0x0000000e0c66b210 */ /* 0x001fc80007ebe007 */
[----:B------:R-:W-:-:S05]  /*35b10*/  @!P3 IADD3.X R103, R29, R15, R6, P5, P6 ;  /* 0x0000000f1d67b210 */ /* 0x000fca0002fec406 */
[----:B------:R-:W-:Y:S04]  /*35b20*/  STL [R1+0x724], R103 ;  /* 0x0007246701007387 */ /* 0x000fe80000100800 */
[----:B------:R-:W4:Y:S01]  /*35b30*/  LDL.LU R95, [R1+0x3e4] ;  /* 0x0003e400015f7983 */ /* 0x000f220000300800 */
[----:B------:R-:W-:Y:S01]  /*35b40*/  @!P4 IMAD.X R17, R18, 0x1, R17, P0 ;  /* 0x000000011211c824 */ /* 0x000fe200000e0611 */
[----:B------:R-:W-:Y:S01]  /*35b50*/  ISETP.LT.OR P0, PT, R27, 0xb9, !P2 ;  /* 0x000000b91b00780c */ /* 0x000fe20005701670 */
[----:B--2---:R-:W-:Y:S02]  /*35b60*/  FMUL R14, R94, UR41 ;  /* 0x000000295e0e7c20 */ /* 0x004fe40008400000 */
[----:B------:R-:W2:Y:S03]  /*35b70*/  LDL.LU R94, [R1+0x3e8] ;  /* 0x0003e800015e7983 */ /* 0x000ea60000300800 */
        /* <DEDUP_REMOVED lines=9> */
[----:B0-----:R-:W-:-:S04]  /*35c10*/  @!P0 IADD3 R100, P5, P6, R12, R14, R7 ;  /* 0x0000000e0c648210 */ /* 0x001fc80007ebe007 */
[----:B------:R-:W-:-:S05]  /*35c20*/  @!P0 IADD3.X R101, R29, R15, R6, P5, P6 ;  /* 0x0000000f1d658210 */ /* 0x000fca0002fec406 */
[----:B------:R-:W-:Y:S04]  /*35c30*/  STL [R1+0x720], R101 ;  /* 0x0007206501007387 */ /* 0x000fe80000100800 */
[----:B------:R-:W2:Y:S01]  /*35c40*/  LDL.LU R218, [R1+0x3ec] ;  /* 0x0003ec0001da7983 */ /* 0x000ea20000300800 */
[----:B------:R-:W-:-:S04]  /*35c50*/  LOP3.LUT R5, R5, 0xffffbfff, RZ, 0xc0, !PT ;  /* 0xffffbfff05057812 */ /* 0x000fc800078ec0ff */
[----:B------:R-:W-:-:S04]  /*35c60*/  @P3 LOP3.LUT R5, R5, 0x4000, RZ, 0xfc, !PT ;  /* 0x0000400005053812 */ /* 0x000fc800078efcff */
[----:B------:R-:W-:-:S04]  /*35c70*/  LOP3.LUT R5, R5, 0xffffdfff, RZ, 0xc0, !PT ;  /* 0xffffdfff05057812 */ /* 0x000fc800078ec0ff */
[----:B------:R-:W-:Y:S02]  /*35c80*/  @P0 LOP3.LUT R5, R5, 0x2000, RZ, 0xfc, !PT ;  /* 0x0000200005050812 */ /* 0x000fe400078efcff */
[----:B------:R-:W-:Y:S01]  /*35c90*/  ISETP.LT.OR P0, PT, R27, 0xba, !P2 ;  /* 0x000000ba1b00780c */ /* 0x000fe20005701670 */
[----:B---3--:R-:W-:-:S05]  /*35ca0*/  FMUL R14, R96, UR41 ;  /* 0x00000029600e7c20 */ /* 0x008fca0008400000 */
[----:B------:R-:W-:-:S05]  /*35cb0*/  F2FP.SATFINITE.E4M3.F32.PACK_AB_MERGE_C R14, RZ, R14, RZ ;  /* 0x0000000eff0e723e */ /* 0x000fca00048070ff */
[----:B------:R0:W-:Y:S02]  /*35cc0*/  @!P4 STG.E.U8 desc[UR46][R16.64+0x49], R14 ;  /* 0x0000490e1000c986 */ /* 0x0001e4000c10112e */
[----:B0-----:R-:W0:Y:S01]  /*35cd0*/  @!P0 LDC.64 R14, c[0x0][0x5c0] ;  /* 0x00017000ff0e8b82 */ /* 0x001e220000000a00 */
[----:B------:R-:W-:Y:S02]  /*35ce0*/  LOP3.LUT R5, R5, 0xffffefff, RZ, 0xc0, !PT ;  /* 0xffffefff05057812 */ /* 0x000fe400078ec0ff */
[----:B------:R-:W-:Y:S02]  /*35cf0*/  LOP3.LUT R13, R13, 0xfff7ffff, RZ, 0xc0, !PT ;  /* 0xfff7ffff0d0d7812 */ /* 0x000fe400078ec0ff */
[----:B------:R-:W-:Y:S02]  /*35d00*/  @P0 LOP3.LUT R5, R5, 0x1000, RZ, 0xfc, !PT ;  /* 0x0000100005050812 */ /* 0x000fe400078efcff */
[----:B------:R-:W-:Y:S02]  /*35d10*/  LOP3.LUT P6, RZ, R2, 0x20, RZ, 0xc0, !PT ;  /* 0x0000002002ff7812 */ /* 0x000fe400078cc0ff */
[----:B------:R-:W-:-:S02]  /*35d20*/  @P2 LOP3.LUT R13, R13, 0x80000, RZ, 0xfc, !PT ;  /* 0x000800000d0d2812 */ /* 0x000fc400078efcff */
[----:B0-----:R-:W-:-:S04]  /*35d30*/  @!P0 IADD3 R98, P4, P5, R12, R14, R7 ;  /* 0x0000000e0c628210 */ /* 0x001fc80007d9e007 */
[----:B------:R-:W-:Y:S02]  /*35d40*/  @!P0 IADD3.X R99, R29, R15, R6, P4, P5 ;  /* 0x0000000f1d638210 */ /* 0x000fe400027ea406 */
[----:B------:R-:W-:-:S04]  /*35d50*/  ISETP.GE.AND P0, PT, R26, 0x101, PT ;  /* 0x000001011a00780c */ /* 0x000fc80003f06270 */
[----:B------:R-:W-:Y:S01]  /*35d60*/  ISETP.LT.OR P2, PT, R27, 0xa1, !P0 ;  /* 0x000000a11b00780c */ /* 0x000fe20004741670 */
[----:B----4-:R-:W-:-:S05]  /*35d70*/  FMUL R14, R95, UR41 ;  /* 0x000000295f0e7c20 */ /* 0x010fca0008400000 */
[----:B------:R-:W-:Y:S01]  /*35d80*/  F2FP.SATFINITE.E4M3.F32.PACK_AB_MERGE_C R14, RZ, R14, RZ ;  /* 0x0000000eff0e723e */ /* 0x000fe200048070ff */
[----:B------:R-:W-:Y:S04]  /*35d90*/  STL [R1+0x71c], R99 ;  /* 0x00071c6301007387 */ /* 0x000fe80000100800 */
[----:B------:R0:W-:Y:S04]  /*35da0*/  @!P6 STG.E.U8 desc[UR46][R92.64+0x50], R14 ;  /* 0x0000500e5c00e986 */ /* 0x0001e8000c10112e */
[----:B------:R-:W3:Y:S01]  /*35db0*/  LDL.LU R220, [R1+0x3f0] ;  /* 0x0003f00001dc7983 */ /* 0x000ee20000300800 */
[----:B------:R-:W-:-:S03]  /*35dc0*/  LOP3.LUT P3, RZ, R0, 0x40000, RZ, 0xc0, !PT ;  /* 0x0004000000ff7812 */ /* 0x000fc6000786c0ff */
[----:B------:R-:W4:Y:S01]  /*35dd0*/  LDL.LU R219, [R1+0x3f4] ;  /* 0x0003f40001db7983 */ /* 0x000f220000300800 */
[----:B0-----:R-:W0:Y:S02]  /*35de0*/  @!P2 LDC.64 R14, c[0x0][0x5c0] ;  /* 0x00017000ff0eab82 */ /* 0x001e240000000a00 */
[----:B0-----:R-:W-:-:S04]  /*35df0*/  @!P2 IADD3 R96, P4, P5, R12, R14, R9 ;  /* 0x0000000e0c60a210 */ /* 0x001fc80007d9e009 */
[----:B------:R-:W-:Y:S02]  /*35e00*/  @!P2 IADD3.X R97, R29, R15, R8, P4, P5 ;  /* 0x0000000f1d61a210 */ /* 0x000fe400027ea408 */
[----:B------:R-:W-:-:S13]  /*35e10*/  ISETP.LT.OR P4, PT, R27, 0x51, !P1 ;  /* 0x000000511b00780c */ /* 0x000fda0004f81670 */
[----:B------:R-:W0:Y:S01]  /*35e20*/  @!P4 LDC.64 R16, c[0x0][0x5c0] ;  /* 0x00017000ff10cb82 */ /* 0x000e220000000a00 */
[----:B------:R-:W-:Y:S02]  /*35e30*/  LOP3.LUT R5, R5, 0xfffff7ff, RZ, 0xc0, !PT ;  /* 0xfffff7ff05057812 */ /* 0x000fe400078ec0ff */
[----:B------:R-:W-:Y:S02]  /*35e40*/  @!P4 IADD3 R14, P5, P6, R3, R12, R9 ;  /* 0x0000000c030ec210 */ /* 0x000fe40007ebe009 */
[----:B------:R-:W-:Y:S02]  /*35e50*/  @P2 LOP3.LUT R5, R5, 0x800, RZ, 0xfc, !PT ;  /* 0x0000080005052812 */ /* 0x000fe400078efcff */
[----:B0-----:R-:W-:Y:S01]  /*35e60*/  @!P4 IADD3 R16, P2, R14, R16, RZ ;  /* 0x000000100e10c210 */ /* 0x001fe20007f5e0ff */
[----:B--2---:R-:W-:-:S05]  /*35e70*/  FMUL R15, R94, UR41 ;  /* 0x000000295e0f7c20 */ /* 0x004fca0008400000 */
[----:B------:R-:W-:-:S05]  /*35e80*/  F2FP.SATFINITE.E4M3.F32.PACK_AB_MERGE_C R15, RZ, R15, RZ ;  /* 0x0000000fff0f723e */ /* 0x000fca00048070ff */
[----:B------:R0:W-:Y:S01]  /*35e90*/  @!P3 STG.E.U8 desc[UR46][R42.64+0x51], R15 ;  /* 0x0000510f2a00b986 */ /* 0x0001e2000c10112e */
[----:B------:R-:W-:-:S13]  /*35ea0*/  ISETP.LT.OR P3, PT, R27, 0xa2, !P0 ;  /* 0x000000a21b00780c */ /* 0x000fda0004761670 */
[----:B0-----:R-:W0:Y:S01]  /*35eb0*/  @!P3 LDC.64 R14, c[0x0][0x5c0] ;  /* 0x00017000ff0ebb82 */ /* 0x001e220000000a00 */
[----:B------:R-:W-:Y:S02]  /*35ec0*/  @!P4 IADD3.X R18, R4, R29, R8, P5, P6 ;  /* 0x0000001d0412c210 */ /* 0x000fe40002fec408 */
[----:B0-----:R-:W-:Y:S01]  /*35ed0*/  @!P3 IADD3 R94, P5, P6, R12, R14, R9 ;  /* 0x0000000e0c5eb210 */ /* 0x001fe20007ebe009 */
[----:B------:R-:W-:Y:S02]  /*35ee0*/  FMUL R14, R218, UR41 ;  /* 0x00000029da0e7c20 */ /* 0x000fe40008400000 */
        /* <DEDUP_REMOVED lines=36> */
[----:B------:R-:W2:Y:S04]  /*36130*/  LDL.LU R218, [R1+0x400] ;  /* 0x0004000001da7983 */ /* 0x000ea80000300800 */
[----:B------:R-:W4:Y:S01]  /*36140*/  LDL.LU R219, [R1+0x404] ;  /* 0x0004040001db7983 */ /* 0x000f220000300800 */
[----:B------:R-:W-:Y:S02]  /*36150*/  ISETP.LT.OR P4, PT, R27, 0x59, !P1 ;  /* 0x000000591b00780c */ /* 0x000fe40004f81670 */
[----:B------:R-:W-:-:S02]  /*36160*/  LOP3.LUT P2, RZ, R2, 0x40, RZ, 0xc0, !PT ;  /* 0x0000004002ff7812 */ /* 0x000fc4000784c0ff */
[----:B------:R-:W-:Y:S02]  /*36170*/  LOP3.LUT R5, R5, 0xffffffbf, RZ, 0xc0, !PT ;  /* 0xffffffbf05057812 */ /* 0x000fe400078ec0ff */
[----:B------:R-:W-:-:S07]  /*36180*/  F2FP.SATFINITE.E4M3.F32.PACK_AB_MERGE_C R15, RZ, R15, RZ ;  /* 0x0000000fff0f723e */ /* 0x000fce00048070ff */
[----:B------:R-:W0:Y:S01]  /*36190*/  @!P4 LDC.64 R16, c[0x0][0x5c0] ;  /* 0x00017000ff10cb82 */ /* 0x000e220000000a00 */
[----:B------:R-:W-:Y:S01]  /*361a0*/  @P3 LOP3.LUT R5, R5, 0x40, RZ, 0xfc, !PT ;  /* 0x0000004005053812 */ /* 0x000fe200078efcff */
[----:B------:R1:W-:Y:S01]  /*361b0*/  @!P2 STG.E.U8 desc[UR46][R116.64+0x59], R15 ;  /* 0x0000590f7400a986 */ /* 0x0003e2000c10112e */
[----:B------:R-:W-:Y:S02]  /*361c0*/  ISETP.LT.OR P2, PT, R27, 0xb2, !P0 ;  /* 0x000000b21b00780c */ /* 0x000fe40004741670 */
[----:B------:R-:W-:-:S04]  /*361d0*/  LOP3.LUT R5, R5, 0xffffffdf, RZ, 0xc0, !PT ;  /* 0xffffffdf05057812 */ /* 0x000fc800078ec0ff */
[----:B------:R-:W-:Y:S02]  /*361e0*/  @P6 LOP3.LUT R5, R5, 0x20, RZ, 0xfc, !PT ;  /* 0x0000002005056812 */ /* 0x000fe400078efcff */
[----:B------:R-:W-:-:S04]  /*361f0*/  @!P4 IADD3 R14, P5, P6, R3, R12, R9 ;  /* 0x0000000c030ec210 */ /* 0x000fc80007ebe009 */
[----:B0-----:R-:W-:Y:S02]  /*36200*/  @!P4 IADD3 R16, P0, R14, R16, RZ ;  /* 0x000000100e10c210 */ /* 0x001fe40007f1e0ff */
        /* <DEDUP_REMOVED lines=9> */
[----:B------:R-:W-:Y:S02]  /*362a0*/  ISETP.LT.OR P4, PT, R27, 0x5a, !P1 ;  /* 0x0000005a1b00780c */ /* 0x000fe40004f81670 */
[C---:B------:R-:W-:Y:S02]  /*362b0*/  LOP3.LUT P3, RZ, R13.reuse, 0x100000, RZ, 0xc0, !PT ;  /* 0x001000000dff7812 */ /* 0x040fe4000786c0ff */
[----:B------:R-:W-:-:S09]  /*362c0*/  LOP3.LUT R13, R13, 0xffff7fff, RZ, 0xc0, !PT ;  /* 0xffff7fff0d0d7812 */ /* 0x000fd200078ec0ff */
[----:B0-----:R-:W0:Y:S01]  /*362d0*/  @!P4 LDC.64 R14, c[0x0][0x5c0] ;  /* 0x00017000ff0ecb82 */ /* 0x001e220000000a00 */
[----:B------:R-:W-:Y:S02]  /*362e0*/  @P1 LOP3.LUT R13, R13, 0x8000, RZ, 0xfc, !PT ;  /* 0x000080000d0d1812 */ /* 0x000fe400078efcff */
[----:B------:R-:W-:Y:S02]  /*362f0*/  ISETP.GE.AND P1, PT, R26, 0x101, PT ;  /* 0x000001011a00780c */ /* 0x000fe40003f26270 */
[----:B------:R-:W-:Y:S02]  /*36300*/  @!P4 IADD3 R16, P5, P6, R3, R12, R9 ;  /* 0x0000000c0310c210 */ /* 0x000fe40007ebe009 */
[----:B------:R-:W-:Y:S02]  /*36310*/  ISETP.LT.OR P0, PT, R27, 0xb9, !P1 ;  /* 0x000000b91b00780c */ /* 0x000fe40004f01670 */
[----:B------:R-:W-:Y:S02]  /*36320*/  @!P4 IADD3.X R17, R4, R29, R8, P5, P6 ;  /* 0x0000001d0411c210 */ /* 0x000fe40002fec408 */
[----:B0-----:R-:W-:-:S05]  /*36330*/  @!P4 IADD3 R16, P5, R16, R14, RZ ;  /* 0x0000000e1010c210 */ /* 0x001fca0007fbe0ff */
[----:B------:R-:W-:-:S04]  /*36340*/  @!P4 IMAD.X R17, R17, 0x1, R15, P5 ;  /* 0x000000011111c824 */ /* 0x000fc800028e060f */
[----:B------:R-:W0:Y:S02]  /*36350*/  @!P0 LDC.64 R14, c[0x0][0x5c0] ;  /* 0x00017000ff0e8b82 */ /* 0x000e240000000a00 */
[----:B0-----:R-:W-:Y:S01]  /*36360*/  @!P0 IADD3 R74, P5, P6, R12, R14, R9 ;  /* 0x0000000e0c4a8210 */ /* 0x001fe20007ebe009 */
[----:B--2---:R-:W-:Y:S02]  /*36370*/  FMUL R14, R218, UR41 ;  /* 0x00000029da0e7c20 */ /* 0x004fe40008400000 */
[----:B------:R-:W2:Y:S03]  /*36380*/  LDL.LU R218, [R1+0x40c] ;  /* 0x00040c0001da7983 */ /* 0x000ea60000300800 */
[----:B------:R-:W-:-:S05]  /*36390*/  F2FP.SATFINITE.E4M3.F32.PACK_AB_MERGE_C R14, RZ, R14, RZ ;  /* 0x0000000eff0e723e */ /* 0x000fca00048070ff */
[----:B------:R4:W-:Y:S02]  /*363a0*/  @!P4 STG.E.U8 desc[UR46][R16.64+0x59], R14 ;  /* 0x0000590e1000c986 */ /* 0x0009e4000c10112e */
[----:B----4-:R-:W-:Y:S02]  /*363b0*/  FMUL R16, R219, UR41 ;  /* 0x00000029db107c20 */ /* 0x010fe40008400000 */
[----:B------:R-:W4:Y:S01]  /*363c0*/  LDL.LU R219, [R1+0x410] ;  /* 0x0004100001db7983 */ /* 0x000f220000300800 */
[----:B------:R-:W-:Y:S02]  /*363d0*/  @!P0 IADD3.X R75, R29, R15, R8, P5, P6 ;  /* 0x0000000f1d4b8210 */ /* 0x000fe40002fec408 */
[----:B------:R-:W-:-:S04]  /*363e0*/  ISETP.GE.AND P6, PT, R26, 0x1, PT ;  /* 0x000000011a00780c */ /* 0x000fc80003fc6270 */
[----:B------:R-:W-:Y:S02]  /*363f0*/  ISETP.LT.OR P4, PT, R27, 0x61, !P6 ;  /* 0x000000611b00780c */ /* 0x000fe40007781670 */
[----:B------:R-:W-:-:S11]  /*36400*/  LOP3.LUT R5, R5, 0xffffffef, RZ, 0xc0, !PT ;  /* 0xffffffef05057812 */ /* 0x000fd600078ec0ff */
[----:B------:R-:W0:Y:S01]  /*36410*/  @!P4 LDC.64 R14, c[0x0][0x5c0] ;  /* 0x00017000ff0ecb82 */ /* 0x000e220000000a00 */
[----:B------:R-:W-:-:S04]  /*36420*/  @P2 LOP3.LUT R5, R5, 0x10, RZ, 0xfc, !PT ;  /* 0x0000001005052812 */ /* 0x000fc800078efcff */
[----:B------:R-:W-:-:S04]  /*36430*/  LOP3.LUT R5, R5, 0xfffffff7, RZ, 0xc0, !PT ;  /* 0xfffffff705057812 */ /* 0x000fc800078ec0ff */
[----:B------:R-:W-:Y:S02]  /*36440*/  @P0 LOP3.LUT R5, R5, 0x8, RZ, 0xfc, !PT ;  /* 0x0000000805050812 */ /* 0x000fe400078efcff */
[----:B------:R-:W-:Y:S02]  /*36450*/  ISETP.LT.OR P0, PT, R27, 0xba, !P1 ;  /* 0x000000ba1b00780c */ /* 0x000fe40004f01670 */
[----:B------:R-:W-:Y:S02]  /*36460*/  F2FP.SATFINITE.E4M3.F32.PACK_AB_MERGE_C R16, RZ, R16, RZ ;  /* 0x00000010ff10723e */ /* 0x000fe400048070ff */
[----:B0-----:R-:W-:-:S05]  /*36470*/  @!P4 IADD3 R14, P5, R12, R14, RZ ;  /* 0x0000000e0c0ec210 */ /* 0x001fca0007fbe0ff */
[----:B------:R-:W-:-:S05]  /*36480*/  @!P4 IMAD.X R15, R29, 0x1, R15, P5 ;  /* 0x000000011d0fc824 */ /* 0x000fca00028e060f */
[----:B------:R0:W-:Y:S02]  /*36490*/  @!P4 STG.E.U8 desc[UR46][R14.64+0x60], R16 ;  /* 0x000060100e00c986 */ /* 0x0001e4000c10112e */
[----:B0-----:R-:W0:Y:S01]  /*364a0*/  @!P0 LDC.64 R14, c[0x0][0x5c0] ;  /* 0x00017000ff0e8b82 */ /* 0x001e220000000a00 */
[----:B---3--:R-:W-:Y:S02]  /*364b0*/  FMUL R16, R220, UR41 ;  /* 0x00000029dc107c20 */ /* 0x008fe40008400000 */
[----:B------:R-:W3:Y:S01]  /*364c0*/  LDL.LU R220, [R1+0x414] ;  /* 0x0004140001dc7983 */ /* 0x000ee20000300800 */
        /* <DEDUP_REMOVED lines=13> */
[----:B0-----:R-:W-:-:S04]  /*365a0*/  @!P2 IADD3 R66, P4, P5, R12, R14, R3 ;  /* 0x0000000e0c42a210 */ /* 0x001fc80007d9e003 */
[----:B------:R-:W-:Y:S02]  /*365b0*/  @!P2 IADD3.X R67, R29, R15, R4, P4, P5 ;  /* 0x0000000f1d43a210 */ /* 0x000fe400027ea404 */
[----:B------:R-:W-:-:S04]  /*365c0*/  LOP3.LUT R13, R13, 0xfffbffff, RZ, 0xc0, !PT ;  /* 0xfffbffff0d0d7812 */ /* 0x000fc800078ec0ff */
[----:B------:R-:W-:Y:S02]  /*365d0*/  @P1 LOP3.LUT R13, R13, 0x40000, RZ, 0xfc, !PT ;  /* 0x000400000d0d1812 */ /* 0x000fe400078efcff */
[----:B------:R-:W-:Y:S01]  /*365e0*/  ISETP.LT.OR P1, PT, R27, 0xc9, !P3 ;  /* 0x000000c91b00780c */ /* 0x000fe20005f21670 */
[----:B--2---:R-:W-:Y:S02]  /*365f0*/  FMUL R14, R218, UR41 ;  /* 0x00000029da0e7c20 */ /* 0x004fe40008400000 */
[----:B------:R-:W2:Y:S03]  /*36600*/  LDL.LU R218, [R1+0x418] ;  /* 0x0004180001da7983 */ /* 0x000ea60000300800 */
[----:B------:R-:W-:-:S05]  /*36610*/  F2FP.SATFINITE.E4M3.F32.PACK_AB_MERGE_C R14, RZ, R14, RZ ;  /* 0x0000000eff0e723e */ /* 0x000fca00048070ff */
[----:B------:R0:W-:Y:S01]  /*36620*/  @!P0 STG.E.U8 desc[UR46][R56.64+0x60], R14 ;  /* 0x0000600e38008986 */ /* 0x0001e2000c10112e */
[----:B------:R-:W-:-:S13]  /*36630*/  ISETP.LT.OR P0, PT, R27, 0xc2, !P3 ;  /* 0x000000c21b00780c */ /* 0x000fda0005f01670 */
[----:B0-----:R-:W0:Y:S02]  /*36640*/  @!P0 LDC.64 R14, c[0x0][0x5c0] ;  /* 0x00017000ff0e8b82 */ /* 0x001e240000000a00 */
[----:B0-----:R-:W-:-:S04]  /*36650*/  @!P0 IADD3 R62, P4, P5, R12, R14, R3 ;  /* 0x0000000e0c3e8210 */ /* 0x001fc80007d9e003 */
[----:B------:R-:W-:Y:S02]  /*36660*/  @!P0 IADD3.X R63, R29, R15, R4, P4, P5 ;  /* 0x0000000f1d3f8210 */ /* 0x000fe400027ea404 */
[----:B------:R-:W0:Y:S02]  /*36670*/  @!P1 LDC.64 R14, c[0x0][0x5c0] ;  /* 0x00017000ff0e9b82 */ /* 0x000e240000000a00 */
[----:B0-----:R-:W-:Y:S01]  /*36680*/  @!P1 IADD3 R60, P4, P5, R12, R14, R3 ;  /* 0x0000000e0c3c9210 */ /* 0x001fe20007d9e003 */
[----:B----4-:R-:W-:Y:S02]  /*36690*/  FMUL R14, R219, UR41 ;  /* 0x00000029db0e7c20 */ /* 0x010fe40008400000 */
[----:B------:R-:W4:Y:S01]  /*366a0*/  LDL.LU R219, [R1+0x41c] ;  /* 0x00041c0001db7983 */ /* 0x000f220000300800 */
[----:B------:R-:W-:Y:S01]  /*366b0*/  LOP3.LUT R2, R2, 0x7fffffff, RZ, 0xc0, !PT ;  /* 0x7fffffff02027812 */ /* 0x000fe200078ec0ff */
[----:B---3--:R-:W-:Y:S02]  /*366c0*/  FMUL R16, R220, UR41 ;  /* 0x00000029dc107c20 */ /* 0x008fe40008400000 */
[----:B------:R-:W3:Y:S01]  /*366d0*/  LDL.LU R220, [R1+0x420] ;  /* 0x0004200001dc7983 */ /* 0x000ee20000300800 */
[----:B------:R-:W-:-:S02]  /*366e0*/  @P0 LOP3.LUT R2, R2, 0x80000000, RZ, 0xfc, !PT ;  /* 0x8000000002020812 */ /* 0x000fc400078efcff */
[----:B------:R-:W-:Y:S02]  /*366f0*/  ISETP.LT.OR P0, PT, R27, 0x62, !P3 ;  /* 0x000000621b00780c */ /* 0x000fe40005f01670 */
[----:B------:R-:W-:Y:S02]  /*36700*/  @!P1 IADD3.X R61, R29, R15, R4, P4, P5 ;  /* 0x0000000f1d3d9210 */ /* 0x000fe400027ea404 */
[----:B------:R-:W-:Y:S02]  /*36710*/  ISETP.LT.OR P4, PT, R27, 0x69, !P6 ;  /* 0x000000691b00780c */ /* 0x000fe40007781670 */
[----:B------:R-:W-:-:S07]  /*36720*/  F2FP.SATFINITE.E4M3.F32.PACK_AB_MERGE_C R14, RZ, R14, RZ ;  /* 0x0000000eff0e723e */ /* 0x000fce00048070ff */
[----:B------:R0:W-:Y:S04]  /*36730*/  @!P0 STG.E.U8 desc[UR46][R36.64+0x61], R14 ;  /* 0x0000610e24008986 */ /* 0x0001e8000c10112e */
[----:B0-----:R-:W0:Y:S01]  /*36740*/  @!P4 LDC.64 R14, c[0x0][0x5c0] ;  /* 0x00017000ff0ecb82 */ /* 0x001e220000000a00 */
[----:B------:R-:W-:Y:S02]  /*36750*/  ISETP.LT.OR P0, PT, R27, 0xca, !P3 ;  /* 0x000000ca1b00780c */ /* 0x000fe40005f01670 */
        /* <DEDUP_REMOVED lines=10> */
[----:B------:R-:W-:-:S04]  /*36800*/  @P2 LOP3.LUT R5, R5, 0x4, RZ, 0xfc, !PT ;  /* 0x0000000405052812 */ /* 0x000fc800078efcff */
[----:B------:R-:W-:-:S04]  /*36810*/  LOP3.LUT R5, R5, 0xfffffffd, RZ, 0xc0, !PT ;  /* 0xfffffffd05057812 */ /* 0x000fc800078ec0ff */
[----:B------:R-:W-:Y:S02]  /*36820*/  @P1 LOP3.LUT R5, R5, 0x2, RZ, 0xfc, !PT ;  /* 0x0000000205051812 */ /* 0x000fe400078efcff */
[----:B------:R-:W-:Y:S02]  /*36830*/  ISETP.LT.OR P1, PT, R27, 0xd1, !P3 ;  /* 0x000000d11b00780c */ /* 0x000fe40005f21670 */
[----:B0-----:R-:W-:Y:S01]  /*36840*/  @!P4 IADD3 R14, P5, R12, R14, RZ ;  /* 0x0000000e0c0ec210 */ /* 0x001fe20007fbe0ff */
[----:B--2---:R-:W-:Y:S02]  /*36850*/  FMUL R16, R218, UR41 ;  /* 0x00000029da107c20 */ /* 0x004fe40008400000 */
[----:B------:R-:W2:Y:S02]  /*36860*/  LDL.LU R218, [R1+0x424] ;  /* 0x0004240001da7983 */ /* 0x000ea40000300800 */
[----:B------:R-:W-:Y:S01]  /*36870*/  @!P4 IMAD.X R15, R29, 0x1, R15, P5 ;  /* 0x000000011d0fc824 */ /* 0x000fe200028e060f */
[----:B------:R-:W-:-:S05]  /*36880*/  F2FP.SATFINITE.E4M3.F32.PACK_AB_MERGE_C R16, RZ, R16, RZ ;  /* 0x00000010ff10723e */ /* 0x000fca00048070ff */
[----:B------:R0:W-:Y:S02]  /*36890*/  @!P4 STG.E.U8 desc[UR46][R14.64+0x69], R16 ;  /* 0x000069100e00c986 */ /* 0x0001e4000c10112e */
[----:B0-----:R-:W0:Y:S02]  /*368a0*/  @!P1 LDC.64 R14, c[0x0][0x5c0] ;  /* 0x00017000ff0e9b82 */ /* 0x001e240000000a00 */
[----:B0-----:R-:W-:Y:S01]  /*368b0*/  @!P1 IADD3 R56, P4, P5, R12, R14, R3 ;  /* 0x0000000e0c389210 */ /* 0x001fe20007d9e003 */
[----:B----4-:R-:W-:Y:S02]  /*368c0*/  FMUL R14, R219, UR41 ;  /* 0x00000029db0e7c20 */ /* 0x010fe40008400000 */
[----:B------:R-:W4:Y:S01]  /*368d0*/  LDL.LU R219, [R1+0x428] ;  /* 0x0004280001db7983 */ /* 0x000f220000300800 */
[----:B------:R-:W-:-:S04]  /*368e0*/  LOP3.LUT R2, R2, 0xbfffffff, RZ, 0xc0, !PT ;  /* 0xbfffffff02027812 */ /* 0x000fc800078ec0ff */
[----:B------:R-:W-:Y:S02]  /*368f0*/  @P0 LOP3.LUT R2, R2, 0x40000000, RZ, 0xfc, !PT ;  /* 0x4000000002020812 */ /* 0x000fe400078efcff */
[----:B------:R-:W-:Y:S02]  /*36900*/  ISETP.LT.OR P0, PT, R27, 0x69, !P3 ;  /* 0x000000691b00780c */ /* 0x000fe40005f01670 */
[----:B------:R-:W-:-:S11]  /*36910*/  F2FP.SATFINITE.E4M3.F32.PACK_AB_MERGE_C R14, RZ, R14, RZ ;  /* 0x0000000eff0e723e */ /* 0x000fd600048070ff */
[----:B------:R0:W-:Y:S01]  /*36920*/  @!P0 STG.E.U8 desc[UR46][R120.64+0x68], R14 ;  /* 0x0000680e78008986 */ /* 0x0001e2000c10112e */
[----:B------:R-:W-:Y:S02]  /*36930*/  ISETP.LT.OR P0, PT, R27, 0xd2, !P3 ;  /* 0x000000d21b00780c */ /* 0x000fe40005f01670 */
[----:B------:R-:W-:-:S11]  /*36940*/  @!P1 IADD3.X R57, R29, R15, R4, P4, P5 ;  /* 0x0000000f1d399210 */ /* 0x000fd600027ea404 */
[----:B0-----:R-:W0:Y:S01]  /*36950*/  @!P0 LDC.64 R14, c[0x0][0x5c0] ;  /* 0x00017000ff0e8b82 */ /* 0x001e220000000a00 */
[----:B------:R-:W-:Y:S02]  /*36960*/  ISETP.LT.OR P2, PT, R27, 0xd9, !P3 ;  /* 0x000000d91b00780c */ /* 0x000fe40005f41670 */
[----:B0-----:R-:W-:-:S04]  /*36970*/  @!P0 IADD3 R54, P4, P5, R12, R14, R3 ;  /* 0x0000000e0c368210 */ /* 0x001fc80007d9e003 */
[----:B------:R-:W-:-:S07]  /*36980*/  @!P0 IADD3.X R55, R29, R15, R4, P4, P5 ;  /* 0x0000000f1d378210 */ /* 0x000fce00027ea404 */
[----:B------:R-:W0:Y:S02]  /*36990*/  @!P2 LDC.64 R14, c[0x0][0x5c0] ;  /* 0x00017000ff0eab82 */ /* 0x000e240000000a00 */
[----:B0-----:R-:W-:Y:S01]  /*369a0*/  @!P2 IADD3 R52, P4, P5, R12, R14, R3 ;  /* 0x0000000e0c34a210 */ /* 0x001fe20007d9e003 */
[----:B---3--:R-:W-:Y:S02]  /*369b0*/  FMUL R14, R220, UR41 ;  /* 0x00000029dc0e7c20 */ /* 0x008fe40008400000 */
[----:B------:R-:W3:Y:S01]  /*369c0*/  LDL.LU R220, [R1+0x42c] ;  /* 0x00042c0001dc7983 */ /* 0x000ee20000300800 */
[----:B------:R-:W-:Y:S02]  /*369d0*/  LOP3.LUT R2, R2, 0xdfffffff, RZ, 0xc0, !PT ;  /* 0xdfffffff02027812 */ /* 0x000fe400078ec0ff */
[----:B------:R-:W-:Y:S02]  /*369e0*/  @!P2 IADD3.X R53, R29, R15, R4, P4, P5 ;  /* 0x0000000f1d35a210 */ /* 0x000fe400027ea404 */
[----:B------:R-:W-:-:S02]  /*369f0*/  @P1 LOP3.LUT R2, R2, 0x20000000, RZ, 0xfc, !PT ;  /* 0x2000000002021812 */ /* 0x000fc400078efcff */
[C---:B------:R-:W-:Y:S02]  /*36a00*/  ISETP.LT.OR P1, PT, R27.reuse, 0x6a, !P3 ;  /* 0x0000006a1b00780c */ /* 0x040fe40005f21670 */
[----:B------:R-:W-:Y:S02]  /*36a10*/  ISETP.LT.OR P4, PT, R27, 0x71, !P6 ;  /* 0x000000711b00780c */ /* 0x000fe40007781670 */
[----:B------:R-:W-:-:S09]  /*36a20*/  F2FP.SATFINITE.E4M3.F32.PACK_AB_MERGE_C R14, RZ, R14, RZ ;  /* 0x0000000eff0e723e */ /* 0x000fd200048070ff */
[----:B------:R0:W-:Y:S02]  /*36a30*/  @!P1 STG.E.U8 desc[UR46][R126.64+0x69], R14 ;  /* 0x0000690e7e009986 */ /* 0x0001e4000c10112e */
[----:B0-----:R-:W0:Y:S01]  /*36a40*/  @!P4 LDC.64 R14, c[0x0][0x5c0] ;  /* 0x00017000ff0ecb82 */ /* 0x001e220000000a00 */
[----:B--2---:R-:W-:Y:S02]  /*36a50*/  FMUL R16, R218, UR41 ;  /* 0x00000029da107c20 */ /* 0x004fe40008400000 */
[----:B------:R-:W2:Y:S01]  /*36a60*/  LDL.LU R218, [R1+0x430] ;  /* 0x0004300001da7983 */ /* 0x000ea20000300800 */
[----:B0-----:R-:W-:Y:S02]  /*36a70*/  @!P4 IADD3 R14, P5, R12, R14, RZ ;  /* 0x0000000e0c0ec210 */ /* 0x001fe40007fbe0ff */
[----:B------:R-:W-:-:S03]  /*36a80*/  F2FP.SATFINITE.E4M3.F32.PACK_AB_MERGE_C R16, RZ, R16, RZ ;  /* 0x00000010ff10723e */ /* 0x000fc600048070ff */
[----:B------:R-:W-:-:S05]  /*36a90*/  @!P4 IMAD.X R15, R29, 0x1, R15, P5 ;  /* 0x000000011d0fc824 */ /* 0x000fca00028e060f */
[----:B------:R0:W-:Y:S01]  /*36aa0*/  @!P4 STG.E.U8 desc[UR46][R14.64+0x70], R16 ;  /* 0x000070100e00c986 */ /* 0x0001e2000c10112e */
[----:B------:R-:W-:-:S13]  /*36ab0*/  ISETP.LT.OR P1, PT, R27, 0xda, !P3 ;  /* 0x000000da1b00780c */ /* 0x000fda0005f21670 */
[----:B0-----:R-:W0:Y:S01]  /*36ac0*/  @!P1 LDC.64 R14, c[0x0][0x5c0] ;  /* 0x00017000ff0e9b82 */ /* 0x001e220000000a00 */
[----:B----4-:R-:W-:Y:S02]  /*36ad0*/  FMUL R16, R219, UR41 ;  /* 0x00000029db107c20 */ /* 0x010fe40008400000 */
[----:B------:R-:W4:Y:S01]  /*36ae0*/  LDL.LU R219, [R1+0x434] ;  /* 0x0004340001db7983 */ /* 0x000f220000300800 */
[----:B0-----:R-:W-:-:S04]  /*36af0*/  @!P1 IADD3 R50, P3, P4, R12, R14, R3 ;  /* 0x0000000e0c329210 */ /* 0x001fc80007c7e003 */
[----:B------:R-:W-:Y:S02]  /*36b00*/  @!P1 IADD3.X R51, R29, R15, R4, P3, P4 ;  /* 0x0000000f1d339210 */ /* 0x000fe40001fe8404 */
[----:B------:R-:W-:Y:S02]  /*36b10*/  ISETP.LT.OR P3, PT, R27, 0x72, !P6 ;  /* 0x000000721b00780c */ /* 0x000fe40007761670 */
[----:B------:R-:W-:-:S04]  /*36b20*/  LOP3.LUT R2, R2, 0xf7ffffff, RZ, 0xc0, !PT ;  /* 0xf7ffffff02027812 */ /* 0x000fc800078ec0ff */
[----:B------:R-:W-:-:S07]  /*36b30*/  @P0 LOP3.LUT R2, R2, 0x8000000, RZ, 0xfc, !PT ;  /* 0x0800000002020812 */ /* 0x000fce00078efcff */
[----:B------:R-:W0:Y:S01]  /*36b40*/  @!P3 LDC.64 R14, c[0x0][0x5c0] ;  /* 0x00017000ff0ebb82 */ /* 0x000e220000000a00 */
[----:B------:R-:W-:-:S04]  /*36b50*/  LOP3.LUT R2, R2, 0xefffffff, RZ, 0xc0, !PT ;  /* 0xefffffff02027812 */ /* 0x000fc800078ec0ff */
[----:B------:R-:W-:Y:S02]  /*36b60*/  @P2 LOP3.LUT R2, R2, 0x10000000, RZ, 0xfc, !PT ;  /* 0x1000000002022812 */ /* 0x000fe400078efcff */
[----:B------:R-:W-:Y:S02]  /*36b70*/  LOP3.LUT P2, RZ, R13, 0x80000, RZ, 0xc0, !PT ;  /* 0x000800000dff7812 */ /* 0x000fe4000784c0ff */
        /* <DEDUP_REMOVED lines=10> */
[----:B---3--:R-:W-:Y:S01]  /*36c20*/  FMUL R14, R220, UR41 ;  /* 0x00000029dc0e7c20 */ /* 0x008fe20008400000 */
[----:B------:R-:W-:Y:S01]  /*36c30*/  LOP3.LUT R2, R2, 0xfdffffff, RZ, 0xc0, !PT ;  /* 0xfdffffff02027812 */ /* 0x000fe200078ec0ff */
[----:B------:R-:W3:Y:S03]  /*36c40*/  LDL.LU R220, [R1+0x438] ;  /* 0x0004380001dc7983 */ /* 0x000ee60000300800 */
[----:B------:R-:W-:-:S05]  /*36c50*/  F2FP.SATFINITE.E4M3.F32.PACK_AB_MERGE_C R14, RZ, R14, RZ ;  /* 0x0000000eff0e723e */ /* 0x000fca00048070ff */
[----:B------:R0:W-:Y:S01]  /*36c60*/  @!P0 STG.E.U8 desc[UR46][R38.64+0x70], R14 ;  /* 0x0000700e26008986 */ /* 0x0001e2000c10112e */
[----:B------:R-:W-:Y:S02]  /*36c70*/  ISETP.LT.OR P0, PT, R27, 0xc2, !P2 ;  /* 0x000000c21b00780c */ /* 0x000fe40005701670 */
[----:B------:R-:W-:-:S11]  /*36c80*/  @!P1 IADD3.X R49, R29, R15, R6, P3, P4 ;  /* 0x0000000f1d319210 */ /* 0x000fd60001fe8406 */
        /* <DEDUP_REMOVED lines=12> */
[----:B------:R-:W-:Y:S01]  /*36d50*/  F2FP.SATFINITE.E4M3.F32.PACK_AB_MERGE_C R14, RZ, R14, RZ ;  /* 0x0000000eff0e723e */ /* 0x000fe200048070ff */
[----:B----4-:R-:W-:Y:S02]  /*36d60*/  FMUL R16, R219, UR41 ;  /* 0x00000029db107c20 */ /* 0x010fe40008400000 */
[----:B------:R-:W4:Y:S04]  /*36d70*/  LDL.LU R219, [R1+0x440] ;  /* 0x0004400001db7983 */ /* 0x000f280000300800 */
[----:B------:R0:W-:Y:S04]  /*36d80*/  @!P5 STG.E.U8 desc[UR46][R22.64+0x71], R14 ;  /* 0x0000710e1600d986 */ /* 0x0001e8000c10112e */
[----:B0-----:R-:W0:Y:S01]  /*36d90*/  @!P3 LDC.64 R14, c[0x0][0x5c0] ;  /* 0x00017000ff0ebb82 */ /* 0x001e220000000a00 */
[----:B------:R-:W-:-:S02]  /*36da0*/  ISETP.LT.OR P5, PT, R27, 0xca, !P2 ;  /* 0x000000ca1b00780c */ /* 0x000fc400057a1670 */
        /* <DEDUP_REMOVED lines=9> */
[----:B---3--:R-:W-:Y:S01]  /*36e40*/  FMUL R16, R220, UR41 ;  /* 0x00000029dc107c20 */ /* 0x008fe20008400000 */
[----:B------:R-:W-:Y:S01]  /*36e50*/  ISETP.LT.OR P6, PT, R27, 0xd1, !P2 ;  /* 0x000000d11b00780c */ /* 0x000fe200057c1670 */
[----:B------:R-:W3:Y:S03]  /*36e60*/  LDL.LU R220, [R1+0x444] ;  /* 0x0004440001dc7983 */ /* 0x000ee60000300800 */
[----:B------:R-:W-:Y:S02]  /*36e70*/  F2FP.SATFINITE.E4M3.F32.PACK_AB_MERGE_C R16, RZ, R16, RZ ;  /* 0x00000010ff10723e */ /* 0x000fe400048070ff */
[----:B0-----:R-:W-:-:S05]  /*36e80*/  @!P3 IADD3 R14, P4, R12, R14, RZ ;  /* 0x0000000e0c0eb210 */ /* 0x001fca0007f9e0ff */
[----:B------:R-:W-:-:S05]  /*36e90*/  @!P3 IMAD.X R15, R29, 0x1, R15, P4 ;  /* 0x000000011d0fb824 */ /* 0x000fca00020e060f */
[----:B------:R0:W-:Y:S02]  /*36ea0*/  @!P3 STG.E.U8 desc[UR46][R14.64+0x79], R16 ;  /* 0x000079100e00b986 */ /* 0x0001e4000c10112e */
[----:B0-----:R-:W0:Y:S01]  /*36eb0*/  @!P6 LDC.64 R14, c[0x0][0x5c0] ;  /* 0x00017000ff0eeb82 */ /* 0x001e220000000a00 */
[----:B------:R-:W-:-:S04]  /*36ec0*/  LOP3.LUT R2, R2, 0xfeffffff, RZ, 0xc0, !PT ;  /* 0xfeffffff02027812 */ /* 0x000fc800078ec0ff */
[----:B------:R-:W-:-:S04]  /*36ed0*/  @P0 LOP3.LUT R2, R2, 0x1000000, RZ, 0xfc, !PT ;  /* 0x0100000002020812 */ /* 0x000fc800078efcff */
[----:B------:R-:W-:Y:S02]  /*36ee0*/  LOP3.LUT P0, RZ, R2, 0x200, RZ, 0xc0, !PT ;  /* 0x0000020002ff7812 */ /* 0x000fe4000780c0ff */
[----:B0-----:R-:W-:Y:S02]  /*36ef0*/  @!P6 IADD3 R40, P3, P4, R12, R14, R7 ;  /* 0x0000000e0c28e210 */ /* 0x001fe40007c7e007 */
[----:B------:R-:W-:Y:S02]  /*36f00*/  LOP3.LUT R2, R2, 0xff7fffff, RZ, 0xc0, !PT ;  /* 0xff7fffff02027812 */ /* 0x000fe400078ec0ff */
[----:B------:R-:W-:Y:S02]  /*36f10*/  @!P6 IADD3.X R41, R29, R15, R6, P3, P4 ;  /* 0x0000000f1d29e210 */ /* 0x000fe40001fe8406 */
[----:B------:R-:W-:-:S04]  /*36f20*/  @P1 LOP3.LUT R2, R2, 0x800000, RZ, 0xfc, !PT ;  /* 0x0080000002021812 */ /* 0x000fc800078efcff */
[----:B------:R-:W-:Y:S01]  /*36f30*/  LOP3.LUT R2, R2, 0xffbfffff, RZ, 0xc0, !PT ;  /* 0xffbfffff02027812 */ /* 0x000fe200078ec0ff */
[----:B--2---:R-:W-:Y:S02]  /*36f40*/  FMUL R14, R218, UR41 ;  /* 0x00000029da0e7c20 */ /* 0x004fe40008400000 */
[----:B------:R-:W2:Y:S03]  /*36f50*/  LDL.LU R218, [R1+0x448] ;  /* 0x0004480001da7983 */ /* 0x000ea60000300800 */
[----:B------:R-:W-:-:S05]  /*36f60*/  F2FP.SATFINITE.E4M3.F32.PACK_AB_MERGE_C R14, RZ, R14, RZ ;  /* 0x0000000eff0e723e */ /* 0x000fca00048070ff */
[----:B------:R0:W-:Y:S01]  /*36f70*/  @!P0 STG.E.U8 desc[UR46][R136.64+0x78], R14 ;  /* 0x0000780e88008986 */ /* 0x0001e2000c10112e */
[----:B------:R-:W-:-:S13]  /*36f80*/  ISETP.LT.OR P0, PT, R27, 0xd2, !P2 ;  /* 0x000000d21b00780c */ /* 0x000fda0005701670 */
[----:B0-----:R-:W0:Y:S01]  /*36f90*/  @!P0 LDC.64 R14, c[0x0][0x5c0] ;  /* 0x00017000ff0e8b82 */ /* 0x001e220000000a00 */
[----:B------:R-:W-:-:S04]  /*36fa0*/  @P5 LOP3.LUT R2, R2, 0x400000, RZ, 0xfc, !PT ;  /* 0x0040000002025812 */ /* 0x000fc800078efcff */
        /* <DEDUP_REMOVED lines=11> */
[----:B------:R-:W-:-:S04]  /*37060*/  LOP3.LUT R2, R2, 0xfff7ffff, RZ, 0xc0, !PT ;  /* 0xfff7ffff02027812 */ /* 0x000fc800078ec0ff */
[----:B------:R-:W-:Y:S02]  /*37070*/  @P0 LOP3.LUT R2, R2, 0x80000, RZ, 0xfc, !PT ;  /* 0x0008000002020812 */ /* 0x000fe400078efcff */
[----:B------:R-:W-:Y:S02]  /*37080*/  @!P0 IADD3.X R37, R29, R15, R6, P3, P4 ;  /* 0x0000000f1d258210 */ /* 0x000fe40001fe8406 */
[----:B------:R-:W-:Y:S02]  /*37090*/  LOP3.LUT P4, RZ, R2, 0x400, RZ, 0xc0, !PT ;  /* 0x0000040002ff7812 */ /* 0x000fe4000788c0ff */
[----:B------:R-:W-:-:S11]  /*370a0*/  F2FP.SATFINITE.E4M3.F32.PACK_AB_MERGE_C R14, RZ, R14, RZ ;  /* 0x0000000eff0e723e */ /* 0x000fd600048070ff */
[----:B------:R0:W-:Y:S01]  /*370b0*/  @!P4 STG.E.U8 desc[UR46][R138.64+0x79], R14 ;  /* 0x0000790e8a00c986 */ /* 0x0001e2000c10112e */
[----:B------:R-:W-:-:S13]  /*370c0*/  ISETP.LT.OR P4, PT, R27, 0xda, !P2 ;  /* 0x000000da1b00780c */ /* 0x000fda0005781670 */
[----:B0-----:R-:W0:Y:S01]  /*370d0*/  @!P4 LDC.64 R14, c[0x0][0x5c0] ;  /* 0x00017000ff0ecb82 */ /* 0x001e220000000a00 */
[----:B------:R-:W-:Y:S02]  /*370e0*/  LOP3.LUT R2, R2, 0xfffdffff, RZ, 0xc0, !PT ;  /* 0xfffdffff02027812 */ /* 0x000fe400078ec0ff */
[----:B------:R-:W-:Y:S02]  /*370f0*/  LOP3.LUT P1, RZ, R13, 0x40000, RZ, 0xc0, !PT ;  /* 0x000400000dff7812 */ /* 0x000fe4000782c0ff */
[----:B------:R-:W-:Y:S02]  /*37100*/  LOP3.LUT P5, RZ, R0, 0x800, RZ, 0xc0, !PT ;  /* 0x0000080000ff7812 */ /* 0x000fe400078ac0ff */
[----:B------:R-:W-:Y:S02]  /*37110*/  @P4 LOP3.LUT R2, R2, 0x20000, RZ, 0xfc, !PT ;  /* 0x0002000002024812 */ /* 0x000fe400078efcff */
[----:B0-----:R-:W-:-:S04]  /*37120*/  @!P4 IADD3 R34, P2, P3, R12, R14, R7 ;  /* 0x0000000e0c22c210 */ /* 0x001fc80007b5e007 */
[----:B------:R-:W-:Y:S02]  /*37130*/  @!P4 IADD3.X R35, R29, R15, R6, P2, P3 ;  /* 0x0000000f1d23c210 */ /* 0x000fe400017e6406 */
[----:B------:R-:W-:Y:S01]  /*37140*/  ISETP.LT.OR P4, PT, R27, 0xc1, !P1 ;  /* 0x000000c11b00780c */ /* 0x000fe20004f81670 */
[----:B---3--:R-:W-:-:S05]  /*37150*/  FMUL R14, R220, UR41 ;  /* 0x00000029dc0e7c20 */ /* 0x008fca0008400000 */
[----:B------:R-:W-:-:S05]  /*37160*/  F2FP.SATFINITE.E4M3.F32.PACK_AB_MERGE_C R14, RZ, R14, RZ ;  /* 0x0000000eff0e723e */ /* 0x000fca00048070ff */
[----:B------:R0:W-:Y:S02]  /*37170*/  @!P5 STG.E.U8 desc[UR46][R134.64+0x60], R14 ;  /* 0x0000600e8600d986 */ /* 0x0001e4000c10112e */
[----:B0-----:R-:W0:Y:S02]  /*37180*/  @!P4 LDC.64 R14, c[0x0][0x5c0] ;  /* 0x00017000ff0ecb82 */ /* 0x001e240000000a00 */
[----:B0-----:R-:W-:-:S04]  /*37190*/  @!P4 IADD3 R32, P2, P3, R12, R14, R9 ;  /* 0x0000000e0c20c210 */ /* 0x001fc80007b5e009 */
[----:B------:R-:W-:Y:S02]  /*371a0*/  @!P4 IADD3.X R33, R29, R15, R8, P2, P3 ;  /* 0x0000000f1d21c210 */ /* 0x000fe400017e6408 */
[----:B------:R-:W-:-:S04]  /*371b0*/  LOP3.LUT P0, RZ, R13, 0x20000, RZ, 0xc0, !PT ;  /* 0x000200000dff7812 */ /* 0x000fc8000780c0ff */
[----:B------:R-:W-:Y:S02]  /*371c0*/  ISETP.LT.OR P2, PT, R27, 0x61, !P0 ;  /* 0x000000611b00780c */ /* 0x000fe40004741670 */
[----:B------:R-:W-:-:S11]  /*371d0*/  LOP3.LUT P6, RZ, R0, 0x8, RZ, 0xc0, !PT ;  /* 0x0000000800ff7812 */ /* 0x000fd600078cc0ff */
[----:B------:R-:W0:Y:S01]  /*371e0*/  @!P2 LDC.64 R16, c[0x0][0x5c0] ;  /* 0x00017000ff10ab82 */ /* 0x000e220000000a00 */
[----:B--2---:R-:W-:Y:S02]  /*371f0*/  FMUL R15, R218, UR41 ;  /* 0x00000029da0f7c20 */ /* 0x004fe40008400000 */
[----:B------:R-:W2:Y:S03]  /*37200*/  LDL.LU R218, [R1+0x450] ;  /* 0x0004500001da7983 */ /* 0x000ea60000300800 */
[----:B------:R-:W-:Y:S01]  /*37210*/  F2FP.SATFINITE.E4M3.F32.PACK_AB_MERGE_C R15, RZ, R15, RZ ;  /* 0x0000000fff0f723e */ /* 0x000fe200048070ff */
[----:B------:R-:W3:Y:S01]  /*37220*/  LDL.LU R220, [R1+0x454] ;  /* 0x0004540001dc7983 */ /* 0x000ee20000300800 */
[----:B------:R-:W-:-:S03]  /*37230*/  LOP3.LUT R2, R2, 0xfffbffff, RZ, 0xc0, !PT ;  /* 0xfffbffff02027812 */ /* 0x000fc600078ec0ff */
[----:B------:R1:W-:Y:S01]  /*37240*/  @!P6 STG.E.U8 desc[UR46][R132.64+0x61], R15 ;  /* 0x0000610f8400e986 */ /* 0x0003e2000c10112e */
[----:B------:R-:W-:Y:S02]  /*37250*/  ISETP.LT.OR P6, PT, R27, 0xc2, !P1 ;  /* 0x000000c21b00780c */ /* 0x000fe40004fc1670 */
[----:B------:R-:W-:Y:S02]  /*37260*/  @P4 LOP3.LUT R2, R2, 0x40000, RZ, 0xfc, !PT ;  /* 0x0004000002024812 */ /* 0x000fe400078efcff */
[----:B------:R-:W-:-:S04]  /*37270*/  @!P2 IADD3 R14, P3, P4, R3, R12, R7 ;  /* 0x0000000c030ea210 */ /* 0x000fc80007c7e007 */
[----:B------:R-:W-:Y:S02]  /*37280*/  @!P2 IADD3.X R18, R4, R29, R6, P3, P4 ;  /* 0x0000001d0412a210 */ /* 0x000fe40001fe8406 */
[----:B0-----:R-:W-:-:S03]  /*37290*/  @!P2 IADD3 R16, P3, R14, R16, RZ ;  /* 0x000000100e10a210 */ /* 0x001fc60007f7e0ff */
[----:B-1----:R-:W0:Y:S02]  /*372a0*/  @!P6 LDC.64 R14, c[0x0][0x5c0] ;  /* 0x00017000ff0eeb82 */ /* 0x002e240000000a00 */
[----:B0-----:R-:W-:Y:S01]  /*372b0*/  @!P6 IADD3 R30, P4, P5, R12, R14, R9 ;  /* 0x0000000e0c1ee210 */ /* 0x001fe20007d9e009 */
[----:B----4-:R-:W-:Y:S02]  /*372c0*/  FMUL R14, R219, UR41 ;  /* 0x00000029db0e7c20 */ /* 0x010fe40008400000 */
[----:B------:R-:W4:Y:S01]  /*372d0*/  LDL.LU R219, [R1+0x458] ;  /* 0x0004580001db7983 */ /* 0x000f220000300800 */
[----:B------:R-:W-:Y:S02]  /*372e0*/  @!P2 IMAD.X R17, R18, 0x1, R17, P3 ;  /* 0x000000011211a824 */ /* 0x000fe400018e0611 */
[----:B------:R-:W-:-:S05]  /*372f0*/  F2FP.SATFINITE.E4M3.F32.PACK_AB_MERGE_C R14, RZ, R14, RZ ;  /* 0x0000000eff0e723e */ /* 0x000fca00048070ff */
[----:B------:R0:W-:Y:S01]  /*37300*/  @!P2 STG.E.U8 desc[UR46][R16.64+0x60], R14 ;  /* 0x0000600e1000a986 */ /* 0x0001e2000c10112e */
[----:B------:R-:W-:Y:S02]  /*37310*/  ISETP.LT.OR P2, PT, R27, 0x62, !P0 ;  /* 0x000000621b00780c */ /* 0x000fe40004741670 */
[----:B------:R-:W-:Y:S02]  /*37320*/  LOP3.LUT R2, R2, 0xfffeffff, RZ, 0xc0, !PT ;  /* 0xfffeffff02027812 */ /* 0x000fe400078ec0ff */
[----:B------:R-:W-:Y:S02]  /*37330*/  @!P6 IADD3.X R31, R29, R15, R8, P4, P5 ;  /* 0x0000000f1d1fe210 */ /* 0x000fe400027ea408 */
[----:B------:R-:W-:-:S04]  /*37340*/  @P6 LOP3.LUT R2, R2, 0x10000, RZ, 0xfc, !PT ;  /* 0x0001000002026812 */ /* 0x000fc800078efcff */
[----:B------:R-:W-:-:S03]  /*37350*/  LOP3.LUT P5, RZ, R2, 0x800, RZ, 0xc0, !PT ;  /* 0x0000080002ff7812 */ /* 0x000fc600078ac0ff */
[----:B0-----:R-:W0:Y:S01]  /*37360*/  @!P2 LDC.64 R14, c[0x0][0x5c0] ;  /* 0x00017000ff0eab82 */ /* 0x001e220000000a00 */
[----:B------:R-:W-:Y:S02]  /*37370*/  LOP3.LUT R13, R13, 0xfffeffff, RZ, 0xc0, !PT ;  /* 0xfffeffff0d0d7812 */ /* 0x000fe400078ec0ff */
[----:B------:R-:W-:-:S07]  /*37380*/  @!P2 IADD3 R16, P3, P4, R3, R12, R7 ;  /* 0x0000000c0310a210 */ /* 0x000fce0007c7e007 */
[----:B------:R-:W-:Y:S02]  /*37390*/  @P5 LOP3.LUT R13, R13, 0x10000, RZ, 0xfc, !PT ;  /* 0x000100000d0d5812 */ /* 0x000fe400078efcff */
[----:B------:R-:W-:Y:S02]  /*373a0*/  ISETP.LT.OR P5, PT, R27, 0xc9, !P1 ;  /* 0x000000c91b00780c */ /* 0x000fe40004fa1670 */
[----:B------:R-:W-:Y:S02]  /*373b0*/  @!P2 IADD3.X R17, R4, R29, R6, P3, P4 ;  /* 0x0000001d0411a210 */ /* 0x000fe40001fe8406 */
[----:B0-----:R-:W-:-:S05]  /*373c0*/  @!P2 IADD3 R16, P3, R16, R14, RZ ;  /* 0x0000000e1010a210 */ /* 0x001fca0007f7e0ff */
[----:B------:R-:W-:-:S04]  /*373d0*/  @!P2 IMAD.X R17, R17, 0x1, R15, P3 ;  /* 0x000000011111a824 */ /* 0x000fc800018e060f */
[----:B------:R-:W0:Y:S02]  /*373e0*/  @!P5 LDC.64 R14, c[0x0][0x5c0] ;  /* 0x00017000ff0edb82 */ /* 0x000e240000000a00 */
[----:B0-----:R-:W-:-:S04]  /*373f0*/  @!P5 IADD3 R24, P3, P4, R12, R14, R9 ;  /* 0x0000000e0c18d210 */ /* 0x001fc80007c7e009 */
[----:B------:R-:W-:Y:S02]  /*37400*/  @!P5 IADD3.X R25, R29, R15, R8, P3, P4 ;  /* 0x0000000f1d19d210 */ /* 0x000fe40001fe8408 */
[----:B------:R-:W-:Y:S02]  /*37410*/  ISETP.LT.OR P4, PT, R27, 0xca, !P1 ;  /* 0x000000ca1b00780c */ /* 0x000fe40004f81670 */
[C---:B------:R-:W-:Y:S02]  /*37420*/  LOP3.LUT P6, RZ, R2.reuse, 0x1000, RZ, 0xc0, !PT ;  /* 0x0000100002ff7812 */ /* 0x040fe400078cc0ff */
[----:B------:R-:W-:-:S04]  /*37430*/  LOP3.LUT R2, R2, 0xffff7fff, RZ, 0xc0, !PT ;  /* 0xffff7fff02027812 */ /* 0x000fc800078ec0ff */
[----:B------:R-:W-:-:S04]  /*37440*/  @P5 LOP3.LUT R2, R2, 0x8000, RZ, 0xfc, !PT ;  /* 0x0000800002025812 */ /* 0x000fc800078efcff */
[----:B------:R-:W-:Y:S02]  /*37450*/  LOP3.LUT R2, R2, 0xffffdfff, RZ, 0xc0, !PT ;  /* 0xffffdfff02027812 */ /* 0x000fe400078ec0ff */
[----:B------:R-:W-:Y:S02]  /*37460*/  LOP3.LUT P5, RZ, R13, 0x10000, RZ, 0xc0, !PT ;  /* 0x000100000dff7812 */ /* 0x000fe400078ac0ff */
[----:B------:R-:W-:Y:S01]  /*37470*/  @P4 LOP3.LUT R2, R2, 0x2000, RZ, 0xfc, !PT ;  /* 0x0000200002024812 */ /* 0x000fe200078efcff */
[----:B--2---:R-:W-:Y:S02]  /*37480*/  FMUL R14, R218, UR41 ;  /* 0x00000029da0e7c20 */ /* 0x004fe40008400000 */
[----:B------:R-:W2:Y:S03]  /*37490*/  LDL.LU R218, [R1+0x45c] ;  /* 0x00045c0001da7983 */ /* 0x000ea60000300800 */
[----:B------:R-:W-:-:S05]  /*374a0*/  F2FP.SATFINITE.E4M3.F32.PACK_AB_MERGE_C R14, RZ, R14, RZ ;  /* 0x0000000eff0e723e */ /* 0x000fca00048070ff */
[----:B------:R0:W-:Y:S02]  /*374b0*/  @!P2 STG.E.U8 desc[UR46][R16.64+0x61], R14 ;  /* 0x0000610e1000a986 */ /* 0x0001e4000c10112e */
[----:B0-----:R-:W0:Y:S02]  /*374c0*/  @!P4 LDC.64 R14, c[0x0][0x5c0] ;  /* 0x00017000ff0ecb82 */ /* 0x001e240000000a00 */
[----:B0-----:R-:W-:Y:S01]  /*374d0*/  @!P4 IADD3 R22, P2, P3, R12, R14, R9 ;  /* 0x0000000e0c16c210 */ /* 0x001fe20007b5e009 */
[----:B---3--:R-:W-:Y:S02]  /*374e0*/  FMUL R14, R220, UR41 ;  /* 0x00000029dc0e7c20 */ /* 0x008fe40008400000 */
[----:B------:R-:W3:Y:S01]  /*374f0*/  LDL.LU R220, [R1+0x460] ;  /* 0x0004600001dc7983 */ /* 0x000ee20000300800 */
[----:B------:R-:W-:Y:S02]  /*37500*/  @!P4 IADD3.X R23, R29, R15, R8, P2, P3 ;  /* 0x0000000f1d17c210 */ /* 0x000fe400017e6408 */
[----:B------:R-:W-:-:S02]  /*37510*/  ISETP.LT.OR P4, PT, R27, 0xd1, !P1 ;  /* 0x000000d11b00780c */ /* 0x000fc40004f81670 */
[----:B------:R-:W-:-:S05]  /*37520*/  F2FP.SATFINITE.E4M3.F32.PACK_AB_MERGE_C R14, RZ, R14, RZ ;  /* 0x0000000eff0e723e */ /* 0x000fca00048070ff */
[----:B------:R0:W-:Y:S06]  /*37530*/  @!P5 STG.E.U8 desc[UR46][R20.64+0x68], R14 ;  /* 0x0000680e1400d986 */ /* 0x0001ec000c10112e */
[----:B0-----:R-:W0:Y:S02]  /*37540*/  @!P4 LDC.64 R14, c[0x0][0x5c0] ;  /* 0x00017000ff0ecb82 */ /* 0x001e240000000a00 */
[----:B0-----:R-:W-:-:S04]  /*37550*/  @!P4 IADD3 R20, P2, P3, R12, R14, R9 ;  /* 0x0000000e0c14c210 */ /* 0x001fc80007b5e009 */
[----:B------:R-:W-:Y:S01]  /*37560*/  @!P4 IADD3.X R21, R29, R15, R8, P2, P3 ;  /* 0x0000000f1d15c210 */ /* 0x000fe200017e6408 */
[----:B----4-:R-:W-:Y:S02]  /*37570*/  FMUL R15, R219, UR41 ;  /* 0x00000029db0f7c20 */ /* 0x010fe40008400000 */
[----:B------:R-:W4:Y:S01]  /*37580*/  LDL.LU R219, [R1+0x464] ;  /* 0x0004640001db7983 */ /* 0x000f220000300800 */
[----:B------:R-:W-:-:S13]  /*37590*/  ISETP.LT.OR P2, PT, R27, 0x69, !P0 ;  /* 0x000000691b00780c */ /* 0x000fda0004741670 */
[----:B------:R-:W0:Y:S01]  /*375a0*/  @!P2 LDC.64 R16, c[0x0][0x5c0] ;  /* 0x00017000ff10ab82 */ /* 0x000e220000000a00 */
[----:B------:R-:W-:Y:S02]  /*375b0*/  ISETP.LT.OR P1, PT, R27, 0xd2, !P1 ;  /* 0x000000d21b00780c */ /* 0x000fe40004f21670 */
[----:B------:R-:W-:Y:S02]  /*375c0*/  LOP3.LUT R2, R2, 0xffffbfff, RZ, 0xc0, !PT ;  /* 0xffffbfff02027812 */ /* 0x000fe400078ec0ff */
[----:B------:R-:W-:Y:S02]  /*375d0*/  F2FP.SATFINITE.E4M3.F32.PACK_AB_MERGE_C R15, RZ, R15, RZ ;  /* 0x0000000fff0f723e */ /* 0x000fe400048070ff */
[----:B------:R-:W-:Y:S02]  /*375e0*/  @P4 LOP3.LUT R2, R2, 0x4000, RZ, 0xfc, !PT ;  /* 0x0000400002024812 */ /* 0x000fe400078efcff */
[----:B------:R-:W-:Y:S01]  /*375f0*/  @!P2 IADD3 R14, P3, P4, R3, R12, R7 ;  /* 0x0000000c030ea210 */ /* 0x000fe20007c7e007 */
[----:B------:R1:W-:Y:S03]  /*37600*/  @!P6 STG.E.U8 desc[UR46][R140.64+0x69], R15 ;  /* 0x0000690f8c00e986 */ /* 0x0003e6000c10112e */
[----:B------:R-:W-:-:S02]  /*37610*/  @!P2 IADD3.X R28, R4, R29, R6, P3, P4 ;  /* 0x0000001d041ca210 */ /* 0x000fc40001fe8406 */
[----:B0-----:R-:W-:Y:S02]  /*37620*/  @!P2 IADD3 R16, P3, R14, R16, RZ ;  /* 0x000000100e10a210 */ /* 0x001fe40007f7e0ff */
[----:B-1----:R-:W0:Y:S03]  /*37630*/  @!P1 LDC.64 R14, c[0x0][0x5c0] ;  /* 0x00017000ff0e9b82 */ /* 0x002e260000000a00 */
[----:B------:R-:W-:Y:S01]  /*37640*/  @!P2 IMAD.X R17, R28, 0x1, R17, P3 ;  /* 0x000000011c11a824 */ /* 0x000fe200018e0611 */
[----:B0-----:R-:W-:-:S04]  /*37650*/  @!P1 IADD3 R18, P4, P5, R12, R14, R9 ;  /* 0x0000000e0c129210 */ /* 0x001fc80007d9e009 */
[----:B------:R-:W-:Y:S01]  /*37660*/  @!P1 IADD3.X R19, R29, R15, R8, P4, P5 ;  /* 0x0000000f1d139210 */ /* 0x000fe200027ea408 */
        /* <DEDUP_REMOVED lines=10> */
[----:B---3--:R-:W-:Y:S02]  /*37710*/  FMUL R16, R220, UR41 ;  /* 0x00000029dc107c20 */ /* 0x008fe40008400000 */
[----:B------:R-:W3:Y:S03]  /*37720*/  LDL.LU R220, [R1+0x46c] ;  /* 0x00046c0001dc7983 */ /* 0x000ee60000300800 */
[----:B------:R-:W-:-:S05]  /*37730*/  F2FP.SATFINITE.E4M3.F32.PACK_AB_MERGE_C R16, RZ, R16, RZ ;  /* 0x00000010ff10723e */ /* 0x000fca00048070ff */
[----:B------:R4:W-:Y:S02]  /*37740*/  @!P2 STG.E.U8 desc[UR46][R14.64+0x69], R16 ;  /* 0x000069100e00a986 */ /* 0x0009e4000c10112e */
[----:B----4-:R-:W-:Y:S02]  /*37750*/  FMUL R14, R219, UR41 ;  /* 0x00000029db0e7c20 */ /* 0x010fe40008400000 */
[----:B------:R-:W4:Y:S01]  /*37760*/  LDL.LU R219, [R1+0x470] ;  /* 0x0004700001db7983 */ /* 0x000f220000300800 */
[----:B------:R-:W-:-:S13]  /*37770*/  ISETP.LT.OR P5, PT, R27, 0x71, !P0 ;  /* 0x000000711b00780c */ /* 0x000fda00047a1670 */
[----:B------:R-:W-:-:S04]  /*37780*/  @!P5 IADD3 R64, P3, P4, R3, R12, R7 ;  /* 0x0000000c0340d210 */ /* 0x000fc80007c7e007 */
[----:B------:R-:W-:Y:S02]  /*37790*/  @!P5 IADD3.X R17, R4, R29, R6, P3, P4 ;  /* 0x0000001d0411d210 */ /* 0x000fe40001fe8406 */
[----:B------:R-:W-:Y:S02]  /*377a0*/  ISETP.LT.OR P4, PT, R27, 0x72, !P0 ;  /* 0x000000721b00780c */ /* 0x000fe40004781670 */
[----:B------:R-:W-:Y:S02]  /*377b0*/  LOP3.LUT P6, RZ, R0, 0x400000, RZ, 0xc0, !PT ;  /* 0x0040000000ff7812 */ /* 0x000fe400078cc0ff */
[----:B------:R-:W-:-:S04]  /*377c0*/  LOP3.LUT R2, R2, 0xffffefff, RZ, 0xc0, !PT ;  /* 0xffffefff02027812 */ /* 0x000fc800078ec0ff */
[----:B------:R-:W-:Y:S02]  /*377d0*/  @P1 LOP3.LUT R2, R2, 0x1000, RZ, 0xfc, !PT ;  /* 0x0000100002021812 */ /* 0x000fe400078efcff */
[C---:B------:R-:W-:Y:S02]  /*377e0*/  LOP3.LUT P1, RZ, R13.reuse, 0x8000, RZ, 0xc0, !PT ;  /* 0x000080000dff7812 */ /* 0x040fe4000782c0ff */
[----:B------:R-:W-:Y:S02]  /*377f0*/  LOP3.LUT R13, R13, 0xffffbfff, RZ, 0xc0, !PT ;  /* 0xffffbfff0d0d7812 */ /* 0x000fe400078ec0ff */
[----:B------:R-:W-:Y:S02]  /*37800*/  @!P4 IADD3 R28, P2, P3, R3, R12, R7 ;  /* 0x0000000c031cc210 */ /* 0x000fe40007b5e007 */
[----:B------:R-:W-:Y:S02]  /*37810*/  F2FP.SATFINITE.E4M3.F32.PACK_AB_MERGE_C R14, RZ, R14, RZ ;  /* 0x0000000eff0e723e */ /* 0x000fe400048070ff */
[----:B------:R-:W-:-:S02]  /*37820*/  @!P4 IADD3.X R16, R4, R29, R6, P2, P3 ;  /* 0x0000001d0410c210 */ /* 0x000fc400017e6406 */
[----:B------:R-:W-:Y:S02]  /*37830*/  @P4 LOP3.LUT R13, R13, 0x4000, RZ, 0xfc, !PT ;  /* 0x000040000d0d4812 */ /* 0x000fe400078efcff */
[----:B------:R-:W-:Y:S01]  /*37840*/  LOP3.LUT P4, RZ, R0, 0x800000, RZ, 0xc0, !PT ;  /* 0x0080000000ff7812 */ /* 0x000fe2000788c0ff */
[----:B------:R2:W-:Y:S01]  /*37850*/  @!P6 STG.E.U8 desc[UR46][R148.64+0x70], R14 ;  /* 0x0000700e9400e986 */ /* 0x0005e2000c10112e */
[----:B------:R-:W-:Y:S02]  /*37860*/  ISETP.LT.OR P3, PT, R27, 0x79, !P0 ;  /* 0x000000791b00780c */ /* 0x000fe40004761670 */
[----:B------:R-:W-:-:S11]  /*37870*/  LOP3.LUT R13, R13, 0xffffdfff, RZ, 0xc0, !PT ;  /* 0xffffdfff0d0d7812 */ /* 0x000fd600078ec0ff */
[----:B------:R-:W-:-:S04]  /*37880*/  @!P3 IADD3 R65, P2, P6, R3, R12, R7 ;  /* 0x0000000c0341b210 */ /* 0x000fc80007e5e007 */
[----:B------:R-:W-:Y:S02]  /*37890*/  @!P3 IADD3.X R70, R4, R29, R6, P2, P6 ;  /* 0x0000001d0446b210 */ /* 0x000fe400017ec406 */
[----:B------:R-:W-:Y:S02]  /*378a0*/  ISETP.LT.OR P2, PT, R27, 0x7a, !P0 ;  /* 0x0000007a1b00780c */ /* 0x000fe40004741670 */
[----:B------:R-:W-:-:S04]  /*378b0*/  @P3 LOP3.LUT R13, R13, 0x2000, RZ, 0xfc, !PT ;  /* 0x000020000d0d3812 */ /* 0x000fc800078efcff */
[----:B------:R-:W-:-:S04]  /*378c0*/  LOP3.LUT R13, R13, 0xfffff7ff, RZ, 0xc0, !PT ;  /* 0xfffff7ff0d0d7812 */ /* 0x000fc800078ec0ff */
[----:B------:R-:W-:-:S03]  /*378d0*/  @P0 LOP3.LUT R13, R13, 0x800, RZ, 0xfc, !PT ;  /* 0x000008000d0d0812 */ /* 0x000fc600078efcff */
[----:B------:R-:W-:Y:S02]  /*378e0*/  @!P2 IADD3 R77, P3, P6, R3, R12, R7 ;  /* 0x0000000c034da210 */ /* 0x000fe40007e7e007 */
[----:B------:R-:W-:Y:S02]  /*378f0*/  LOP3.LUT R13, R13, 0xffffefff, RZ, 0xc0, !PT ;  /* 0xffffefff0d0d7812 */ /* 0x000fe400078ec0ff */
[----:B------:R-:W-:Y:S02]  /*37900*/  @!P2 IADD3.X R78, R4, R29, R6, P3, P6 ;  /* 0x0000001d044ea210 */ /* 0x000fe40001fec406 */
[----:B------:R-:W-:Y:S01]  /*37910*/  @P2 LOP3.LUT R13, R13, 0x1000, RZ, 0xfc, !PT ;  /* 0x000010000d0d2812 */ /* 0x000fe200078efcff */
[----:B--2---:R-:W-:Y:S02]  /*37920*/  FMUL R14, R218, UR41 ;  /* 0x00000029da0e7c20 */ /* 0x004fe40008400000 */
[----:B------:R-:W2:Y:S03]  /*37930*/  LDL.LU R218, [R1+0x474] ;  /* 0x0004740001da7983 */ /* 0x000ea60000300800 */
[----:B------:R-:W-:-:S05]  /*37940*/  F2FP.SATFINITE.E4M3.F32.PACK_AB_MERGE_C R14, RZ, R14, RZ ;  /* 0x0000000eff0e723e */ /* 0x000fca00048070ff */
[----:B------:R0:W-:Y:S01]  /*37950*/  @!P4 STG.E.U8 desc[UR46][R146.64+0x71], R14 ;  /* 0x0000710e9200c986 */ /* 0x0001e2000c10112e */
[----:B------:R-:W-:Y:S01]  /*37960*/  ISETP.LT.OR P4, PT, R27, 0x61, !P1 ;  /* 0x000000611b00780c */ /* 0x000fe20004f81670 */
[----:B0-----:R-:W0:-:S12]  /*37970*/  @!P5 LDC.64 R14, c[0x0][0x5c0] ;  /* 0x00017000ff0edb82 */ /* 0x001e180000000a00 */
[----:B------:R-:W-:-:S04]  /*37980*/  @!P4 IADD3 R76, P3, P6, R3, R12, R9 ;  /* 0x0000000c034cc210 */ /* 0x000fc80007e7e009 */
[----:B------:R-:W-:Y:S02]  /*37990*/  @!P4 IADD3.X R80, R4, R29, R8, P3, P6 ;  /* 0x0000001d0450c210 */ /* 0x000fe40001fec408 */
[----:B------:R-:W-:Y:S02]  /*379a0*/  LOP3.LUT P4, RZ, R13, 0x4000, RZ, 0xc0, !PT ;  /* 0x000040000dff7812 */ /* 0x000fe4000788c0ff */
[----:B0-----:R-:W-:-:S05]  /*379b0*/  @!P5 IADD3 R14, P0, R64, R14, RZ ;  /* 0x0000000e400ed210 */ /* 0x001fca0007f1e0ff */
[----:B------:R-:W-:Y:S02]  /*379c0*/  @!P5 IMAD.X R15, R17, 0x1, R15, P0 ;  /* 0x00000001110fd824 */ /* 0x000fe400000e060f */
[----:B---3--:R-:W-:Y:S02]  /*379d0*/  FMUL R17, R220, UR41 ;  /* 0x00000029dc117c20 */ /* 0x008fe40008400000 */
[----:B------:R-:W3:Y:S03]  /*379e0*/  LDL.LU R220, [R1+0x478] ;  /* 0x0004780001dc7983 */ /* 0x000ee60000300800 */
[----:B------:R-:W-:-:S05]  /*379f0*/  F2FP.SATFINITE.E4M3.F32.PACK_AB_MERGE_C R17, RZ, R17, RZ ;  /* 0x00000011ff11723e */ /* 0x000fca00048070ff */
[----:B------:R0:W-:Y:S01]  /*37a00*/  @!P5 STG.E.U8 desc[UR46][R14.64+0x70], R17 ;  /* 0x000070110e00d986 */ /* 0x0001e2000c10112e */
[----:B------:R-:W-:Y:S01]  /*37a10*/  ISETP.LT.OR P3, PT, R27, 0x62, !P1 ;  /* 0x000000621b00780c */ /* 0x000fe20004f61670 */
[----:B0-----:R-:W0:-:S12]  /*37a20*/  @!P4 LDC.64 R14, c[0x0][0x5c0] ;  /* 0x00017000ff0ecb82 */ /* 0x001e180000000a00 */
[----:B------:R-:W-:-:S04]  /*37a30*/  @!P3 IADD3 R17, P5, P6, R3, R12, R9 ;  /* 0x0000000c0311b210 */ /* 0x000fc80007ebe009 */
[----:B------:R-:W-:Y:S02]  /*37a40*/  @!P3 IADD3.X R71, R4, R29, R8, P5, P6 ;  /* 0x0000001d0447b210 */ /* 0x000fe40002fec408 */
[----:B0-----:R-:W-:Y:S01]  /*37a50*/  @!P4 IADD3 R14, P5, R28, R14, RZ ;  /* 0x0000000e1c0ec210 */ /* 0x001fe20007fbe0ff */
[----:B----4-:R-:W-:Y:S02]  /*37a60*/  FMUL R28, R219, UR41 ;  /* 0x00000029db1c7c20 */ /* 0x010fe40008400000 */
[----:B------:R-:W4:Y:S01]  /*37a70*/  LDL.LU R219, [R1+0x47c] ;  /* 0x00047c0001db7983 */ /* 0x000f220000300800 */
[----:B------:R-:W-:Y:S01]  /*37a80*/  ISETP.LT.OR P3, PT, R27, 0x69, !P1 ;  /* 0x000000691b00780c */ /* 0x000fe20004f61670 */
[----:B------:R-:W-:Y:S01]  /*37a90*/  @!P4 IMAD.X R15, R16, 0x1, R15, P5 ;  /* 0x00000001100fc824 */ /* 0x000fe200028e060f */
[----:B------:R-:W-:Y:S02]  /*37aa0*/  F2FP.SATFINITE.E4M3.F32.PACK_AB_MERGE_C R28, RZ, R28, RZ ;  /* 0x0000001cff1c723e */ /* 0x000fe400048070ff */
[----:B------:R-:W-:-:S03]  /*37ab0*/  LOP3.LUT P2, RZ, R5, 0x100, RZ, 0xc0, !PT ;  /* 0x0000010005ff7812 */ /* 0x000fc6000784c0ff */
[----:B------:R2:W-:Y:S01]  /*37ac0*/  @!P4 STG.E.U8 desc[UR46][R14.64+0x71], R28 ;  /* 0x0000711c0e00c986 */ /* 0x0005e2000c10112e */
[----:B------:R-:W-:-:S05]  /*37ad0*/  LOP3.LUT P0, RZ, R5, 0x200, RZ, 0xc0, !PT ;  /* 0x0000020005ff7812 */ /* 0x000fca000780c0ff */
[----:B------:R-:W-:-:S04]  /*37ae0*/  @!P3 IADD3 R16, P5, P6, R3, R12, R9 ;  /* 0x0000000c0310b210 */ /* 0x000fc80007ebe009 */
[----:B------:R-:W-:Y:S02]  /*37af0*/  @!P3 IADD3.X R64, R4, R29, R8, P5, P6 ;  /* 0x0000001d0440b210 */ /* 0x000fe40002fec408 */
[----:B------:R-:W-:Y:S01]  /*37b00*/  LOP3.LUT P3, RZ, R13, 0x2000, RZ, 0xc0, !PT ;  /* 0x000020000dff7812 */ /* 0x000fe2000786c0ff */
[----:B--2---:R-:W-:Y:S02]  /*37b10*/  FMUL R14, R218, UR41 ;  /* 0x00000029da0e7c20 */ /* 0x004fe40008400000 */
[----:B------:R-:W2:Y:S03]  /*37b20*/  LDL.LU R218, [R1+0x480] ;  /* 0x0004800001da7983 */ /* 0x000ea60000300800 */
[----:B------:R-:W-:-:S05]  /*37b30*/  F2FP.SATFINITE.E4M3.F32.PACK_AB_MERGE_C R14, RZ, R14, RZ ;  /* 0x0000000eff0e723e */ /* 0x000fca00048070ff */
[----:B------:R3:W-:Y:S02]  /*37b40*/  @!P2 STG.E.U8 desc[UR46][R158.64+0x78], R14 ;  /* 0x0000780e9e00a986 */ /* 0x0007e4000c10112e */
[----:B---3--:R-:W-:Y:S02]  /*37b50*/  FMUL R14, R220, UR41 ;  /* 0x00000029dc0e7c20 */ /* 0x008fe40008400000 */
[----:B------:R-:W3:Y:S03]  /*37b60*/  LDL.LU R220, [R1+0x484] ;  /* 0x0004840001dc7983 */ /* 0x000ee60000300800 */
[----:B------:R-:W-:-:S05]  /*37b70*/  F2FP.SATFINITE.E4M3.F32.PACK_AB_MERGE_C R14, RZ, R14, RZ ;  /* 0x0000000eff0e723e */ /* 0x000fca00048070ff */
[----:B------:R0:W-:Y:S02]  /*37b80*/  @!P0 STG.E.U8 desc[UR46][R164.64+0x79], R14 ;  /* 0x0000790ea4008986 */ /* 0x0001e4000c10112e */
[----:B0-----:R-:W0:Y:S02]  /*37b90*/  @!P3 LDC.64 R14, c[0x0][0x5c0] ;  /* 0x00017000ff0ebb82 */ /* 0x001e240000000a00 */
[----:B0-----:R-:W-:Y:S01]  /*37ba0*/  @!P3 IADD3 R14, P0, R65, R14, RZ ;  /* 0x0000000e410eb210 */ /* 0x001fe20007f1e0ff */
[----:B----4-:R-:W-:Y:S02]  /*37bb0*/  FMUL R65, R219, UR41 ;  /* 0x00000029db417c20 */ /* 0x010fe40008400000 */
[----:B------:R-:W4:Y:S01]  /*37bc0*/  LDL.LU R219, [R1+0x488] ;  /* 0x0004880001db7983 */ /* 0x000f220000300800 */
[C---:B------:R-:W-:Y:S02]  /*37bd0*/  ISETP.LT.OR P4, PT, R27.reuse, 0x6a, !P1 ;  /* 0x0000006a1b00780c */ /* 0x040fe40004f81670 */
[----:B------:R-:W-:-:S11]  /*37be0*/  ISETP.LT.OR P2, PT, R27, 0x71, !P1 ;  /* 0x000000711b00780c */ /* 0x000fd60004f41670 */
[----:B------:R-:W-:-:S04]  /*37bf0*/  @!P4 IADD3 R28, P5, P6, R3, R12, R9 ;  /* 0x0000000c031cc210 */ /* 0x000fc80007ebe009 */
[----:B------:R-:W-:Y:S02]  /*37c00*/  @!P4 IADD3.X R72, R4, R29, R8, P5, P6 ;  /* 0x0000001d0448c210 */ /* 0x000fe40002fec408 */
[----:B------:R-:W-:-:S04]  /*37c10*/  @!P2 IADD3 R73, P5, P6, R3, R12, R9 ;  /* 0x0000000c0349a210 */ /* 0x000fc80007ebe009 */
        /* <DEDUP_REMOVED lines=8> */
[----:B------:R-:W-:Y:S02]  /*37ca0*/  @!P2 IADD3.X R92, R4, R29, R8, P5, P6 ;  /* 0x0000001d045ca210 */ /* 0x000fe40002fec408 */
[----:B------:R-:W-:Y:S01]  /*37cb0*/  LOP3.LUT P2, RZ, R13, 0x1000, RZ, 0xc0, !PT ;  /* 0x000010000dff7812 */ /* 0x000fe2000784c0ff */
[----:B------:R-:W-:Y:S01]  /*37cc0*/  @!P3 IMAD.X R15, R70, 0x1, R15, P0 ;  /* 0x00000001460fb824 */ /* 0x000fe200000e060f */
[----:B------:R-:W-:-:S05]  /*37cd0*/  F2FP.SATFINITE.E4M3.F32.PACK_AB_MERGE_C R65, RZ, R65, RZ ;  /* 0x00000041ff41723e */ /* 0x000fca00048070ff */
[----:B------:R0:W-:Y:S01]  /*37ce0*/  @!P3 STG.E.U8 desc[UR46][R14.64+0x78], R65 ;  /* 0x000078410e00b986 */ /* 0x0001e2000c10112e */
[----:B------:R-:W-:-:S05]  /*37cf0*/  ISETP.LT.OR P3, PT, R27, 0x7a, !P1 ;  /* 0x0000007a1b00780c */ /* 0x000fca0004f61670 */
[----:B0-----:R-:W0:Y:S08]  /*37d00*/  @!P2 LDC.64 R14, c[0x0][0x5c0] ;  /* 0x00017000ff0eab82 */ /* 0x001e300000000a00 */
[----:B------:R-:W-:-:S04]  /*37d10*/  @!P3 IADD3 R65, P5, P6, R3, R12, R9 ;  /* 0x0000000c0341b210 */ /* 0x000fc80007ebe009 */
[----:B------:R-:W-:Y:S02]  /*37d20*/  @!P3 IADD3.X R81, R4, R29, R8, P5, P6 ;  /* 0x0000001d0451b210 */ /* 0x000fe40002fec408 */
[----:B------:R-:W-:Y:S02]  /*37d30*/  LOP3.LUT P4, RZ, R0, 0x1000000, RZ, 0xc0, !PT ;  /* 0x0100000000ff7812 */ /* 0x000fe4000788c0ff */
[----:B0-----:R-:W-:-:S05]  /*37d40*/  @!P2 IADD3 R14, P5, R77, R14, RZ ;  /* 0x0000000e4d0ea210 */ /* 0x001fca0007fbe0ff */
[----:B------:R-:W-:Y:S02]  /*37d50*/  @!P2 IMAD.X R15, R78, 0x1, R15, P5 ;  /* 0x000000014e0fa824 */ /* 0x000fe400028e060f */
[----:B--2---:R-:W-:Y:S02]  /*37d60*/  FMUL R70, R218, UR41 ;  /* 0x00000029da467c20 */ /* 0x004fe40008400000 */
[----:B------:R-:W2:Y:S03]  /*37d70*/  LDL.LU R218, [R1+0x48c] ;  /* 0x00048c0001da7983 */ /* 0x000ea60000300800 */
[----:B------:R-:W-:-:S05]  /*37d80*/  F2FP.SATFINITE.E4M3.F32.PACK_AB_MERGE_C R70, RZ, R70, RZ ;  /* 0x00000046ff46723e */ /* 0x000fca00048070ff */
[----:B------:R3:W-:Y:S02]  /*37d90*/  @!P2 STG.E.U8 desc[UR46][R14.64+0x79], R70 ;  /* 0x000079460e00a986 */ /* 0x0007e4000c10112e */
[----:B---3--:R-:W-:-:S05]  /*37da0*/  FMUL R14, R220, UR41 ;  /* 0x00000029dc0e7c20 */ /* 0x008fca0008400000 */
[----:B------:R-:W-:-:S05]  /*37db0*/  F2FP.SATFINITE.E4M3.F32.PACK_AB_MERGE_C R14, RZ, R14, RZ ;  /* 0x0000000eff0e723e */ /* 0x000fca00048070ff */
[----:B------:R4:W-:Y:S02]  /*37dc0*/  @!P4 STG.E.U8 desc[UR46][R200.64+0x60], R14 ;  /* 0x0000600ec800c986 */ /* 0x0009e4000c10112e */
[----:B----4-:R-:W-:Y:S02]  /*37dd0*/  FMUL R14, R219, UR41 ;  /* 0x00000029db0e7c20 */ /* 0x010fe40008400000 */
[----:B------:R-:W3:Y:S01]  /*37de0*/  LDL.LU R219, [R1+0x490] ;  /* 0x0004900001db7983 */ /* 0x000ee20000300800 */
[C---:B------:R-:W-:Y:S02]  /*37df0*/  LOP3.LUT P0, RZ, R13.reuse, 0x800, RZ, 0xc0, !PT ;  /* 0x000008000dff7812 */ /* 0x040fe4000780c0ff */
[----:B------:R-:W-:Y:S01]  /*37e00*/  LOP3.LUT R13, R13, 0xffffffbf, RZ, 0xc0, !PT ;  /* 0xffffffbf0d0d7812 */ /* 0x000fe200078ec0ff */
[----:B------:R-:W4:Y:S03]  /*37e10*/  LDL.LU R220, [R1+0x494] ;  /* 0x0004940001dc7983 */ /* 0x000f260000300800 */
[----:B------:R-:W-:-:S02]  /*37e20*/  @P3 LOP3.LUT R13, R13, 0x40, RZ, 0xfc, !PT ;  /* 0x000000400d0d3812 */ /* 0x000fc400078efcff */
[----:B------:R-:W-:Y:S02]  /*37e30*/  ISETP.LT.OR P3, PT, R27, 0x81, !P0 ;  /* 0x000000811b00780c */ /* 0x000fe40004761670 */
[----:B------:R-:W-:-:S11]  /*37e40*/  LOP3.LUT R2, R2, 0xfffffbff, RZ, 0xc0, !PT ;  /* 0xfffffbff02027812 */ /* 0x000fd600078ec0ff */
[----:B------:R-:W-:Y:S02]  /*37e50*/  @!P3 IADD3 R116, P5, P6, R3, R12, R7 ;  /* 0x0000000c0374b210 */ /* 0x000fe40007ebe007 */
[----:B------:R-:W-:Y:S02]  /*37e60*/  @P3 LOP3.LUT R2, R2, 0x400, RZ, 0xfc, !PT ;  /* 0x0000040002023812 */ /* 0x000fe400078efcff */
[----:B------:R-:W-:Y:S02]  /*37e70*/  @!P3 IADD3.X R117, R4, R29, R6, P5, P6 ;  /* 0x0000001d0475b210 */ /* 0x000fe40002fec406 */
[----:B------:R-:W-:Y:S02]  /*37e80*/  ISETP.LT.OR P3, PT, R27, 0x82, !P0 ;  /* 0x000000821b00780c */ /* 0x000fe40004761670 */
[----:B------:R-:W-:Y:S02]  /*37e90*/  LOP3.LUT R2, R2, 0xfffff7ff, RZ, 0xc0, !PT ;  /* 0xfffff7ff02027812 */ /* 0x000fe400078ec0ff */
[----:B------:R-:W-:-:S02]  /*37ea0*/  LOP3.LUT P6, RZ, R0, 0x1000, RZ, 0xc0, !PT ;  /* 0x0000100000ff7812 */ /* 0x000fc400078cc0ff */
[----:B------:R-:W-:-:S07]  /*37eb0*/  ISETP.LT.OR P4, PT, R27, 0x61, !P1 ;  /* 0x000000611b00780c */ /* 0x000fce0004f81670 */
[----:B------:R-:W-:Y:S02]  /*37ec0*/  @!P3 IADD3 R120, P2, P5, R3, R12, R7 ;  /* 0x0000000c0378b210 */ /* 0x000fe40007d5e007 */
[----:B------:R-:W-:Y:S02]  /*37ed0*/  @P3 LOP3.LUT R2, R2, 0x800, RZ, 0xfc, !PT ;  /* 0x0000080002023812 */ /* 0x000fe400078efcff */
[----:B------:R-:W-:Y:S02]  /*37ee0*/  @!P3 IADD3.X R121, R4, R29, R6, P2, P5 ;  /* 0x0000001d0479b210 */ /* 0x000fe400017ea406 */
[----:B------:R-:W-:Y:S02]  /*37ef0*/  ISETP.LT.OR P3, PT, R27, 0x89, !P0 ;  /* 0x000000891b00780c */ /* 0x000fe40004761670 */
[----:B------:R-:W-:Y:S02]  /*37f00*/  F2FP.SATFINITE.E4M3.F32.PACK_AB_MERGE_C R14, RZ, R14, RZ ;  /* 0x0000000eff0e723e */ /* 0x000fe400048070ff */
[----:B------:R-:W-:-:S03]  /*37f10*/  LOP3.LUT R2, R2, 0xfffffdff, RZ, 0xc0, !PT ;  /* 0xfffffdff02027812 */ /* 0x000fc600078ec0ff */
[----:B------:R0:W-:Y:S06]  /*37f20*/  @!P6 STG.E.U8 desc[UR46][R196.64+0x61], R14 ;  /* 0x0000610ec400e986 */ /* 0x0001ec000c10112e */
[----:B------:R-:W-:Y:S02]  /*37f30*/  @!P3 IADD3 R126, P2, P5, R3, R12, R7 ;  /* 0x0000000c037eb210 */ /* 0x000fe40007d5e007 */
[----:B------:R-:W-:Y:S01]  /*37f40*/  @P3 LOP3.LUT R2, R2, 0x200, RZ, 0xfc, !PT ;  /* 0x0000020002023812 */ /* 0x000fe200078efcff */
[----:B0-----:R-:W0:Y:S01]  /*37f50*/  @!P4 LDC.64 R14, c[0x0][0x5c0] ;  /* 0x00017000ff0ecb82 */ /* 0x001e220000000a00 */
[----:B------:R-:W-:-:S02]  /*37f60*/  @!P3 IADD3.X R127, R4, R29, R6, P2, P5 ;  /* 0x0000001d047fb210 */ /* 0x000fc400017ea406 */
[----:B------:R-:W-:Y:S02]  /*37f70*/  ISETP.LT.OR P3, PT, R27, 0x8a, !P0 ;  /* 0x0000008a1b00780c */ /* 0x000fe40004761670 */
[----:B------:R-:W-:-:S11]  /*37f80*/  LOP3.LUT R2, R2, 0xfffffeff, RZ, 0xc0, !PT ;  /* 0xfffffeff02027812 */ /* 0x000fd600078ec0ff */
[----:B------:R-:W-:Y:S02]  /*37f90*/  @!P3 IADD3 R132, P2, P5, R3, R12, R7 ;  /* 0x0000000c0384b210 */ /* 0x000fe40007d5e007 */
[----:B------:R-:W-:Y:S02]  /*37fa0*/  @P3 LOP3.LUT R2, R2, 0x100, RZ, 0xfc, !PT ;  /* 0x0000010002023812 */ /* 0x000fe400078efcff */
[----:B------:R-:W-:Y:S02]  /*37fb0*/  @!P3 IADD3.X R133, R4, R29, R6, P2, P5 ;  /* 0x0000001d0485b210 */ /* 0x000fe400017ea406 */
[----:B------:R-:W-:Y:S02]  /*37fc0*/  LOP3.LUT P3, RZ, R5, 0x8000, RZ, 0xc0, !PT ;  /* 0x0000800005ff7812 */ /* 0x000fe4000786c0ff */
[----:B0-----:R-:W-:Y:S02]  /*37fd0*/  @!P4 IADD3 R14, P2, R76, R14, RZ ;  /* 0x0000000e4c0ec210 */ /* 0x001fe40007f5e0ff */
[----:B------:R-:W-:-:S03]  /*37fe0*/  LOP3.LUT R13, R13, 0xfffffbff, RZ, 0xc0, !PT ;  /* 0xfffffbff0d0d7812 */ /* 0x000fc600078ec0ff */
[----:B------:R-:W-:-:S06]  /*37ff0*/  @!P4 IMAD.X R15, R80, 0x1, R15, P2 ;  /* 0x00000001500fc824 */ /* 0x000fcc00010e060f */
[----:B------:R-:W-:Y:S02]  /*38000*/  @P3 LOP3.LUT R13, R13, 0x400, RZ, 0xfc, !PT ;  /* 0x000004000d0d3812 */ /* 0x000fe400078efcff */
[----:B------:R-:W-:Y:S02]  /*38010*/  ISETP.LT.OR P3, PT, R27, 0x91, !P0 ;  /* 0x000000911b00780c */ /* 0x000fe40004761670 */
[----:B------:R-:W-:-:S11]  /*38020*/  LOP3.LUT R2, R2, 0xffffff7f, RZ, 0xc0, !PT ;  /* 0xffffff7f02027812 */ /* 0x000fd600078ec0ff */
[----:B------:R-:W-:Y:S02]  /*38030*/  @!P3 IADD3 R135, P5, P6, R3, R12, R7 ;  /* 0x0000000c0387b210 */ /* 0x000fe40007ebe007 */
[----:B------:R-:W-:Y:S02]  /*38040*/  @P3 LOP3.LUT R2, R2, 0x80, RZ, 0xfc, !PT ;  /* 0x0000008002023812 */ /* 0x000fe400078efcff */
[----:B------:R-:W-:Y:S02]  /*38050*/  @!P3 IADD3.X R137, R4, R29, R6, P5, P6 ;  /* 0x0000001d0489b210 */ /* 0x000fe40002fec406 */
[----:B------:R-:W-:-:S13]  /*38060*/  ISETP.LT.OR P3, PT, R27, 0x92, !P0 ;  /* 0x000000921b00780c */ /* 0x000fda0004761670 */
[----:B------:R-:W-:-:S04]  /*38070*/  @!P3 IADD3 R134, P2, P5, R3, R12, R7 ;  /* 0x0000000c0386b210 */ /* 0x000fc80007d5e007 */
[----:B------:R-:W-:Y:S01]  /*38080*/  @!P3 IADD3.X R136, R4, R29, R6, P2, P5 ;  /* 0x0000001d0488b210 */ /* 0x000fe200017ea406 */
[----:B--2---:R-:W-:Y:S02]  /*38090*/  FMUL R70, R218, UR41 ;  /* 0x00000029da467c20 */ /* 0x004fe40008400000 */
[----:B------:R-:W2:Y:S03]  /*380a0*/  LDL.LU R218, [R1+0x498] ;  /* 0x0004980001da7983 */ /* 0x000ea60000300800 */
[----:B------:R-:W-:-:S05]  /*380b0*/  F2FP.SATFINITE.E4M3.F32.PACK_AB_MERGE_C R70, RZ, R70, RZ ;  /* 0x00000046ff46723e */ /* 0x000fca00048070ff */
[----:B------:R0:W-:Y:S01]  /*380c0*/  @!P4 STG.E.U8 desc[UR46][R14.64+0x60], R70 ;  /* 0x000060460e00c986 */ /* 0x0001e2000c10112e */
[----:B------:R-:W-:-:S13]  /*380d0*/  ISETP.LT.OR P4, PT, R27, 0x62, !P1 ;  /* 0x000000621b00780c */ /* 0x000fda0004f81670 */
[----:B0-----:R-:W0:Y:S02]  /*380e0*/  @!P4 LDC.64 R14, c[0x0][0x5c0] ;  /* 0x00017000ff0ecb82 */ /* 0x001e240000000a00 */
[----:B0-----:R-:W-:Y:S01]  /*380f0*/  @!P4 IADD3 R14, P2, R17, R14, RZ ;  /* 0x0000000e110ec210 */ /* 0x001fe20007f5e0ff */
[----:B---3--:R-:W-:Y:S02]  /*38100*/  FMUL R17, R219, UR41 ;  /* 0x00000029db117c20 */ /* 0x008fe40008400000 */
[----:B------:R-:W3:Y:S01]  /*38110*/  LDL.LU R219, [R1+0x49c] ;  /* 0x00049c0001db7983 */ /* 0x000ee20000300800 */
[----:B------:R-:W-:-:S04]  /*38120*/  LOP3.LUT R2, R2, 0xffffffbf, RZ, 0xc0, !PT ;  /* 0xffffffbf02027812 */ /* 0x000fc800078ec0ff */
[----:B------:R-:W-:Y:S02]  /*38130*/  @P3 LOP3.LUT R2, R2, 0x40, RZ, 0xfc, !PT ;  /* 0x0000004002023812 */ /* 0x000fe400078efcff */
[----:B------:R-:W-:Y:S01]  /*38140*/  ISETP.LT.OR P3, PT, R27, 0x99, !P0 ;  /* 0x000000991b00780c */ /* 0x000fe20004761670 */
[----:B------:R-:W-:Y:S01]  /*38150*/  @!P4 IMAD.X R15, R71, 0x1, R15, P2 ;  /* 0x00000001470fc824 */ /* 0x000fe200010e060f */
[----:B------:R-:W-:Y:S02]  /*38160*/  LOP3.LUT R2, R2, 0xffffffef, RZ, 0xc0, !PT ;  /* 0xffffffef02027812 */ /* 0x000fe400078ec0ff */
[----:B------:R-:W-:-:S09]  /*38170*/  F2FP.SATFINITE.E4M3.F32.PACK_AB_MERGE_C R17, RZ, R17, RZ ;  /* 0x00000011ff11723e */ /* 0x000fd200048070ff */
[----:B------:R-:W-:Y:S02]  /*38180*/  @!P3 IADD3 R138, P2, P5, R3, R12, R7 ;  /* 0x0000000c038ab210 */ /* 0x000fe40007d5e007 */
[----:B------:R-:W-:Y:S02]  /*38190*/  @P3 LOP3.LUT R2, R2, 0x10, RZ, 0xfc, !PT ;  /* 0x0000001002023812 */ /* 0x000fe400078efcff */
[----:B------:R-:W-:Y:S02]  /*381a0*/  @!P3 IADD3.X R140, R4, R29, R6, P2, P5 ;  /* 0x0000001d048cb210 */ /* 0x000fe400017ea406 */
[----:B------:R-:W-:Y:S01]  /*381b0*/  LOP3.LUT P3, RZ, R13, 0x400, RZ, 0xc0, !PT ;  /* 0x000004000dff7812 */ /* 0x000fe2000786c0ff */
[----:B------:R4:W-:Y:S01]  /*381c0*/  @!P4 STG.E.U8 desc[UR46][R14.64+0x61], R17 ;  /* 0x000061110e00c986 */ /* 0x0009e2000c10112e */
[----:B------:R-:W-:Y:S02]  /*381d0*/  ISETP.LT.OR P4, PT, R27, 0x9a, !P0 ;  /* 0x0000009a1b00780c */ /* 0x000fe40004781670 */
[----:B------:R-:W-:Y:S01]  /*381e0*/  LOP3.LUT R13, R13, 0xfffffeff, RZ, 0xc0, !PT ;  /* 0xfffffeff0d0d7812 */ /* 0x000fe200078ec0ff */
[----:B----4-:R-:W-:Y:S01]  /*381f0*/  FMUL R14, R220, UR41 ;  /* 0x00000029dc0e7c20 */ /* 0x010fe20008400000 */
[----:B------:R-:W-:Y:S01]  /*38200*/  LOP3.LUT P6, RZ, R5, 0x40000, RZ, 0xc0, !PT ;  /* 0x0004000005ff7812 */ /* 0x000fe200078cc0ff */
[----:B------:R-:W4:Y:S03]  /*38210*/  LDL.LU R220, [R1+0x4a0] ;  /* 0x0004a00001dc7983 */ /* 0x000f260000300800 */
[----:B------:R-:W-:-:S02]  /*38220*/  F2FP.SATFINITE.E4M3.F32.PACK_AB_MERGE_C R14, RZ, R14, RZ ;  /* 0x0000000eff0e723e */ /* 0x000fc400048070ff */
[----:B------:R-:W-:-:S03]  /*38230*/  @P0 LOP3.LUT R13, R13, 0x100, RZ, 0xfc, !PT ;  /* 0x000001000d0d0812 */ /* 0x000fc600078efcff */
[----:B------:R2:W-:Y:S01]  /*38240*/  @!P3 STG.E.U8 desc[UR46][R192.64+0x68], R14 ;  /* 0x0000680ec000b986 */ /* 0x0005e2000c10112e */
[C---:B------:R-:W-:Y:S02]  /*38250*/  ISETP.LT.OR P3, PT, R27.reuse, 0x69, !P1 ;  /* 0x000000691b00780c */ /* 0x040fe40004f61670 */
[----:B------:R-:W-:Y:S02]  /*38260*/  ISETP.LT.OR P0, PT, R27, 0x81, !P1 ;  /* 0x000000811b00780c */ /* 0x000fe40004f01670 */
[----:B------:R-:W-:Y:S02]  /*38270*/  LOP3.LUT R2, R2, 0xfffffff7, RZ, 0xc0, !PT ;  /* 0xfffffff702027812 */ /* 0x000fe400078ec0ff */
[----:B------:R-:W-:Y:S02]  /*38280*/  @!P4 IADD3 R139, P2, P5, R3, R12, R7 ;  /* 0x0000000c038bc210 */ /* 0x000fe40007d5e007 */
[----:B------:R-:W-:Y:S02]  /*38290*/  @P4 LOP3.LUT R2, R2, 0x8, RZ, 0xfc, !PT ;  /* 0x0000000802024812 */ /* 0x000fe400078efcff */
[----:B------:R-:W-:-:S02]  /*382a0*/  @!P4 IADD3.X R141, R4, R29, R6, P2, P5 ;  /* 0x0000001d048dc210 */ /* 0x000fc400017ea406 */
[----:B------:R-:W-:-:S03]  /*382b0*/  LOP3.LUT R2, R2, 0xfffffffd, RZ, 0xc0, !PT ;  /* 0xfffffffd02027812 */ /* 0x000fc600078ec0ff */
        /* <DEDUP_REMOVED lines=9> */
[----:B------:R0:W-:Y:S02]  /*38350*/  @!P6 STG.E.U8 desc[UR46][R182.64+0x69], R14 ;  /* 0x0000690eb600e986 */ /* 0x0001e4000c10112e */
[----:B0-----:R-:W0:Y:S02]  /*38360*/  @!P3 LDC.64 R14, c[0x0][0x5c0] ;  /* 0x00017000ff0ebb82 */ /* 0x001e240000000a00 */
[----:B0-----:R-:W-:Y:S01]  /*38370*/  @!P3 IADD3 R14, P2, R16, R14, RZ ;  /* 0x0000000e100eb210 */ /* 0x001fe20007f5e0ff */
[----:B---3--:R-:W-:Y:S02]  /*38380*/  FMUL R16, R219, UR41 ;  /* 0x00000029db107c20 */ /* 0x008fe40008400000 */
[----:B------:R-:W3:Y:S01]  /*38390*/  LDL.LU R219, [R1+0x4a8] ;  /* 0x0004a80001db7983 */ /* 0x000ee20000300800 */
[----:B------:R-:W-:Y:S02]  /*383a0*/  LOP3.LUT R2, R2, 0xfffffffe, RZ, 0xc0, !PT ;  /* 0xfffffffe02027812 */ /* 0x000fe400078ec0ff */
[----:B------:R-:W-:-:S02]  /*383b0*/  LOP3.LUT P4, RZ, R13, 0x200, RZ, 0xc0, !PT ;  /* 0x000002000dff7812 */ /* 0x000fc4000788c0ff */
[----:B------:R-:W-:Y:S02]  /*383c0*/  @P0 LOP3.LUT R2, R2, 0x1, RZ, 0xfc, !PT ;  /* 0x0000000102020812 */ /* 0x000fe400078efcff */
[----:B------:R-:W-:Y:S01]  /*383d0*/  ISETP.LT.OR P0, PT, R27, 0x89, !P1 ;  /* 0x000000891b00780c */ /* 0x000fe20004f01670 */
[----:B------:R-:W-:Y:S01]  /*383e0*/  @!P3 IMAD.X R15, R64, 0x1, R15, P2 ;  /* 0x00000001400fb824 */ /* 0x000fe200010e060f */
[----:B------:R-:W-:Y:S02]  /*383f0*/  F2FP.SATFINITE.E4M3.F32.PACK_AB_MERGE_C R16, RZ, R16, RZ ;  /* 0x00000010ff10723e */ /* 0x000fe400048070ff */
[----:B------:R-:W-:-:S03]  /*38400*/  LOP3.LUT R0, R0, 0xdfffffff, RZ, 0xc0, !PT ;  /* 0xdfffffff00007812 */ /* 0x000fc600078ec0ff */
[----:B------:R0:W-:Y:S06]  /*38410*/  @!P3 STG.E.U8 desc[UR46][R14.64+0x68], R16 ;  /* 0x000068100e00b986 */ /* 0x0001ec000c10112e */
[----:B------:R-:W-:Y:S01]  /*38420*/  @!P0 IADD3 R182, P5, P6, R3, R12, R9 ;  /* 0x0000000c03b68210 */ /* 0x000fe20007ebe009 */
[----:B0-----:R-:W0:Y:S01]  /*38430*/  @!P4 LDC.64 R14, c[0x0][0x5c0] ;  /* 0x00017000ff0ecb82 */ /* 0x001e220000000a00 */
[----:B------:R-:W-:Y:S02]  /*38440*/  @P0 LOP3.LUT R0, R0, 0x20000000, RZ, 0xfc, !PT ;  /* 0x2000000000000812 */ /* 0x000fe400078efcff */
[----:B------:R-:W-:-:S02]  /*38450*/  @!P0 IADD3.X R192, R4, R29, R8, P5, P6 ;  /* 0x0000001d04c08210 */ /* 0x000fc40002fec408 */
[----:B------:R-:W-:Y:S01]  /*38460*/  ISETP.LT.OR P0, PT, R27, 0x8a, !P1 ;  /* 0x0000008a1b00780c */ /* 0x000fe20004f01670 */
[----:B----4-:R-:W-:Y:S01]  /*38470*/  FMUL R16, R220, UR41 ;  /* 0x00000029dc107c20 */ /* 0x010fe20008400000 */
[----:B------:R-:W-:Y:S01]  /*38480*/  LOP3.LUT P6, RZ, R0, 0x2000000, RZ, 0xc0, !PT ;  /* 0x0200000000ff7812 */ /* 0x000fe200078cc0ff */
[----:B------:R-:W4:Y:S10]  /*38490*/  LDL.LU R220, [R1+0x4ac] ;  /* 0x0004ac0001dc7983 */ /* 0x000f340000300800 */
[----:B------:R-:W-:-:S04]  /*384a0*/  @!P0 IADD3 R165, P2, P5, R3, R12, R9 ;  /* 0x0000000c03a58210 */ /* 0x000fc80007d5e009 */
[----:B------:R-:W-:Y:S02]  /*384b0*/  @!P0 IADD3.X R183, R4, R29, R8, P2, P5 ;  /* 0x0000001d04b78210 */ /* 0x000fe400017ea408 */
[----:B0-----:R-:W-:Y:S02]  /*384c0*/  @!P4 IADD3 R14, P2, R28, R14, RZ ;  /* 0x0000000e1c0ec210 */ /* 0x001fe40007f5e0ff */
[----:B------:R-:W-:-:S03]  /*384d0*/  F2FP.SATFINITE.E4M3.F32.PACK_AB_MERGE_C R16, RZ, R16, RZ ;  /* 0x00000010ff10723e */ /* 0x000fc600048070ff */
[----:B------:R-:W-:-:S05]  /*384e0*/  @!P4 IMAD.X R15, R72, 0x1, R15, P2 ;  /* 0x00000001480fc824 */ /* 0x000fca00010e060f */
[----:B------:R2:W-:Y:S02]  /*384f0*/  @!P4 STG.E.U8 desc[UR46][R14.64+0x69], R16 ;  /* 0x000069100e00c986 */ /* 0x0005e4000c10112e */
[----:B--2---:R-:W-:-:S05]  /*38500*/  FMUL R14, R218, UR41 ;  /* 0x00000029da0e7c20 */ /* 0x004fca0008400000 */
[----:B------:R-:W-:-:S05]  /*38510*/  F2FP.SATFINITE.E4M3.F32.PACK_AB_MERGE_C R14, RZ, R14, RZ ;  /* 0x0000000eff0e723e */ /* 0x000fca00048070ff */
[----:B------:R3:W-:Y:S02]  /*38520*/  @!P6 STG.E.U8 desc[UR46][R190.64+0x70], R14 ;  /* 0x0000700ebe00e986 */ /* 0x0007e4000c10112e */
[----:B---3--:R-:W-:Y:S02]  /*38530*/  FMUL R14, R219, UR41 ;  /* 0x00000029db0e7c20 */ /* 0x008fe40008400000 */
[----:B------:R-:W2:Y:S01]  /*38540*/  LDL.LU R219, [R1+0x4b0] ;  /* 0x0004b00001db7983 */ /* 0x000ea20000300800 */
[C---:B------:R-:W-:Y:S02]  /*38550*/  LOP3.LUT P3, RZ, R0.reuse, 0x2000, RZ, 0xc0, !PT ;  /* 0x0000200000ff7812 */ /* 0x040fe4000786c0ff */
[----:B------:R-:W-:Y:S01]  /*38560*/  LOP3.LUT R0, R0, 0xfbffffff, RZ, 0xc0, !PT ;  /* 0xfbffffff00007812 */ /* 0x000fe200078ec0ff */
[----:B------:R-:W3:Y:S03]  /*38570*/  LDL.LU R221, [R1+0x4b4] ;  /* 0x0004b40001dd7983 */ /* 0x000ee60000300800 */
[----:B------:R-:W-:-:S02]  /*38580*/  @P0 LOP3.LUT R0, R0, 0x4000000, RZ, 0xfc, !PT ;  /* 0x0400000000000812 */ /* 0x000fc400078efcff */
[----:B------:R-:W-:Y:S02]  /*38590*/  ISETP.LT.OR P0, PT, R27, 0x91, !P1 ;  /* 0x000000911b00780c */ /* 0x000fe40004f01670 */
[----:B------:R-:W-:-:S11]  /*385a0*/  LOP3.LUT R0, R0, 0xff7fffff, RZ, 0xc0, !PT ;  /* 0xff7fffff00007812 */ /* 0x000fd600078ec0ff */
[----:B------:R-:W-:-:S04]  /*385b0*/  @!P0 IADD3 R193, P2, P5, R3, R12, R9 ;  /* 0x0000000c03c18210 */ /* 0x000fc80007d5e009 */
[----:B------:R-:W-:Y:S02]  /*385c0*/  @!P0 IADD3.X R197, R4, R29, R8, P2, P5 ;  /* 0x0000001d04c58210 */ /* 0x000fe400017ea408 */
[----:B------:R-:W-:Y:S02]  /*385d0*/  ISETP.LT.OR P5, PT, R27, 0x92, !P1 ;  /* 0x000000921b00780c */ /* 0x000fe40004fa1670 */
[----:B------:R-:W-:-:S04]  /*385e0*/  @P0 LOP3.LUT R0, R0, 0x800000, RZ, 0xfc, !PT ;  /* 0x0080000000000812 */ /* 0x000fc800078efcff */
[----:B------:R-:W-:-:S07]  /*385f0*/  LOP3.LUT R0, R0, 0xffbfffff, RZ, 0xc0, !PT ;  /* 0xffbfffff00007812 */ /* 0x000fce00078ec0ff */
[----:B------:R-:W-:Y:S02]  /*38600*/  @!P5 IADD3 R196, P2, P4, R3, R12, R9 ;  /* 0x0000000c03c4d210 */ /* 0x000fe40007c5e009 */
[----:B------:R-:W-:Y:S02]  /*38610*/  @P5 LOP3.LUT R0, R0, 0x400000, RZ, 0xfc, !PT ;  /* 0x0040000000005812 */ /* 0x000fe400078efcff */
[----:B------:R-:W-:Y:S02]  /*38620*/  @!P5 IADD3.X R200, R4, R29, R8, P2, P4 ;  /* 0x0000001d04c8d210 */ /* 0x000fe400017e8408 */
[----:B------:R-:W-:Y:S02]  /*38630*/  ISETP.LT.OR P5, PT, R27, 0x99, !P1 ;  /* 0x000000991b00780c */ /* 0x000fe40004fa1670 */
[----:B------:R-:W-:-:S11]  /*38640*/  LOP3.LUT R0, R0, 0xffefffff, RZ, 0xc0, !PT ;  /* 0xffefffff00007812 */ /* 0x000fd600078ec0ff */
[----:B------:R-:W-:Y:S02]  /*38650*/  @!P5 IADD3 R190, P2, P4, R3, R12, R9 ;  /* 0x0000000c03bed210 */ /* 0x000fe40007c5e009 */
[----:B------:R-:W-:Y:S02]  /*38660*/  @P5 LOP3.LUT R0, R0, 0x100000, RZ, 0xfc, !PT ;  /* 0x0010000000005812 */ /* 0x000fe400078efcff */
[----:B------:R-:W-:Y:S02]  /*38670*/  @!P5 IADD3.X R191, R4, R29, R8, P2, P4 ;  /* 0x0000001d04bfd210 */ /* 0x000fe400017e8408 */
[----:B------:R-:W-:Y:S02]  /*38680*/  ISETP.LT.OR P5, PT, R27, 0x9a, !P1 ;  /* 0x0000009a1b00780c */ /* 0x000fe40004fa1670 */
[C---:B------:R-:W-:Y:S02]  /*38690*/  LOP3.LUT P0, RZ, R13.reuse, 0x100, RZ, 0xc0, !PT ;  /* 0x000001000dff7812 */ /* 0x040fe4000780c0ff */
[----:B------:R-:W-:-:S09]  /*386a0*/  LOP3.LUT R13, R13, 0xfffffffe, RZ, 0xc0, !PT ;  /* 0xfffffffe0d0d7812 */ /* 0x000fd200078ec0ff */
[----:B------:R-:W-:Y:S02]  /*386b0*/  @!P5 IADD3 R201, P2, P4, R3, R12, R9 ;  /* 0x0000000c03c9d210 */ /* 0x000fe40007c5e009 */
[----:B------:R-:W-:Y:S02]  /*386c0*/  @P5 LOP3.LUT R13, R13, 0x1, RZ, 0xfc, !PT ;  /* 0x000000010d0d5812 */ /* 0x000fe400078efcff */
[----:B------:R-:W-:Y:S02]  /*386d0*/  @!P5 IADD3.X R218, R4, R29, R8, P2, P4 ;  /* 0x0000001d04dad210 */ /* 0x000fe400017e8408 */
[----:B------:R-:W-:Y:S02]  /*386e0*/  LOP3.LUT P5, RZ, R5, 0x1000000, RZ, 0xc0, !PT ;  /* 0x0100000005ff7812 */ /* 0x000fe400078ac0ff */
[----:B------:R-:W-:Y:S02]  /*386f0*/  LOP3.LUT R13, R13, 0xffffff7f, RZ, 0xc0, !PT ;  /* 0xffffff7f0d0d7812 */ /* 0x000fe400078ec0ff */
[----:B------:R-:W-:-:S09]  /*38700*/  F2FP.SATFINITE.E4M3.F32.PACK_AB_MERGE_C R14, RZ, R14, RZ ;  /* 0x0000000eff0e723e */ /* 0x000fd200048070ff */
[----:B------:R-:W-:Y:S02]  /*38710*/  @P5 LOP3.LUT R13, R13, 0x80, RZ, 0xfc, !PT ;  /* 0x000000800d0d5812 */ /* 0x000fe400078efcff */
[----:B------:R-:W-:Y:S01]  /*38720*/  ISETP.LT.OR P5, PT, R27, 0x71, !P1 ;  /* 0x000000711b00780c */ /* 0x000fe20004fa1670 */
[----:B------:R0:W-:-:S12]  /*38730*/  @!P3 STG.E.U8 desc[UR46][R178.64+0x71], R14 ;  /* 0x0000710eb200b986 */ /* 0x0001d8000c10112e */
[----:B0-----:R-:W0:Y:S01]  /*38740*/  @!P5 LDC.64 R14, c[0x0][0x5c0] ;  /* 0x00017000ff0edb82 */ /* 0x001e220000000a00 */
[----:B----4-:R-:W-:Y:S02]  /*38750*/  FMUL R16, R220, UR41 ;  /* 0x00000029dc107c20 */ /* 0x010fe40008400000 */
[----:B------:R-:W4:Y:S03]  /*38760*/  LDL.LU R220, [R1+0x4b8] ;  /* 0x0004b80001dc7983 */ /* 0x000f260000300800 */
[----:B------:R-:W-:Y:S02]  /*38770*/  F2FP.SATFINITE.E4M3.F32.PACK_AB_MERGE_C R16, RZ, R16, RZ ;  /* 0x00000010ff10723e */ /* 0x000fe400048070ff */
[----:B0-----:R-:W-:-:S05]  /*38780*/  @!P5 IADD3 R14, P2, R73, R14, RZ ;  /* 0x0000000e490ed210 */ /* 0x001fca0007f5e0ff */
[----:B------:R-:W-:-:S05]  /*38790*/  @!P5 IMAD.X R15, R79, 0x1, R15, P2 ;  /* 0x000000014f0fd824 */ /* 0x000fca00010e060f */
[----:B------:R2:W-:Y:S02]  /*387a0*/  @!P5 STG.E.U8 desc[UR46][R14.64+0x70], R16 ;  /* 0x000070100e00d986 */ /* 0x0005e4000c10112e */
[----:B--2---:R-:W-:Y:S02]  /*387b0*/  FMUL R16, R219, UR41 ;  /* 0x00000029db107c20 */ /* 0x004fe40008400000 */
[----:B------:R-:W2:Y:S01]  /*387c0*/  LDL.LU R219, [R1+0x4bc] ;  /* 0x0004bc0001db7983 */ /* 0x000ea20000300800 */
[----:B------:R-:W-:-:S03]  /*387d0*/  ISETP.LT.OR P3, PT, R27, 0xa1, !P0 ;  /* 0x000000a11b00780c */ /* 0x000fc60004761670 */
[----:B------:R-:W2:Y:S10]  /*387e0*/  LDL.LU R222, [R1+0x4c0] ;  /* 0x0004c00001de7983 */ /* 0x000eb40000300800 */
[----:B------:R-:W-:-:S04]  /*387f0*/  @!P3 IADD3 R105, P4, P6, R3, R12, R7 ;  /* 0x0000000c0369b210 */ /* 0x000fc80007e9e007 */
[----:B------:R-:W-:Y:S02]  /*38800*/  @!P3 IADD3.X R108, R4, R29, R6, P4, P6 ;  /* 0x0000001d046cb210 */ /* 0x000fe400027ec406 */
[C---:B------:R-:W-:Y:S02]  /*38810*/  ISETP.LT.OR P6, PT, R27.reuse, 0x72, !P1 ;  /* 0x000000721b00780c */ /* 0x040fe40004fc1670 */
[----:B------:R-:W-:-:S11]  /*38820*/  ISETP.LT.OR P5, PT, R27, 0xa2, !P0 ;  /* 0x000000a21b00780c */ /* 0x000fd600047a1670 */
[----:B------:R-:W0:Y:S02]  /*38830*/  @!P6 LDC.64 R14, c[0x0][0x5c0] ;  /* 0x00017000ff0eeb82 */ /* 0x000e240000000a00 */
[----:B------:R-:W-:-:S04]  /*38840*/  @!P5 IADD3 R237, P2, P4, R3, R12, R7 ;  /* 0x0000000c03edd210 */ /* 0x000fc80007c5e007 */
[----:B------:R-:W-:Y:S02]  /*38850*/  @!P5 IADD3.X R109, R4, R29, R6, P2, P4 ;  /* 0x0000001d046dd210 */ /* 0x000fe400017e8406 */
[----:B------:R-:W-:Y:S02]  /*38860*/  F2FP.SATFINITE.E4M3.F32.PACK_AB_MERGE_C R16, RZ, R16, RZ ;  /* 0x00000010ff10723e */ /* 0x000fe400048070ff */
[----:B0-----:R-:W-:-:S05]  /*38870*/  @!P6 IADD3 R14, P2, R87, R14, RZ ;  /* 0x0000000e570ee210 */ /* 0x001fca0007f5e0ff */
[----:B------:R-:W-:-:S05]  /*38880*/  @!P6 IMAD.X R15, R93, 0x1, R15, P2 ;  /* 0x000000015d0fe824 */ /* 0x000fca00010e060f */
[----:B------:R3:W-:Y:S02]  /*38890*/  @!P6 STG.E.U8 desc[UR46][R14.64+0x71], R16 ;  /* 0x000071100e00e986 */ /* 0x0007e4000c10112e */
[----:B---3--:R-:W-:Y:S02]  /*388a0*/  FMUL R14, R221, UR41 ;  /* 0x00000029dd0e7c20 */ /* 0x008fe40008400000 */
[----:B------:R-:W3:Y:S01]  /*388b0*/  LDL.LU R221, [R1+0x4c4] ;  /* 0x0004c40001dd7983 */ /* 0x000ee20000300800 */
[----:B------:R-:W-:-:S04]  /*388c0*/  LOP3.LUT R2, R2, 0xffffffdf, RZ, 0xc0, !PT ;  /* 0xffffffdf02027812 */ /* 0x000fc800078ec0ff */
[----:B------:R-:W-:-:S04]  /*388d0*/  @P3 LOP3.LUT R2, R2, 0x20, RZ, 0xfc, !PT ;  /* 0x0000002002023812 */ /* 0x000fc800078efcff */
[----:B------:R-:W-:-:S04]  /*388e0*/  LOP3.LUT R2, R2, 0xfffffffb, RZ, 0xc0, !PT ;  /* 0xfffffffb02027812 */ /* 0x000fc800078ec0ff */
[----:B------:R-:W-:Y:S02]  /*388f0*/  @P5 LOP3.LUT R2, R2, 0x4, RZ, 0xfc, !PT ;  /* 0x0000000402025812 */ /* 0x000fe400078efcff */
[----:B------:R-:W-:Y:S02]  /*38900*/  ISETP.LT.OR P5, PT, R27, 0xa9, !P0 ;  /* 0x000000a91b00780c */ /* 0x000fe400047a1670 */
[----:B------:R-:W-:-:S11]  /*38910*/  LOP3.LUT R0, R0, 0xbfffffff, RZ, 0xc0, !PT ;  /* 0xbfffffff00007812 */ /* 0x000fd600078ec0ff */
[----:B------:R-:W-:Y:S02]  /*38920*/  @!P5 IADD3 R236, P2, P4, R3, R12, R7 ;  /* 0x0000000c03ecd210 */ /* 0x000fe40007c5e007 */
[----:B------:R-:W-:Y:S02]  /*38930*/  @P5 LOP3.LUT R0, R0, 0x40000000, RZ, 0xfc, !PT ;  /* 0x4000000000005812 */ /* 0x000fe400078efcff */
[----:B------:R-:W-:Y:S02]  /*38940*/  @!P5 IADD3.X R107, R4, R29, R6, P2, P4 ;  /* 0x0000001d046bd210 */ /* 0x000fe400017e8406 */
[----:B------:R-:W-:Y:S02]  /*38950*/  LOP3.LUT P5, RZ, R13, 0x80, RZ, 0xc0, !PT ;  /* 0x000000800dff7812 */ /* 0x000fe400078ac0ff */
[----:B------:R-:W-:-:S11]  /*38960*/  F2FP.SATFINITE.E4M3.F32.PACK_AB_MERGE_C R14, RZ, R14, RZ ;  /* 0x0000000eff0e723e */ /* 0x000fd600048070ff */
[----:B------:R4:W-:Y:S02]  /*38970*/  @!P5 STG.E.U8 desc[UR46][R168.64+0x78], R14 ;  /* 0x0000780ea800d986 */ /* 0x0009e4000c10112e */
[----:B----4-:R-:W-:Y:S01]  /*38980*/  FMUL R14, R220, UR41 ;  /* 0x00000029dc0e7c20 */ /* 0x010fe20008400000 */
[C---:B------:R-:W-:Y:S02]  /*38990*/  ISETP.LT.OR P6, PT, R27.reuse, 0xaa, !P0 ;  /* 0x000000aa1b00780c */ /* 0x040fe400047c1670 */
[----:B------:R-:W-:Y:S02]  /*389a0*/  ISETP.LT.OR P5, PT, R27, 0xb1, !P0 ;  /* 0x000000b11b00780c */ /* 0x000fe400047a1670 */
[----:B------:R-:W-:-:S09]  /*389b0*/  LOP3.LUT R0, R0, 0xefffffff, RZ, 0xc0, !PT ;  /* 0xefffffff00007812 */ /* 0x000fd200078ec0ff */
[----:B------:R-:W-:Y:S02]  /*389c0*/  @!P6 IADD3 R234, P2, P4, R3, R12, R7 ;  /* 0x0000000c03eae210 */ /* 0x000fe40007c5e007 */
[----:B------:R-:W-:Y:S01]  /*389d0*/  @P6 LOP3.LUT R0, R0, 0x10000000, RZ, 0xfc, !PT ;  /* 0x1000000000006812 */ /* 0x000fe200078efcff */
[----:B--2---:R-:W-:Y:S02]  /*389e0*/  FMUL R16, R219, UR41 ;  /* 0x00000029db107c20 */ /* 0x004fe40008400000 */
[----:B------:R-:W2:Y:S04]  /*389f0*/  LDL.LU R219, [R1+0x4c8] ;  /* 0x0004c80001db7983 */ /* 0x000ea80000300800 */
[----:B------:R-:W4:Y:S04]  /*38a00*/  LDL.LU R220, [R1+0x4cc] ;  /* 0x0004cc0001dc7983 */ /* 0x000f280000300800 */
[----:B------:R-:W4:Y:S01]  /*38a10*/  LDL.LU R149, [R1+0x4d0] ;  /* 0x0004d00001957983 */ /* 0x000f220000300800 */
[----:B------:R-:W-:-:S02]  /*38a20*/  @!P6 IADD3.X R103, R4, R29, R6, P2, P4 ;  /* 0x0000001d0467e210 */ /* 0x000fc400017e8406 */
[----:B------:R-:W-:Y:S02]  /*38a30*/  LOP3.LUT R0, R0, 0xf7ffffff, RZ, 0xc0, !PT ;  /* 0xf7ffffff00007812 */ /* 0x000fe400078ec0ff */
[----:B------:R-:W-:Y:S02]  /*38a40*/  @!P5 IADD3 R232, P2, P4, R3, R12, R7 ;  /* 0x0000000c03e8d210 */ /* 0x000fe40007c5e007 */
[----:B------:R-:W-:Y:S02]  /*38a50*/  @P5 LOP3.LUT R0, R0, 0x8000000, RZ, 0xfc, !PT ;  /* 0x0800000000005812 */ /* 0x000fe400078efcff */
[----:B------:R-:W-:Y:S02]  /*38a60*/  @!P5 IADD3.X R235, R4, R29, R6, P2, P4 ;  /* 0x0000001d04ebd210 */ /* 0x000fe400017e8406 */
[----:B------:R-:W-:Y:S02]  /*38a70*/  ISETP.LT.OR P5, PT, R27, 0xb2, !P0 ;  /* 0x000000b21b00780c */ /* 0x000fe400047a1670 */
[----:B------:R-:W-:-:S02]  /*38a80*/  LOP3.LUT R0, R0, 0xfdffffff, RZ, 0xc0, !PT ;  /* 0xfdffffff00007812 */ /* 0x000fc400078ec0ff */
[----:B------:R-:W-:-:S09]  /*38a90*/  LOP3.LUT P3, RZ, R5, 0x2000000, RZ, 0xc0, !PT ;  /* 0x0200000005ff7812 */ /* 0x000fd2000786c0ff */
[----:B------:R-:W-:Y:S02]  /*38aa0*/  @!P5 IADD3 R101, P2, P4, R3, R12, R7 ;  /* 0x0000000c0365d210 */ /* 0x000fe40007c5e007 */
[----:B------:R-:W-:Y:S02]  /*38ab0*/  @P5 LOP3.LUT R0, R0, 0x2000000, RZ, 0xfc, !PT ;  /* 0x0200000000005812 */ /* 0x000fe400078efcff */
[----:B------:R-:W-:Y:S02]  /*38ac0*/  @!P5 IADD3.X R99, R4, R29, R6, P2, P4 ;  /* 0x0000001d0463d210 */ /* 0x000fe400017e8406 */
[----:B------:R-:W-:Y:S02]  /*38ad0*/  ISETP.LT.OR P5, PT, R27, 0x79, !P1 ;  /* 0x000000791b00780c */ /* 0x000fe40004fa1670 */
[----:B------:R-:W-:-:S05]  /*38ae0*/  F2FP.SATFINITE.E4M3.F32.PACK_AB_MERGE_C R14, RZ, R14, RZ ;  /* 0x0000000eff0e723e */ /* 0x000fca00048070ff */
[----:B------:R0:W-:Y:S01]  /*38af0*/  @!P3 STG.E.U8 desc[UR46][R150.64+0x79], R14 ;  /* 0x0000790e9600b986 */ /* 0x0001e2000c10112e */
[----:B------:R-:W-:-:S05]  /*38b00*/  ISETP.LT.OR P3, PT, R27, 0xb9, !P0 ;  /* 0x000000b91b00780c */ /* 0x000fca0004761670 */
[----:B0-----:R-:W0:Y:S01]  /*38b10*/  @!P5 LDC.64 R14, c[0x0][0x5c0] ;  /* 0x00017000ff0edb82 */ /* 0x001e220000000a00 */
[----:B------:R-:W-:-:S07]  /*38b20*/  LOP3.LUT R0, R0, 0xfeffffff, RZ, 0xc0, !PT ;  /* 0xfeffffff00007812 */ /* 0x000fce00078ec0ff */
[----:B------:R-:W-:Y:S02]  /*38b30*/  @!P3 IADD3 R233, P4, P6, R3, R12, R7 ;  /* 0x0000000c03e9b210 */ /* 0x000fe40007e9e007 */
[----:B------:R-:W-:Y:S02]  /*38b40*/  @P3 LOP3.LUT R0, R0, 0x1000000, RZ, 0xfc, !PT ;  /* 0x0100000000003812 */ /* 0x000fe400078efcff */
[----:B------:R-:W-:Y:S02]  /*38b50*/  @!P3 IADD3.X R11, R4, R29, R6, P4, P6 ;  /* 0x0000001d040bb210 */ /* 0x000fe400027ec406 */
[----:B------:R-:W-:Y:S02]  /*38b60*/  LOP3.LUT P3, RZ, R13, 0x40, RZ, 0xc0, !PT ;  /* 0x000000400dff7812 */ /* 0x000fe4000786c0ff */
[----:B------:R-:W-:Y:S02]  /*38b70*/  F2FP.SATFINITE.E4M3.F32.PACK_AB_MERGE_C R16, RZ, R16, RZ ;  /* 0x00000010ff10723e */ /* 0x000fe400048070ff */
[----:B0-----:R-:W-:-:S05]  /*38b80*/  @!P5 IADD3 R14, P2, R86, R14, RZ ;  /* 0x0000000e560ed210 */ /* 0x001fca0007f5e0ff */
[----:B------:R-:W-:-:S05]  /*38b90*/  @!P5 IMAD.X R15, R92, 0x1, R15, P2 ;  /* 0x000000015c0fd824 */ /* 0x000fca00010e060f */
[----:B------:R0:W-:Y:S01]  /*38ba0*/  @!P5 STG.E.U8 desc[UR46][R14.64+0x78], R16 ;  /* 0x000078100e00d986 */ /* 0x0001e2000c10112e */
[----:B------:R-:W-:Y:S01]  /*38bb0*/  ISETP.LT.OR P5, PT, R27, 0xba, !P0 ;  /* 0x000000ba1b00780c */ /* 0x000fe200047a1670 */
[----:B0-----:R-:W0:Y:S01]  /*38bc0*/  @!P3 LDC.64 R14, c[0x0][0x5c0] ;  /* 0x00017000ff0ebb82 */ /* 0x001e220000000a00 */
[----:B------:R-:W-:-:S11]  /*38bd0*/  LOP3.LUT R0, R0, 0xffdfffff, RZ, 0xc0, !PT ;  /* 0xffdfffff00007812 */ /* 0x000fd600078ec0ff */
[----:B------:R-:W-:Y:S02]  /*38be0*/  @!P5 IADD3 R229, P2, P4, R3, R12, R7 ;  /* 0x0000000c03e5d210 */ /* 0x000fe40007c5e007 */
[----:B------:R-:W-:Y:S02]  /*38bf0*/  @P5 LOP3.LUT R0, R0, 0x200000, RZ, 0xfc, !PT ;  /* 0x0020000000005812 */ /* 0x000fe400078efcff */
[----:B------:R-:W-:Y:S02]  /*38c00*/  @!P5 IADD3.X R231, R4, R29, R6, P2, P4 ;  /* 0x0000001d04e7d210 */ /* 0x000fe400017e8406 */
[----:B------:R-:W-:Y:S02]  /*38c10*/  ISETP.LT.OR P5, PT, R27, 0xa1, !P1 ;  /* 0x000000a11b00780c */ /* 0x000fe40004fa1670 */
[----:B------:R-:W-:Y:S02]  /*38c20*/  ISETP.GE.AND P6, PT, R26, 0x1, PT ;  /* 0x000000011a00780c */ /* 0x000fe40003fc6270 */
[----:B0-----:R-:W-:-:S05]  /*38c30*/  @!P3 IADD3 R14, P2, R65, R14, RZ ;  /* 0x0000000e410eb210 */ /* 0x001fca0007f5e0ff */
[----:B------:R-:W-:-:S04]  /*38c40*/  @!P3 IMAD.X R15, R81, 0x1, R15, P2 ;  /* 0x00000001510fb824 */ /* 0x000fc800010e060f */
[----:B------:R-:W-:Y:S01]  /*38c50*/  @!P5 IADD3 R228, P2, P4, R3, R12, R9 ;  /* 0x0000000c03e4d210 */ /* 0x000fe20007c5e009 */
[----:B------:R-:W-:-:S03]  /*38c60*/  FMUL R16, R222, UR41 ;  /* 0x00000029de107c20 */ /* 0x000fc60008400000 */
[----:B------:R-:W-:Y:S02]  /*38c70*/  @!P5 IADD3.X R230, R4, R29, R8, P2, P4 ;  /* 0x0000001d04e6d210 */ /* 0x000fe400017e8408 */
[----:B------:R-:W-:Y:S02]  /*38c80*/  ISETP.LT.OR P2, PT, R27, 0x81, !P6 ;  /* 0x000000811b00780c */ /* 0x000fe40007741670 */
[----:B------:R-:W-:-:S05]  /*38c90*/  F2FP.SATFINITE.E4M3.F32.PACK_AB_MERGE_C R16, RZ, R16, RZ ;  /* 0x00000010ff10723e */ /* 0x000fca00048070ff */
[----:B------:R0:W-:Y:S06]  /*38ca0*/  @!P3 STG.E.U8 desc[UR46][R14.64+0x79], R16 ;  /* 0x000079100e00b986 */ /* 0x0001ec000c10112e */
[----:B0-----:R-:W0:Y:S01]  /*38cb0*/  @!P2 LDC.64 R14, c[0x0][0x5c0] ;  /* 0x00017000ff0eab82 */ /* 0x001e220000000a00 */
[----:B------:R-:W-:Y:S01]  /*38cc0*/  ISETP.LT.OR P4, PT, R27, 0xa2, !P1 ;  /* 0x000000a21b00780c */ /* 0x000fe20004f81670 */
[----:B---3--:R-:W-:-:S05]  /*38cd0*/  FMUL R16, R221, UR41 ;  /* 0x00000029dd107c20 */ /* 0x008fca0008400000 */
[----:B------:R-:W-:Y:S02]  /*38ce0*/  F2FP.SATFINITE.E4M3.F32.PACK_AB_MERGE_C R16, RZ, R16, RZ ;  /* 0x00000010ff10723e */ /* 0x000fe400048070ff */
[----:B0-----:R-:W-:-:S05]  /*38cf0*/  @!P2 IADD3 R14, P3, R12, R14, RZ ;  /* 0x0000000e0c0ea210 */ /* 0x001fca0007f7e0ff */
[----:B------:R-:W-:-:S05]  /*38d00*/  @!P2 IMAD.X R15, R29, 0x1, R15, P3 ;  /* 0x000000011d0fa824 */ /* 0x000fca00018e060f */
[----:B------:R0:W-:Y:S01]  /*38d10*/  @!P2 STG.E.U8 desc[UR46][R14.64+0x80], R16 ;  /* 0x000080100e00a986 */ /* 0x0001e2000c10112e */
[----:B------:R-:W-:-:S04]  /*38d20*/  @!P4 IADD3 R225, P2, P3, R3, R12, R9 ;  /* 0x0000000c03e1c210 */ /* 0x000fc80007b5e009 */
[----:B------:R-:W-:Y:S02]  /*38d30*/  @!P4 IADD3.X R227, R4, R29, R8, P2, P3 ;  /* 0x0000001d04e3c210 */ /* 0x000fe400017e6408 */
[----:B------:R-:W-:-:S13]  /*38d40*/  ISETP.LT.OR P2, PT, R27, 0x82, !P6 ;  /* 0x000000821b00780c */ /* 0x000fda0007741670 */
[----:B0-----:R-:W0:Y:S01]  /*38d50*/  @!P2 LDC.64 R14, c[0x0][0x5c0] ;  /* 0x00017000ff0eab82 */ /* 0x001e220000000a00 */
[----:B------:R-:W-:-:S04]  /*38d60*/  LOP3.LUT R13, R13, 0xffffffdf, RZ, 0xc0, !PT ;  /* 0xffffffdf0d0d7812 */ /* 0x000fc800078ec0ff */
[----:B------:R-:W-:Y:S02]  /*38d70*/  @P0 LOP3.LUT R13, R13, 0x20, RZ, 0xfc, !PT ;  /* 0x000000200d0d0812 */ /* 0x000fe400078efcff */
[----:B------:R-:W-:Y:S02]  /*38d80*/  LOP3.LUT P0, RZ, R10, 0x4, RZ, 0xc0, !PT ;  /* 0x000000040aff7812 */ /* 0x000fe4000780c0ff */
[----:B0-----:R-:W-:-:S05]  /*38d90*/  @!P2 IADD3 R14, P3, R12, R14, RZ ;  /* 0x0000000e0c0ea210 */ /* 0x001fca0007f7e0ff */
[----:B------:R-:W-:Y:S02]  /*38da0*/  @!P2 IMAD.X R15, R29, 0x1, R15, P3 ;  /* 0x000000011d0fa824 */ /* 0x000fe400018e060f */
[----:B--2---:R-:W-:Y:S02]  /*38db0*/  FMUL R16, R219, UR41 ;  /* 0x00000029db107c20 */ /* 0x004fe40008400000 */
[----:B------:R-:W2:Y:S03]  /*38dc0*/  LDL.LU R219, [R1+0x4d4] ;  /* 0x0004d40001db7983 */ /* 0x000ea60000300800 */
[----:B------:R-:W-:Y:S01]  /*38dd0*/  F2FP.SATFINITE.E4M3.F32.PACK_AB_MERGE_C R16, RZ, R16, RZ ;  /* 0x00000010ff10723e */ /* 0x000fe200048070ff */
[----:B------:R-:W3:Y:S04]  /*38de0*/  LDL.LU R147, [R1+0x4d8] ;  /* 0x0004d80001937983 */ /* 0x000ee80000300800 */
[----:B------:R4:W-:Y:S02]  /*38df0*/  @!P2 STG.E.U8 desc[UR46][R14.64+0x81], R16 ;  /* 0x000081100e00a986 */ /* 0x0009e4000c10112e */
[----:B----4-:R-:W-:-:S05]  /*38e00*/  FMUL R14, R220, UR41 ;  /* 0x00000029dc0e7c20 */ /* 0x010fca0008400000 */
[----:B------:R-:W-:-:S05]  /*38e10*/  F2FP.SATFINITE.E4M3.F32.PACK_AB_MERGE_C R14, RZ, R14, RZ ;  /* 0x0000000eff0e723e */ /* 0x000fca00048070ff */
[----:B------:R0:W-:Y:S02]  /*38e20*/  @!P0 STG.E.U8 desc[UR46][R176.64+0x80], R14 ;  /* 0x0000800eb0008986 */ /* 0x0001e4000c10112e */
[----:B0-----:R-:W-:Y:S02]  /*38e30*/  FMUL R14, R149, UR41 ;  /* 0x00000029950e7c20 */ /* 0x001fe40008400000 */
[----:B------:R-:W4:Y:S04]  /*38e40*/  LDL.LU R149, [R1+0x4dc] ;  /* 0x0004dc0001957983 */ /* 0x000f280000300800 */
[----:B------:R-:W4:Y:S01]  /*38e50*/  LDL.LU R77, [R1+0x4e0] ;  /* 0x0004e000014d7983 */ /* 0x000f220000300800 */
[----:B------:R-:W-:Y:S02]  /*38e60*/  LOP3.LUT R0, R0, 0xfffbffff, RZ, 0xc0, !PT ;  /* 0xfffbffff00007812 */ /* 0x000fe400078ec0ff */
[----:B------:R-:W-:Y:S01]  /*38e70*/  ISETP.LT.OR P0, PT, R27, 0xaa, !P1 ;  /* 0x000000aa1b00780c */ /* 0x000fe20004f01670 */
[----:B------:R-:W4:Y:S01]  /*38e80*/  LDL.LU R146, [R1+0x4e4] ;  /* 0x0004e40001927983 */ /* 0x000f220000300800 */
[----:B------:R-:W-:-:S04]  /*38e90*/  @P5 LOP3.LUT R0, R0, 0x40000, RZ, 0xfc, !PT ;  /* 0x0004000000005812 */ /* 0x000fc800078efcff */
[----:B------:R-:W-:-:S04]  /*38ea0*/  LOP3.LUT R0, R0, 0xfffffffd, RZ, 0xc0, !PT ;  /* 0xfffffffd00007812 */ /* 0x000fc800078ec0ff */
[----:B------:R-:W-:Y:S02]  /*38eb0*/  @P4 LOP3.LUT R0, R0, 0x2, RZ, 0xfc, !PT ;  /* 0x0000000200004812 */ /* 0x000fe400078efcff */
[----:B------:R-:W-:Y:S02]  /*38ec0*/  ISETP.LT.OR P4, PT, R27, 0xa9, !P1 ;  /* 0x000000a91b00780c */ /* 0x000fe40004f81670 */
[----:B------:R-:W-:-:S11]  /*38ed0*/  LOP3.LUT R0, R0, 0xfffeffff, RZ, 0xc0, !PT ;  /* 0xfffeffff00007812 */ /* 0x000fd600078ec0ff */
[CCC-:B------:R-:W-:Y:S02]  /*38ee0*/  @!P4 IADD3 R221, P2, P3, R3.reuse, R12.reuse, R9.reuse ;  /* 0x0000000c03ddc210 */ /* 0x1c0fe40007b5e009 */
[----:B------:R-:W-:Y:S02]  /*38ef0*/  @P4 LOP3.LUT R0, R0, 0x10000, RZ, 0xfc, !PT ;  /* 0x0001000000004812 */ /* 0x000fe400078efcff */
[----:B------:R-:W-:Y:S02]  /*38f00*/  @!P4 IADD3.X R223, R4, R29, R8, P2, P3 ;  /* 0x0000001d04dfc210 */ /* 0x000fe400017e6408 */
[----:B------:R-:W-:Y:S02]  /*38f10*/  LOP3.LUT R0, R0, 0xffffbfff, RZ, 0xc0, !PT ;  /* 0xffffbfff00007812 */ /* 0x000fe400078ec0ff */
[----:B------:R-:W-:Y:S02]  /*38f20*/  @!P0 IADD3 R220, P2, P3, R3, R12, R9 ;  /* 0x0000000c03dc8210 */ /* 0x000fe40007b5e009 */
[----:B------:R-:W-:-:S02]  /*38f30*/  @P0 LOP3.LUT R0, R0, 0x4000, RZ, 0xfc, !PT ;  /* 0x0000400000000812 */ /* 0x000fc400078efcff */
[----:B------:R-:W-:Y:S02]  /*38f40*/  @!P0 IADD3.X R222, R4, R29, R8, P2, P3 ;  /* 0x0000001d04de8210 */ /* 0x000fe400017e6408 */
[----:B------:R-:W-:Y:S02]  /*38f50*/  ISETP.LT.OR P0, PT, R27, 0xb1, !P1 ;  /* 0x000000b11b00780c */ /* 0x000fe40004f01670 */
[----:B------:R-:W-:-:S11]  /*38f60*/  LOP3.LUT P5, RZ, R10, 0x8, RZ, 0xc0, !PT ;  /* 0x000000080aff7812 */ /* 0x000fd600078ac0ff */
[----:B------:R-:W-:-:S04]  /*38f70*/  @!P0 IADD3 R224, P2, P3, R3, R12, R9 ;  /* 0x0000000c03e08210 */ /* 0x000fc80007b5e009 */
[----:B------:R-:W-:Y:S02]  /*38f80*/  @!P0 IADD3.X R226, R4, R29, R8, P2, P3 ;  /* 0x0000001d04e28210 */ /* 0x000fe400017e6408 */
[----:B------:R-:W-:Y:S02]  /*38f90*/  ISETP.LT.OR P2, PT, R27, 0x89, !P6 ;  /* 0x000000891b00780c */ /* 0x000fe40007741670 */
[----:B------:R-:W-:-:S05]  /*38fa0*/  F2FP.SATFINITE.E4M3.F32.PACK_AB_MERGE_C R14, RZ, R14, RZ ;  /* 0x0000000eff0e723e */ /* 0x000fca00048070ff */
[----:B------:R0:W-:Y:S06]  /*38fb0*/  @!P5 STG.E.U8 desc[UR46][R156.64+0x81], R14 ;  /* 0x0000810e9c00d986 */ /* 0x0001ec000c10112e */
[----:B0-----:R-:W0:Y:S01]  /*38fc0*/  @!P2 LDC.64 R14, c[0x0][0x5c0] ;  /* 0x00017000ff0eab82 */ /* 0x001e220000000a00 */
[----:B------:R-:W-:-:S04]  /*38fd0*/  LOP3.LUT R0, R0, 0xffffefff, RZ, 0xc0, !PT ;  /* 0xffffefff00007812 */ /* 0x000fc800078ec0ff */
[----:B------:R-:W-:Y:S02]  /*38fe0*/  @P0 LOP3.LUT R0, R0, 0x1000, RZ, 0xfc, !PT ;  /* 0x0000100000000812 */ /* 0x000fe400078efcff */
[----:B------:R-:W-:Y:S02]  /*38ff0*/  ISETP.LT.OR P0, PT, R27, 0xb2, !P1 ;  /* 0x000000b21b00780c */ /* 0x000fe40004f01670 */
[----:B0-----:R-:W-:-:S05]  /*39000*/  @!P2 IADD3 R14, P3, R12, R14, RZ ;  /* 0x0000000e0c0ea210 */ /* 0x001fca0007f7e0ff */
[----:B------:R-:W-:Y:S01]  /*39010*/  @!P2 IMAD.X R15, R29, 0x1, R15, P3 ;  /* 0x000000011d0fa824 */ /* 0x000fe200018e060f */
[----:B------:R-:W-:Y:S01]  /*39020*/  LOP3.LUT P4, RZ, R10, 0x80, RZ, 0xc0, !PT ;  /* 0x000000800aff7812 */ /* 0x000fe2000788c0ff */
[----:B--2---:R-:W-:-:S05]  /*39030*/  FMUL R16, R219, UR41 ;  /* 0x00000029db107c20 */ /* 0x004fca0008400000 */
[----:B------:R-:W-:-:S05]  /*39040*/  F2FP.SATFINITE.E4M3.F32.PACK_AB_MERGE_C R16, RZ, R16, RZ ;  /* 0x00000010ff10723e */ /* 0x000fca00048070ff */
[----:B------:R0:W-:Y:S01]  /*39050*/  @!P2 STG.E.U8 desc[UR46][R14.64+0x88], R16 ;  /* 0x000088100e00a986 */ /* 0x0001e2000c10112e */
[----:B------:R-:W-:-:S04]  /*39060*/  @!P0 IADD3 R179, P2, P3, R3, R12, R9 ;  /* 0x0000000c03b38210 */ /* 0x000fc80007b5e009 */
[----:B------:R-:W-:Y:S02]  /*39070*/  @!P0 IADD3.X R219, R4, R29, R8, P2, P3 ;  /* 0x0000001d04db8210 */ /* 0x000fe400017e6408 */
[----:B------:R-:W-:-:S13]  /*39080*/  ISETP.LT.OR P2, PT, R27, 0x8a, !P6 ;  /* 0x0000008a1b00780c */ /* 0x000fda0007741670 */
[----:B0-----:R-:W0:Y:S01]  /*39090*/  @!P2 LDC.64 R14, c[0x0][0x5c0] ;  /* 0x00017000ff0eab82 */ /* 0x001e220000000a00 */
[----:B---3--:R-:W-:Y:S02]  /*390a0*/  FMUL R16, R147, UR41 ;  /* 0x0000002993107c20 */ /* 0x008fe40008400000 */
[----:B------:R-:W2:Y:S03]  /*390b0*/  LDL.LU R147, [R1+0x4e8] ;  /* 0x0004e80001937983 */ /* 0x000ea60000300800 */
[----:B------:R-:W-:Y:S02]  /*390c0*/  F2FP.SATFINITE.E4M3.F32.PACK_AB_MERGE_C R16, RZ, R16, RZ ;  /* 0x00000010ff10723e */ /* 0x000fe400048070ff */
[----:B0-----:R-:W-:-:S05]  /*390d0*/  @!P2 IADD3 R14, P3, R12, R14, RZ ;  /* 0x0000000e0c0ea210 */ /* 0x001fca0007f7e0ff */
[----:B------:R-:W-:-:S05]  /*390e0*/  @!P2 IMAD.X R15, R29, 0x1, R15, P3 ;  /* 0x000000011d0fa824 */ /* 0x000fca00018e060f */
[----:B------:R4:W-:Y:S02]  /*390f0*/  @!P2 STG.E.U8 desc[UR46][R14.64+0x89], R16 ;  /* 0x000089100e00a986 */ /* 0x0009e4000c10112e */
[----:B----4-:R-:W-:Y:S02]  /*39100*/  FMUL R14, R149, UR41 ;  /* 0x00000029950e7c20 */ /* 0x010fe40008400000 */
[----:B------:R-:W3:Y:S03]  /*39110*/  LDL.LU R149, [R1+0x4ec] ;  /* 0x0004ec0001957983 */ /* 0x000ee60000300800 */
[----:B------:R-:W-:-:S05]  /*39120*/  F2FP.SATFINITE.E4M3.F32.PACK_AB_MERGE_C R14, RZ, R14, RZ ;  /* 0x0000000eff0e723e */ /* 0x000fca00048070ff */
[----:B------:R0:W-:Y:S02]  /*39130*/  @!P4 STG.E.U8 desc[UR46][R186.64+0x88], R14 ;  /* 0x0000880eba00c986 */ /* 0x0001e4000c10112e */
[----:B0-----:R-:W-:Y:S02]  /*39140*/  FMUL R14, R77, UR41 ;  /* 0x000000294d0e7c20 */ /* 0x001fe40008400000 */
[----:B------:R-:W4:Y:S04]  /*39150*/  LDL.LU R77, [R1+0x4f0] ;  /* 0x0004f000014d7983 */ /* 0x000f280000300800 */
[----:B------:R-:W4:Y:S01]  /*39160*/  LDL.LU R76, [R1+0x4f4] ;  /* 0x0004f400014c7983 */ /* 0x000f220000300800 */
[----:B------:R-:W-:Y:S02]  /*39170*/  LOP3.LUT R0, R0, 0xfffffbff, RZ, 0xc0, !PT ;  /* 0xfffffbff00007812 */ /* 0x000fe400078ec0ff */
[----:B------:R-:W-:Y:S01]  /*39180*/  LOP3.LUT P5, RZ, R10, 0x100, RZ, 0xc0, !PT ;  /* 0x000001000aff7812 */ /* 0x000fe200078ac0ff */
[----:B------:R-:W-:Y:S01]  /*39190*/  FMUL R16, R146, UR41 ;  /* 0x0000002992107c20 */ /* 0x000fe20008400000 */
[----:B------:R-:W-:Y:S01]  /*391a0*/  @P0 LOP3.LUT R0, R0, 0x400, RZ, 0xfc, !PT ;  /* 0x0000040000000812 */ /* 0x000fe200078efcff */
[----:B------:R-:W4:Y:S01]  /*391b0*/  LDL.LU R78, [R1+0x4f8] ;  /* 0x0004f800014e7983 */ /* 0x000f220000300800 */
[----:B------:R-:W-:-:S02]  /*391c0*/  ISETP.LT.OR P0, PT, R27, 0xb9, !P1 ;  /* 0x000000b91b00780c */ /* 0x000fc40004f01670 */
[----:B------:R-:W-:-:S11]  /*391d0*/  LOP3.LUT R0, R0, 0xfffffeff, RZ, 0xc0, !PT ;  /* 0xfffffeff00007812 */ /* 0x000fd600078ec0ff */
[----:B------:R-:W-:-:S04]  /*391e0*/  @!P0 IADD3 R177, P2, P3, R3, R12, R9 ;  /* 0x0000000c03b18210 */ /* 0x000fc80007b5e009 */
[----:B------:R-:W-:Y:S02]  /*391f0*/  @!P0 IADD3.X R178, R4, R29, R8, P2, P3 ;  /* 0x0000001d04b28210 */ /* 0x000fe400017e6408 */
[----:B------:R-:W-:Y:S02]  /*39200*/  ISETP.LT.OR P2, PT, R27, 0xba, !P1 ;  /* 0x000000ba1b00780c */ /* 0x000fe40004f41670 */
[----:B------:R-:W-:Y:S02]  /*39210*/  @P0 LOP3.LUT R0, R0, 0x100, RZ, 0xfc, !PT ;  /* 0x0000010000000812 */ /* 0x000fe400078efcff */
[C---:B------:R-:W-:Y:S02]  /*39220*/  LOP3.LUT P0, RZ, R13.reuse, 0x20, RZ, 0xc0, !PT ;  /* 0x000000200dff7812 */ /* 0x040fe4000780c0ff */
[----:B------:R-:W-:Y:S02]  /*39230*/  LOP3.LUT R0, R0, 0xffffffdf, RZ, 0xc0, !PT ;  /* 0xffffffdf00007812 */ /* 0x000fe400078ec0ff */
[----:B------:R-:W-:-:S05]  /*39240*/  LOP3.LUT R13, R13, 0xffffffef, RZ, 0xc0, !PT ;  /* 0xffffffef0d0d7812 */ /* 0x000fca00078ec0ff */
[----:B------:R-:W-:Y:S02]  /*39250*/  @P2 LOP3.LUT R0, R0, 0x20, RZ, 0xfc, !PT ;  /* 0x0000002000002812 */ /* 0x000fe400078efcff */
[----:B------:R-:W-:Y:S02]  /*39260*/  @P1 LOP3.LUT R13, R13, 0x10, RZ, 0xfc, !PT ;  /* 0x000000100d0d1812 */ /* 0x000fe400078efcff */
[----:B------:R-:W-:-:S13]  /*39270*/  LOP3.LUT P1, RZ, R0, 0x20, RZ, 0xc0, !PT ;  /* 0x0000002000ff7812 */ /* 0x000fda000782c0ff */
[----:B------:R-:W-:-:S04]  /*39280*/  @!P1 IADD3 R176, P2, P3, R3, R12, R9 ;  /* 0x0000000c03b09210 */ /* 0x000fc80007b5e009 */
[----:B------:R-:W-:Y:S02]  /*39290*/  @!P1 IADD3.X R169, R4, R29, R8, P2, P3 ;  /* 0x0000001d04a99210 */ /* 0x000fe400017e6408 */
[----:B------:R-:W-:-:S13]  /*392a0*/  ISETP.LT.OR P1, PT, R27, 0xc1, !P0 ;  /* 0x000000c11b00780c */ /* 0x000fda0004721670 */
        /* <DEDUP_REMOVED lines=17> */
[----:B------:R-:W-:Y:S02]  /*393c0*/  LOP3.LUT P4, RZ, R10, 0x400, RZ, 0xc0, !PT ;  /* 0x000004000aff7812 */ /* 0x000fe4000788c0ff */
[----:B0-----:R-:W-:-:S05]  /*393d0*/  @!P2 IADD3 R14, P3, R12, R14, RZ ;  /* 0x0000000e0c0ea210 */ /* 0x001fca0007f7e0ff */
[----:B------:R-:W-:Y:S02]  /*393e0*/  @!P2 IMAD.X R15, R29, 0x1, R15, P3 ;  /* 0x000000011d0fa824 */ /* 0x000fe400018e060f */
[----:B--2---:R-:W-:-:S05]  /*393f0*/  FMUL R16, R147, UR41 ;  /* 0x0000002993107c20 */ /* 0x004fca0008400000 */
[----:B------:R-:W-:-:S05]  /*39400*/  F2FP.SATFINITE.E4M3.F32.PACK_AB_MERGE_C R16, RZ, R16, RZ ;  /* 0x00000010ff10723e */ /* 0x000fca00048070ff */
[----:B------:R3:W-:Y:S02]  /*39410*/  @!P2 STG.E.U8 desc[UR46][R14.64+0x91], R16 ;  /* 0x000091100e00a986 */ /* 0x0007e4000c10112e */
[----:B---3--:R-:W-:-:S05]  /*39420*/  FMUL R14, R149, UR41 ;  /* 0x00000029950e7c20 */ /* 0x008fca0008400000 */
[----:B------:R-:W-:-:S05]  /*39430*/  F2FP.SATFINITE.E4M3.F32.PACK_AB_MERGE_C R14, RZ, R14, RZ ;  /* 0x0000000eff0e723e */ /* 0x000fca00048070ff */
[----:B------:R4:W-:Y:S02]  /*39440*/  @!P4 STG.E.U8 desc[UR46][R162.64+0x90], R14 ;  /* 0x0000900ea200c986 */ /* 0x0009e4000c10112e */
[----:B----4-:R-:W-:Y:S02]  /*39450*/  FMUL R14, R77, UR41 ;  /* 0x000000294d0e7c20 */ /* 0x010fe40008400000 */
[----:B------:R-:W2:Y:S01]  /*39460*/  LDL.LU R77, [R1+0x4fc] ;  /* 0x0004fc00014d7983 */ /* 0x000ea20000300800 */
[----:B------:R-:W-:-:S03]  /*39470*/  FMUL R16, R76, UR41 ;  /* 0x000000294c107c20 */ /* 0x000fc60008400000 */
[----:B------:R-:W3:Y:S04]  /*39480*/  LDL.LU R76, [R1+0x500] ;  /* 0x00050000014c7983 */ /* 0x000ee80000300800 */
[----:B------:R-:W4:Y:S04]  /*39490*/  LDL.LU R70, [R1+0x504] ;  /* 0x0005040001467983 */ /* 0x000f280000300800 */
[----:B------:R-:W4:Y:S04]  /*394a0*/  LDL.LU R64, [R1+0x508] ;  /* 0x0005080001407983 */ /* 0x000f280000300800 */
[----:B------:R-:W4:Y:S01]  /*394b0*/  LDL.LU R17, [R1+0x50c] ;  /* 0x00050c0001117983 */ /* 0x000f220000300800 */
[----:B------:R-:W-:-:S03]  /*394c0*/  LOP3.LUT R0, R0, 0xfffdffff, RZ, 0xc0, !PT ;  /* 0xfffdffff00007812 */ /* 0x000fc600078ec0ff */
[----:B------:R-:W4:Y:S01]  /*394d0*/  LDL.LU R81, [R1+0x510] ;  /* 0x0005100001517983 */ /* 0x000f220000300800 */
[----:B------:R-:W-:Y:S02]  /*394e0*/  @P1 LOP3.LUT R0, R0, 0x20000, RZ, 0xfc, !PT ;  /* 0x0002000000001812 */ /* 0x000fe400078efcff */
[----:B------:R-:W-:Y:S01]  /*394f0*/  ISETP.LT.OR P1, PT, R27, 0xc9, !P0 ;  /* 0x000000c91b00780c */ /* 0x000fe20004721670 */
[----:B------:R-:W4:Y:S01]  /*39500*/  LDL.LU R163, [R1+0x514] ;  /* 0x0005140001a37983 */ /* 0x000f220000300800 */
[----:B------:R-:W-:-:S03]  /*39510*/  LOP3.LUT R0, R0, 0xffff7fff, RZ, 0xc0, !PT ;  /* 0xffff7fff00007812 */ /* 0x000fc600078ec0ff */
[----:B------:R-:W4:Y:S01]  /*39520*/  LDL.LU R186, [R1+0x518] ;  /* 0x0005180001ba7983 */ /* 0x000f220000300800 */
[----:B------:R-:W-:Y:S02]  /*39530*/  LOP3.LUT P5, RZ, R10, 0x1000, RZ, 0xc0, !PT ;  /* 0x000010000aff7812 */ /* 0x000fe400078ac0ff */
[----:B------:R-:W-:Y:S01]  /*39540*/  F2FP.SATFINITE.E4M3.F32.PACK_AB_MERGE_C R14, RZ, R14, RZ ;  /* 0x0000000eff0e723e */ /* 0x000fe200048070ff */
[----:B------:R-:W4:Y:S04]  /*39550*/  LDL.LU R187, [R1+0x51c] ;  /* 0x00051c0001bb7983 */ /* 0x000f280000300800 */
[----:B------:R-:W-:Y:S02]  /*39560*/  @!P1 IADD3 R154, P2, P3, R3, R12, R7 ;  /* 0x0000000c039a9210 */ /* 0x000fe40007b5e007 */
[----:B------:R-:W-:-:S02]  /*39570*/  @P1 LOP3.LUT R0, R0, 0x8000, RZ, 0xfc, !PT ;  /* 0x0000800000001812 */ /* 0x000fc400078efcff */
[----:B------:R-:W-:Y:S02]  /*39580*/  @!P1 IADD3.X R151, R4, R29, R6, P2, P3 ;  /* 0x0000001d04979210 */ /* 0x000fe400017e6406 */
[----:B------:R-:W-:Y:S02]  /*39590*/  ISETP.LT.OR P1, PT, R27, 0xca, !P0 ;  /* 0x000000ca1b00780c */ /* 0x000fe40004721670 */
[----:B------:R-:W-:-:S11]  /*395a0*/  LOP3.LUT R0, R0, 0xffffdfff, RZ, 0xc0, !PT ;  /* 0xffffdfff00007812 */ /* 0x000fd600078ec0ff */
[----:B------:R-:W-:Y:S02]  /*395b0*/  @!P1 IADD3 R150, P2, P3, R3, R12, R7 ;  /* 0x0000000c03969210 */ /* 0x000fe40007b5e007 */
[----:B------:R-:W-:Y:S02]  /*395c0*/  @P1 LOP3.LUT R0, R0, 0x2000, RZ, 0xfc, !PT ;  /* 0x0000200000001812 */ /* 0x000fe400078efcff */
[----:B------:R-:W-:Y:S02]  /*395d0*/  @!P1 IADD3.X R149, R4, R29, R6, P2, P3 ;  /* 0x0000001d04959210 */ /* 0x000fe400017e6406 */
[----:B------:R-:W-:-:S13]  /*395e0*/  ISETP.LT.OR P1, PT, R27, 0xd1, !P0 ;  /* 0x000000d11b00780c */ /* 0x000fda0004721670 */
[----:B------:R-:W-:-:S04]  /*395f0*/  @!P1 IADD3 R147, P2, P3, R3, R12, R7 ;  /* 0x0000000c03939210 */ /* 0x000fc80007b5e007 */
[----:B------:R-:W-:Y:S02]  /*39600*/  @!P1 IADD3.X R146, R4, R29, R6, P2, P3 ;  /* 0x0000001d04929210 */ /* 0x000fe400017e6406 */
[----:B------:R-:W-:Y:S01]  /*39610*/  ISETP.LT.OR P2, PT, R27, 0x99, !P6 ;  /* 0x000000991b00780c */ /* 0x000fe20007741670 */
[----:B------:R0:W-:-:S12]  /*39620*/  @!P5 STG.E.U8 desc[UR46][R152.64+0x91], R14 ;  /* 0x0000910e9800d986 */ /* 0x0001d8000c10112e */
[----:B0-----:R-:W0:Y:S01]  /*39630*/  @!P2 LDC.64 R14, c[0x0][0x5c0] ;  /* 0x00017000ff0eab82 */ /* 0x001e220000000a00 */
[----:B------:R-:W-:Y:S01]  /*39640*/  LOP3.LUT R0, R0, 0xfffff7ff, RZ, 0xc0, !PT ;  /* 0xfffff7ff00007812 */ /* 0x000fe200078ec0ff */
[----:B------:R-:W4:Y:S03]  /*39650*/  LDL.LU R153, [R1+0x520] ;  /* 0x0005200001997983 */ /* 0x000f260000300800 */
[----:B------:R-:W-:Y:S01]  /*39660*/  @P1 LOP3.LUT R0, R0, 0x800, RZ, 0xfc, !PT ;  /* 0x0000080000001812 */ /* 0x000fe200078efcff */
[----:B------:R-:W4:Y:S01]  /*39670*/  LDL.LU R162, [R1+0x524] ;  /* 0x0005240001a27983 */ /* 0x000f220000300800 */
        /* <DEDUP_REMOVED lines=9> */
[----:B------:R-:W-:Y:S01]  /*39710*/  ISETP.LT.OR P6, PT, R27, 0xd9, !P0 ;  /* 0x000000d91b00780c */ /* 0x000fe200047c1670 */
[----:B------:R-:W-:-:S05]  /*39720*/  FMUL R16, R78, UR41 ;  /* 0x000000294e107c20 */ /* 0x000fca0008400000 */
[----:B------:R-:W-:Y:S02]  /*39730*/  F2FP.SATFINITE.E4M3.F32.PACK_AB_MERGE_C R16, RZ, R16, RZ ;  /* 0x00000010ff10723e */ /* 0x000fe400048070ff */
[----:B0-----:R-:W-:-:S05]  /*39740*/  @!P2 IADD3 R14, P3, R12, R14, RZ ;  /* 0x0000000e0c0ea210 */ /* 0x001fca0007f7e0ff */
[----:B------:R-:W-:-:S05]  /*39750*/  @!P2 IMAD.X R15, R29, 0x1, R15, P3 ;  /* 0x000000011d0fa824 */ /* 0x000fca00018e060f */
[----:B------:R2:W-:Y:S01]  /*39760*/  @!P2 STG.E.U8 desc[UR46][R14.64+0x99], R16 ;  /* 0x000099100e00a986 */ /* 0x0005e2000c10112e */
[----:B------:R-:W-:-:S04]  /*39770*/  @!P6 IADD3 R87, P2, P3, R3, R12, R7 ;  /* 0x0000000c0357e210 */ /* 0x000fc80007b5e007 */
[----:B------:R-:W-:Y:S02]  /*39780*/  @!P6 IADD3.X R86, R4, R29, R6, P2, P3 ;  /* 0x0000001d0456e210 */ /* 0x000fe400017e6406 */
[----:B------:R-:W-:Y:S02]  /*39790*/  LOP3.LUT P3, RZ, R10, 0x40000, RZ, 0xc0, !PT ;  /* 0x000400000aff7812 */ /* 0x000fe4000786c0ff */
[----:B------:R-:W-:-:S04]  /*397a0*/  LOP3.LUT R0, R0, 0xfffffdff, RZ, 0xc0, !PT ;  /* 0xfffffdff00007812 */ /* 0x000fc800078ec0ff */
[----:B------:R-:W-:-:S04]  /*397b0*/  @P1 LOP3.LUT R0, R0, 0x200, RZ, 0xfc, !PT ;  /* 0x0000020000001812 */ /* 0x000fc800078efcff */
[----:B------:R-:W-:-:S04]  /*397c0*/  LOP3.LUT R0, R0, 0xffffffbf, RZ, 0xc0, !PT ;  /* 0xffffffbf00007812 */ /* 0x000fc800078ec0ff */
[----:B------:R-:W-:Y:S02]  /*397d0*/  @P6 LOP3.LUT R0, R0, 0x40, RZ, 0xfc, !PT ;  /* 0x0000004000006812 */ /* 0x000fe400078efcff */
[----:B------:R-:W-:Y:S02]  /*397e0*/  LOP3.LUT P1, RZ, R13, 0x10, RZ, 0xc0, !PT ;  /* 0x000000100dff7812 */ /* 0x000fe4000782c0ff */
[----:B------:R-:W-:Y:S02]  /*397f0*/  LOP3.LUT R0, R0, 0xfffffffb, RZ, 0xc0, !PT ;  /* 0xfffffffb00007812 */ /* 0x000fe400078ec0ff */
[C---:B------:R-:W-:Y:S02]  /*39800*/  LOP3.LUT P4, RZ, R10.reuse, 0x80000, RZ, 0xc0, !PT ;  /* 0x000800000aff7812 */ /* 0x040fe4000788c0ff */
[C---:B------:R-:W-:Y:S02]  /*39810*/  LOP3.LUT P5, RZ, R10.reuse, 0x20000, RZ, 0xc0, !PT ;  /* 0x000200000aff7812 */ /* 0x040fe400078ac0ff */
[----:B------:R-:W-:-:S02]  /*39820*/  LOP3.LUT P6, RZ, R10, 0x200000, RZ, 0xc0, !PT ;  /* 0x002000000aff7812 */ /* 0x000fc400078cc0ff */
[----:B------:R-:W-:Y:S01]  /*39830*/  LOP3.LUT R10, R10, 0xfdffffff, RZ, 0xc0, !PT ;  /* 0xfdffffff0a0a7812 */ /* 0x000fe200078ec0ff */
[----:B--2---:R-:W-:-:S05]  /*39840*/  FMUL R14, R77, UR41 ;  /* 0x000000294d0e7c20 */ /* 0x004fca0008400000 */
[----:B------:R-:W-:-:S05]  /*39850*/  F2FP.SATFINITE.E4M3.F32.PACK_AB_MERGE_C R14, RZ, R14, RZ ;  /* 0x0000000eff0e723e */ /* 0x000fca00048070ff */
[----:B------:R3:W-:Y:S01]  /*39860*/  @!P3 STG.E.U8 desc[UR46][R184.64+0x98], R14 ;  /* 0x0000980eb800b986 */ /* 0x0007e2000c10112e */
[----:B------:R-:W-:-:S13]  /*39870*/  ISETP.LT.OR P3, PT, R27, 0xda, !P0 ;  /* 0x000000da1b00780c */ /* 0x000fda0004761670 */
[----:B------:R-:W-:Y:S02]  /*39880*/  @!P3 IADD3 R80, P0, P2, R3, R12, R7 ;  /* 0x0000000c0350b210 */ /* 0x000fe40007a1e007 */
[----:B------:R-:W-:Y:S02]  /*39890*/  @P3 LOP3.LUT R0, R0, 0x4, RZ, 0xfc, !PT ;  /* 0x0000000400003812 */ /* 0x000fe400078efcff */
[----:B------:R-:W-:Y:S02]  /*398a0*/  @!P3 IADD3.X R79, R4, R29, R6, P0, P2 ;  /* 0x0000001d044fb210 */ /* 0x000fe400007e4406 */
[----:B------:R-:W-:Y:S01]  /*398b0*/  ISETP.LT.OR P3, PT, R27, 0xc1, !P1 ;  /* 0x000000c11b00780c */ /* 0x000fe20004f61670 */
[----:B---3--:R-:W-:-:S05]  /*398c0*/  FMUL R14, R76, UR41 ;  /* 0x000000294c0e7c20 */ /* 0x008fca0008400000 */
[----:B------:R-:W-:-:S07]  /*398d0*/  F2FP.SATFINITE.E4M3.F32.PACK_AB_MERGE_C R14, RZ, R14, RZ ;  /* 0x0000000eff0e723e */ /* 0x000fce00048070ff */
[----:B------:R-:W-:-:S04]  /*398e0*/  @!P3 IADD3 R78, P0, P2, R3, R12, R9 ;  /* 0x0000000c034eb210 */ /* 0x000fc80007a1e009 */
[----:B------:R-:W-:Y:S02]  /*398f0*/  @!P3 IADD3.X R77, R4, R29, R8, P0, P2 ;  /* 0x0000001d044db210 */ /* 0x000fe400007e4408 */
[C---:B------:R-:W-:Y:S01]  /*39900*/  ISETP.LT.OR P3, PT, R27.reuse, 0xc2, !P1 ;  /* 0x000000c21b00780c */ /* 0x040fe20004f61670 */
[----:B------:R4:W-:Y:S01]  /*39910*/  @!P4 STG.E.U8 desc[UR46][R174.64+0x99], R14 ;  /* 0x0000990eae00c986 */ /* 0x0009e2000c10112e */
[----:B------:R-:W-:-:S11]  /*39920*/  ISETP.LT.OR P4, PT, R27, 0xc9, !P1 ;  /* 0x000000c91b00780c */ /* 0x000fd60004f81670 */
[----:B------:R-:W-:Y:S01]  /*39930*/  @!P3 IADD3 R76, P0, P2, R3, R12, R9 ;  /* 0x0000000c034cb210 */ /* 0x000fe20007a1e009 */
[----:B----4-:R-:W-:-:S03]  /*39940*/  FMUL R14, R70, UR41 ;  /* 0x00000029460e7c20 */ /* 0x010fc60008400000 */
[CCC-:B------:R-:W-:Y:S02]  /*39950*/  @!P3 IADD3.X R73, R4.reuse, R29.reuse, R8.reuse, P0, P2 ;  /* 0x0000001d0449b210 */ /* 0x1c0fe400007e4408 */
[----:B------:R-:W-:Y:S02]  /*39960*/  @!P4 IADD3 R72, P0, P2, R3, R12, R9 ;  /* 0x0000000c0348c210 */ /* 0x000fe40007a1e009 */
[----:B------:R-:W-:Y:S02]  /*39970*/  F2FP.SATFINITE.E4M3.F32.PACK_AB_MERGE_C R14, RZ, R14, RZ ;  /* 0x0000000eff0e723e */ /* 0x000fe400048070ff */
[----:B------:R-:W-:Y:S02]  /*39980*/  @!P4 IADD3.X R71, R4, R29, R8, P0, P2 ;  /* 0x0000001d0447c210 */ /* 0x000fe400007e4408 */
[----:B------:R-:W-:Y:S01]  /*39990*/  @P4 LOP3.LUT R10, R10, 0x2000000, RZ, 0xfc, !PT ;  /* 0x020000000a0a4812 */ /* 0x000fe200078efcff */
[----:B------:R0:W-:Y:S01]  /*399a0*/  @!P5 STG.E.U8 desc[UR46][R160.64+0x80], R14 ;  /* 0x0000800ea000d986 */ /* 0x0001e2000c10112e */
[----:B------:R-:W-:Y:S01]  /*399b0*/  LOP3.LUT P4, RZ, R2, 0x400, RZ, 0xc0, !PT ;  /* 0x0000040002ff7812 */ /* 0x000fe2000788c0ff */
[----:B0-----:R-:W-:-:S05]  /*399c0*/  FMUL R14, R64, UR41 ;  /* 0x00000029400e7c20 */ /* 0x001fca0008400000 */
[----:B------:R-:W-:-:S05]  /*399d0*/  F2FP.SATFINITE.E4M3.F32.PACK_AB_MERGE_C R14, RZ, R14, RZ ;  /* 0x0000000eff0e723e */ /* 0x000fca00048070ff */
[----:B------:R0:W-:Y:S01]  /*399e0*/  @!P6 STG.E.U8 desc[UR46][R166.64+0x81], R14 ;  /* 0x0000810ea600e986 */ /* 0x0001e2000c10112e */
[----:B------:R-:W-:Y:S01]  /*399f0*/  ISETP.LT.OR P3, PT, R27, 0xca, !P1 ;  /* 0x000000ca1b00780c */ /* 0x000fe20004f61670 */
[----:B0-----:R-:W0:-:S12]  /*39a00*/  @!P4 LDC.64 R14, c[0x0][0x5c0] ;  /* 0x00017000ff0ecb82 */ /* 0x001e180000000a00 */
[----:B------:R-:W-:-:S04]  /*39a10*/  @!P3 IADD3 R70, P0, P2, R3, R12, R9 ;  /* 0x0000000c0346b210 */ /* 0x000fc80007a1e009 */
[----:B------:R-:W-:Y:S02]  /*39a20*/  @!P3 IADD3.X R65, R4, R29, R8, P0, P2 ;  /* 0x0000001d0441b210 */ /* 0x000fe400007e4408 */
[----:B------:R-:W-:Y:S02]  /*39a30*/  ISETP.LT.OR P0, PT, R27, 0xd1, !P1 ;  /* 0x000000d11b00780c */ /* 0x000fe40004f01670 */
[----:B------:R-:W-:Y:S02]  /*39a40*/  LOP3.LUT R0, R0, 0xfffffffe, RZ, 0xc0, !PT ;  /* 0xfffffffe00007812 */ /* 0x000fe400078ec0ff */
[----:B0-----:R-:W-:Y:S02]  /*39a50*/  @!P4 IADD3 R14, P6, R116, R14, RZ ;  /* 0x0000000e740ec210 */ /* 0x001fe40007fde0ff */
[----:B------:R-:W-:Y:S01]  /*39a60*/  LOP3.LUT P5, RZ, R2, 0x800, RZ, 0xc0, !PT ;  /* 0x0000080002ff7812 */ /* 0x000fe200078ac0ff */
[----:B------:R-:W-:-:S10]  /*39a70*/  FMUL R16, R17, UR41 ;  /* 0x0000002911107c20 */ /* 0x000fd40008400000 */
[----:B------:R-:W-:Y:S02]  /*39a80*/  @P6 LOP3.LUT R0, R0, 0x1, RZ, 0xfc, !PT ;  /* 0x0000000100006812 */ /* 0x000fe400078efcff */
[----:B------:R-:W-:-:S04]  /*39a90*/  @!P0 IADD3 R64, P2, P6, R3, R12, R9 ;  /* 0x0000000c03408210 */ /* 0x000fc80007e5e009 */
[----:B------:R-:W-:Y:S02]  /*39aa0*/  @!P0 IADD3.X R28, R4, R29, R8, P2, P6 ;  /* 0x0000001d041c8210 */ /* 0x000fe400017ec408 */
[----:B------:R-:W-:Y:S02]  /*39ab0*/  LOP3.LUT P6, RZ, R0, 0x1, RZ, 0xc0, !PT ;  /* 0x0000000100ff7812 */ /* 0x000fe400078cc0ff */
[----:B------:R-:W-:-:S03]  /*39ac0*/  F2FP.SATFINITE.E4M3.F32.PACK_AB_MERGE_C R16, RZ, R16, RZ ;  /* 0x00000010ff10723e */ /* 0x000fc600048070ff */
[----:B------:R-:W-:-:S05]  /*39ad0*/  @!P4 IMAD.X R15, R117, 0x1, R15, P6 ;  /* 0x00000001750fc824 */ /* 0x000fca00030e060f */
[----:B------:R0:W-:Y:S01]  /*39ae0*/  @!P4 STG.E.U8 desc[UR46][R14.64+0x80], R16 ;  /* 0x000080100e00c986 */ /* 0x0001e2000c10112e */
[----:B------:R-:W-:Y:S02]  /*39af0*/  ISETP.LT.OR P2, PT, R27, 0xd2, !P1 ;  /* 0x000000d21b00780c */ /* 0x000fe40004f41670 */
[----:B------:R-:W-:Y:S01]  /*39b00*/  LOP3.LUT R10, R10, 0xfbffffff, RZ, 0xc0, !PT ;  /* 0xfbffffff0a0a7812 */ /* 0x000fe200078ec0ff */
[----:B0-----:R-:W0:Y:S03]  /*39b10*/  @!P5 LDC.64 R14, c[0x0][0x5c0] ;  /* 0x00017000ff0edb82 */ /* 0x001e260000000a00 */
[----:B------:R-:W-:-:S04]  /*39b20*/  @P3 LOP3.LUT R10, R10, 0x4000000, RZ, 0xfc, !PT ;  /* 0x040000000a0a3812 */ /* 0x000fc800078efcff */
[----:B------:R-:W-:-:S03]  /*39b30*/  LOP3.LUT R10, R10, 0xf7ffffff, RZ, 0xc0, !PT ;  /* 0xf7ffffff0a0a7812 */ /* 0x000fc600078ec0ff */
[----:B------:R-:W-:Y:S02]  /*39b40*/  @!P2 IADD3 R17, P4, P6, R3, R12, R9 ;  /* 0x0000000c0311a210 */ /* 0x000fe40007e9e009 */
[----:B------:R-:W-:Y:S01]  /*39b50*/  @P0 LOP3.LUT R10, R10, 0x8000000, RZ, 0xfc, !PT ;  /* 0x080000000a0a0812 */ /* 0x000fe200078efcff */
[----:B------:R-:W-:Y:S01]  /*39b60*/  FMUL R81, R81, UR41 ;  /* 0x0000002951517c20 */ /* 0x000fe20008400000 */
[----:B------:R-:W-:Y:S02]  /*39b70*/  @!P2 IADD3.X R16, R4, R29, R8, P4, P6 ;  /* 0x0000001d0410a210 */ /* 0x000fe400027ec408 */
[C---:B------:R-:W-:Y:S02]  /*39b80*/  LOP3.LUT P0, RZ, R10.reuse, 0x400000, RZ, 0xc0, !PT ;  /* 0x004000000aff7812 */ /* 0x040fe4000780c0ff */
[----:B------:R-:W-:Y:S02]  /*39b90*/  LOP3.LUT R10, R10, 0xefffffff, RZ, 0xc0, !PT ;  /* 0xefffffff0a0a7812 */ /* 0x000fe400078ec0ff */
[----:B------:R-:W-:-:S02]  /*39ba0*/  F2FP.SATFINITE.E4M3.F32.PACK_AB_MERGE_C R81, RZ, R81, RZ ;  /* 0x00000051ff51723e */ /* 0x000fc400048070ff */
[----:B------:R-:W-:Y:S02]  /*39bb0*/  @P1 LOP3.LUT R10, R10, 0x10000000, RZ, 0xfc, !PT ;  /* 0x100000000a0a1812 */ /* 0x000fe400078efcff */
[----:B0-----:R-:W-:Y:S02]  /*39bc0*/  @!P5 IADD3 R14, P6, R120, R14, RZ ;  /* 0x0000000e780ed210 */ /* 0x001fe40007fde0ff */
[----:B------:R-:W-:-:S03]  /*39bd0*/  LOP3.LUT P1, RZ, R10, 0x800000, RZ, 0xc0, !PT ;  /* 0x008000000aff7812 */ /* 0x000fc6000782c0ff */
[----:B------:R-:W-:-:S05]  /*39be0*/  @!P5 IMAD.X R15, R121, 0x1, R15, P6 ;  /* 0x00000001790fd824 */ /* 0x000fca00030e060f */
[----:B------:R0:W-:Y:S02]  /*39bf0*/  @!P5 STG.E.U8 desc[UR46][R14.64+0x81], R81 ;  /* 0x000081510e00d986 */ /* 0x0001e4000c10112e */
[----:B0-----:R-:W-:-:S05]  /*39c00*/  FMUL R14, R163, UR41 ;  /* 0x00000029a30e7c20 */ /* 0x001fca0008400000 */
[----:B------:R-:W-:-:S05]  /*39c10*/  F2FP.SATFINITE.E4M3.F32.PACK_AB_MERGE_C R14, RZ, R14, RZ ;  /* 0x0000000eff0e723e */ /* 0x000fca00048070ff */
[----:B------:R0:W-:Y:S02]  /*39c20*/  @!P1 STG.E.U8 desc[UR46][R198.64+0x88], R14 ;  /* 0x0000880ec6009986 */ /* 0x0001e4000c10112e */
[----:B0-----:R-:W-:Y:S02]  /*39c30*/  FMUL R14, R186, UR41 ;  /* 0x00000029ba0e7c20 */ /* 0x001fe40008400000 */
[----:B------:R-:W2:Y:S01]  /*39c40*/  LDL.LU R186, [R1+0x528] ;  /* 0x0005280001ba7983 */ /* 0x000ea20000300800 */
[----:B------:R-:W-:-:S03]  /*39c50*/  FMUL R81, R187, UR41 ;  /* 0x00000029bb517c20 */ /* 0x000fc60008400000 */
[----:B------:R-:W3:Y:S04]  /*39c60*/  LDL.LU R187, [R1+0x52c] ;  /* 0x00052c0001bb7983 */ /* 0x000ee80000300800 */
[----:B------:R-:W4:Y:S01]  /*39c70*/  LDL.LU R163, [R1+0x530] ;  /* 0x0005300001a37983 */ /* 0x000f220000300800 */
[----:B------:R-:W-:Y:S02]  /*39c80*/  LOP3.LUT P3, RZ, R2, 0x200, RZ, 0xc0, !PT ;  /* 0x0000020002ff7812 */ /* 0x000fe4000786c0ff */
[----:B------:R-:W-:Y:S01]  /*39c90*/  F2FP.SATFINITE.E4M3.F32.PACK_AB_MERGE_C R14, RZ, R14, RZ ;  /* 0x0000000eff0e723e */ /* 0x000fe200048070ff */
[----:B------:R-:W4:Y:S04]  /*39ca0*/  LDL.LU R152, [R1+0x534] ;  /* 0x0005340001987983 */ /* 0x000f280000300800 */
[----:B------:R0:W-:Y:S01]  /*39cb0*/  @!P0 STG.E.U8 desc[UR46][R180.64+0x89], R14 ;  /* 0x0000890eb4008986 */ /* 0x0001e2000c10112e */
[----:B------:R-:W-:-:S05]  /*39cc0*/  LOP3.LUT P4, RZ, R10, 0x100000, RZ, 0xc0, !PT ;  /* 0x001000000aff7812 */ /* 0x000fca000788c0ff */
[----:B0-----:R-:W0:Y:S01]  /*39cd0*/  @!P3 LDC.64 R14, c[0x0][0x5c0] ;  /* 0x00017000ff0ebb82 */ /* 0x001e220000000a00 */
[----:B------:R-:W-:-:S07]  /*39ce0*/  LOP3.LUT R13, R13, 0xfffffff7, RZ, 0xc0, !PT ;  /* 0xfffffff70d0d7812 */ /* 0x000fce00078ec0ff */
[----:B------:R-:W-:Y:S02]  /*39cf0*/  @P4 LOP3.LUT R13, R13, 0x8, RZ, 0xfc, !PT ;  /* 0x000000080d0d4812 */ /* 0x000fe400078efcff */
[----:B------:R-:W-:Y:S02]  /*39d00*/  LOP3.LUT P4, RZ, R2, 0x100, RZ, 0xc0, !PT ;  /* 0x0000010002ff7812 */ /* 0x000fe4000788c0ff */
[----:B------:R-:W-:Y:S02]  /*39d10*/  F2FP.SATFINITE.E4M3.F32.PACK_AB_MERGE_C R81, RZ, R81, RZ ;  /* 0x00000051ff51723e */ /* 0x000fe400048070ff */
[----:B0-----:R-:W-:-:S05]  /*39d20*/  @!P3 IADD3 R14, P6, R126, R14, RZ ;  /* 0x0000000e7e0eb210 */ /* 0x001fca0007fde0ff */
[----:B------:R-:W-:-:S05]  /*39d30*/  @!P3 IMAD.X R15, R127, 0x1, R15, P6 ;  /* 0x000000017f0fb824 */ /* 0x000fca00030e060f */
[----:B------:R0:W-:Y:S02]  /*39d40*/  @!P3 STG.E.U8 desc[UR46][R14.64+0x88], R81 ;  /* 0x000088510e00b986 */ /* 0x0001e4000c10112e */
[----:B0-----:R-:W0:Y:S01]  /*39d50*/  @!P4 LDC.64 R14, c[0x0][0x5c0] ;  /* 0x00017000ff0ecb82 */ /* 0x001e220000000a00 */
[----:B------:R-:W-:Y:S01]  /*39d60*/  LOP3.LUT R10, R10, 0xdfffffff, RZ, 0xc0, !PT ;  /* 0xdfffffff0a0a7812 */ /* 0x000fe200078ec0ff */
[----:B------:R-:W-:Y:S02]  /*39d70*/  FMUL R81, R153, UR41 ;  /* 0x0000002999517c20 */ /* 0x000fe40008400000 */
[----:B------:R-:W4:Y:S01]  /*39d80*/  LDL.LU R153, [R1+0x538] ;  /* 0x0005380001997983 */ /* 0x000f220000300800 */
[----:B------:R-:W-:-:S04]  /*39d90*/  @P2 LOP3.LUT R10, R10, 0x20000000, RZ, 0xfc, !PT ;  /* 0x200000000a0a2812 */ /* 0x000fc800078efcff */
[----:B------:R-:W-:Y:S02]  /*39da0*/  LOP3.LUT P1, RZ, R10, 0x8000, RZ, 0xc0, !PT ;  /* 0x000080000aff7812 */ /* 0x000fe4000782c0ff */
[----:B------:R-:W-:Y:S02]  /*39db0*/  LOP3.LUT R13, R13, 0xfffffffb, RZ, 0xc0, !PT ;  /* 0xfffffffb0d0d7812 */ /* 0x000fe400078ec0ff */
[----:B0-----:R-:W-:-:S05]  /*39dc0*/  @!P4 IADD3 R14, P6, R132, R14, RZ ;  /* 0x0000000e840ec210 */ /* 0x001fca0007fde0ff */
[----:B------:R-:W-:Y:S01]  /*39dd0*/  @!P4 IMAD.X R15, R133, 0x1, R15, P6 ;  /* 0x00000001850fc824 */ /* 0x000fe200030e060f */
[----:B------:R-:W-:-:S03]  /*39de0*/  LOP3.LUT P6, RZ, R2, 0x100, RZ, 0xc0, !PT ;  /* 0x0000010002ff7812 */ /* 0x000fc600078cc0ff */
[----:B------:R-:W-:Y:S02]  /*39df0*/  @P1 LOP3.LUT R13, R13, 0x4, RZ, 0xfc, !PT ;  /* 0x000000040d0d1812 */ /* 0x000fe400078efcff */
[----:B------:R-:W-:Y:S02]  /*39e00*/  F2FP.SATFINITE.E4M3.F32.PACK_AB_MERGE_C R81, RZ, R81, RZ ;  /* 0x00000051ff51723e */ /* 0x000fe400048070ff */
[----:B------:R-:W-:-:S06]  /*39e10*/  LOP3.LUT P4, RZ, R13, 0x8, RZ, 0xc0, !PT ;  /* 0x000000080dff7812 */ /* 0x000fcc000788c0ff */
[----:B------:R0:W-:Y:S02]  /*39e20*/  @!P6 STG.E.U8 desc[UR46][R14.64+0x89], R81 ;  /* 0x000089510e00e986 */ /* 0x0001e4000c10112e */
[----:B0-----:R-:W-:-:S05]  /*39e30*/  FMUL R14, R162, UR41 ;  /* 0x00000029a20e7c20 */ /* 0x001fca0008400000 */
[----:B------:R-:W-:-:S05]  /*39e40*/  F2FP.SATFINITE.E4M3.F32.PACK_AB_MERGE_C R14, RZ, R14, RZ ;  /* 0x0000000eff0e723e */ /* 0x000fca00048070ff */
[----:B------:R2:W-:Y:S01]  /*39e50*/  @!P4 STG.E.U8 desc[UR46][R194.64+0x90], R14 ;  /* 0x0000900ec200c986 */ /* 0x0005e2000c10112e */
[----:B------:R-:W-:Y:S02]  /*39e60*/  LOP3.LUT P2, RZ, R10, 0x10000, RZ, 0xc0, !PT ;  /* 0x000100000aff7812 */ /* 0x000fe4000784c0ff */
[----:B------:R-:W-:Y:S01]  /*39e70*/  LOP3.LUT P5, RZ, R2, 0x80, RZ, 0xc0, !PT ;  /* 0x0000008002ff7812 */ /* 0x000fe200078ac0ff */
[----:B--2---:R-:W-:Y:S02]  /*39e80*/  FMUL R14, R186, UR41 ;  /* 0x00000029ba0e7c20 */ /* 0x004fe40008400000 */
[----:B------:R-:W2:Y:S04]  /*39e90*/  LDL.LU R186, [R1+0x53c] ;  /* 0x00053c0001ba7983 */ /* 0x000ea80000300800 */
[----:B------:R-:W2:Y:S01]  /*39ea0*/  LDL.LU R162, [R1+0x540] ;  /* 0x0005400001a27983 */ /* 0x000ea20000300800 */
[----:B---3--:R-:W-:-:S03]  /*39eb0*/  FMUL R81, R187, UR41 ;  /* 0x00000029bb517c20 */ /* 0x008fc60008400000 */
[----:B------:R-:W3:Y:S01]  /*39ec0*/  LDL.LU R187, [R1+0x544] ;  /* 0x0005440001bb7983 */ /* 0x000ee20000300800 */
[----:B------:R-:W-:-:S05]  /*39ed0*/  F2FP.SATFINITE.E4M3.F32.PACK_AB_MERGE_C R14, RZ, R14, RZ ;  /* 0x0000000eff0e723e */ /* 0x000fca00048070ff */
[----:B------:R0:W-:Y:S02]  /*39ee0*/  @!P2 STG.E.U8 desc[UR46][R188.64+0x91], R14 ;  /* 0x0000910ebc00a986 */ /* 0x0001e4000c10112e */
[----:B0-----:R-:W0:Y:S01]  /*39ef0*/  @!P5 LDC.64 R14, c[0x0][0x5c0] ;  /* 0x00017000ff0edb82 */ /* 0x001e220000000a00 */
[----:B------:R-:W-:Y:S02]  /*39f00*/  F2FP.SATFINITE.E4M3.F32.PACK_AB_MERGE_C R81, RZ, R81, RZ ;  /* 0x00000051ff51723e */ /* 0x000fe400048070ff */
[----:B0-----:R-:W-:-:S05]  /*39f10*/  @!P5 IADD3 R14, P6, R135, R14, RZ ;  /* 0x0000000e870ed210 */ /* 0x001fca0007fde0ff */
[----:B------:R-:W-:-:S05]  /*39f20*/  @!P5 IMAD.X R15, R137, 0x1, R15, P6 ;  /* 0x00000001890fd824 */ /* 0x000fca00030e060f */
[----:B------:R4:W-:Y:S01]  /*39f30*/  @!P5 STG.E.U8 desc[UR46][R14.64+0x90], R81 ;  /* 0x000090510e00d986 */ /* 0x0009e2000c10112e */
[----:B------:R-:W-:Y:S01]  /*39f40*/  LOP3.LUT P1, RZ, R2, 0x40, RZ, 0xc0, !PT ;  /* 0x0000004002ff7812 */ /* 0x000fe2000782c0ff */
[----:B----4-:R-:W-:Y:S02]  /*39f50*/  FMUL R81, R163, UR41 ;  /* 0x00000029a3517c20 */ /* 0x010fe40008400000 */
[----:B------:R-:W4:Y:S10]  /*39f60*/  LDL.LU R163, [R1+0x548] ;  /* 0x0005480001a37983 */ /* 0x000f340000300800 */
[----:B------:R-:W0:Y:S01]  /*39f70*/  @!P1 LDC.64 R14, c[0x0][0x5c0] ;  /* 0x00017000ff0e9b82 */ /* 0x000e220000000a00 */
[----:B------:R-:W-:-:S02]  /*39f80*/  F2FP.SATFINITE.E4M3.F32.PACK_AB_MERGE_C R81, RZ, R81, RZ ;  /* 0x00000051ff51723e */ /* 0x000fc400048070ff */
[----:B0-----:R-:W-:-:S05]  /*39f90*/  @!P1 IADD3 R14, P6, R134, R14, RZ ;  /* 0x0000000e860e9210 */ /* 0x001fca0007fde0ff */
[----:B------:R-:W-:Y:S01]  /*39fa0*/  @!P1 IMAD.X R15, R136, 0x1, R15, P6 ;  /* 0x00000001880f9824 */ /* 0x000fe200030e060f */
[----:B------:R-:W-:Y:S02]  /*39fb0*/  LOP3.LUT P6, RZ, R2, 0x40, RZ, 0xc0, !PT ;  /* 0x0000004002ff7812 */ /* 0x000fe400078cc0ff */
[----:B------:R-:W-:Y:S02]  /*39fc0*/  LOP3.LUT P1, RZ, R13, 0x4, RZ, 0xc0, !PT ;  /* 0x000000040dff7812 */ /* 0x000fe4000782c0ff */
[----:B------:R-:W-:-:S09]  /*39fd0*/  LOP3.LUT P0, RZ, R10, 0x4000, RZ, 0xc0, !PT ;  /* 0x000040000aff7812 */ /* 0x000fd2000780c0ff */
[----:B------:R0:W-:Y:S01]  /*39fe0*/  @!P6 STG.E.U8 desc[UR46][R14.64+0x91], R81 ;  /* 0x000091510e00e986 */ /* 0x0001e2000c10112e */
[----:B------:R-:W-:Y:S01]  /*39ff0*/  LOP3.LUT P3, RZ, R2, 0x10, RZ, 0xc0, !PT ;  /* 0x0000001002ff7812 */ /* 0x000fe2000786c0ff */
[----:B0-----:R-:W-:-:S05]  /*3a000*/  FMUL R14, R152, UR41 ;  /* 0x00000029980e7c20 */ /* 0x001fca0008400000 */
[----:B------:R-:W-:-:S05]  /*3a010*/  F2FP.SATFINITE.E4M3.F32.PACK_AB_MERGE_C R14, RZ, R14, RZ ;  /* 0x0000000eff0e723e */ /* 0x000fca00048070ff */
[----:B------:R0:W-:Y:S02]  /*3a020*/  @!P1 STG.E.U8 desc[UR46][R208.64+0x98], R14 ;  /* 0x0000980ed0009986 */ /* 0x0001e4000c10112e */
[----:B0-----:R-:W-:Y:S02]  /*3a030*/  FMUL R14, R153, UR41 ;  /* 0x00000029990e7c20 */ /* 0x001fe40008400000 */
[----:B------:R-:W4:Y:S03]  /*3a040*/  LDL.LU R153, [R1+0x54c] ;  /* 0x00054c0001997983 */ /* 0x000f260000300800 */
[----:B------:R-:W-:-:S05]  /*3a050*/  F2FP.SATFINITE.E4M3.F32.PACK_AB_MERGE_C R14, RZ, R14, RZ ;  /* 0x0000000eff0e723e */ /* 0x000fca00048070ff */
[----:B------:R0:W-:Y:S02]  /*3a060*/  @!P0 STG.E.U8 desc[UR46][R202.64+0x99], R14 ;  /* 0x0000990eca008986 */ /* 0x0001e4000c10112e */
[----:B0-----:R-:W0:Y:S01]  /*3a070*/  @!P3 LDC.64 R14, c[0x0][0x5c0] ;  /* 0x00017000ff0ebb82 */ /* 0x001e220000000a00 */
[----:B------:R-:W-:Y:S02]  /*3a080*/  LOP3.LUT P4, RZ, R2, 0x8, RZ, 0xc0, !PT ;  /* 0x0000000802ff7812 */ /* 0x000fe4000788c0ff */
[----:B0-----:R-:W-:-:S05]  /*3a090*/  @!P3 IADD3 R14, P6, R138, R14, RZ ;  /* 0x0000000e8a0eb210 */ /* 0x001fca0007fde0ff */
[----:B------:R-:W-:Y:S02]  /*3a0a0*/  @!P3 IMAD.X R15, R140, 0x1, R15, P6 ;  /* 0x000000018c0fb824 */ /* 0x000fe400030e060f */
[----:B--2---:R-:W-:Y:S02]  /*3a0b0*/  FMUL R81, R186, UR41 ;  /* 0x00000029ba517c20 */ /* 0x004fe40008400000 */
[----:B------:R-:W2:Y:S03]  /*3a0c0*/  LDL.LU R186, [R1+0x550] ;  /* 0x0005500001ba7983 */ /* 0x000ea60000300800 */
[----:B------:R-:W-:-:S05]  /*3a0d0*/  F2FP.SATFINITE.E4M3.F32.PACK_AB_MERGE_C R81, RZ, R81, RZ ;  /* 0x00000051ff51723e */ /* 0x000fca00048070ff */
[----:B------:R0:W-:Y:S02]  /*3a0e0*/  @!P3 STG.E.U8 desc[UR46][R14.64+0x98], R81 ;  /* 0x000098510e00b986 */ /* 0x0001e4000c10112e */
[----:B0-----:R-:W0:Y:S01]  /*3a0f0*/  @!P4 LDC.64 R14, c[0x0][0x5c0] ;  /* 0x00017000ff0ecb82 */ /* 0x001e220000000a00 */
[----:B------:R-:W-:Y:S02]  /*3a100*/  FMUL R81, R162, UR41 ;  /* 0x00000029a2517c20 */ /* 0x000fe40008400000 */
[----:B------:R-:W2:Y:S03]  /*3a110*/  LDL.LU R162, [R1+0x554] ;  /* 0x0005540001a27983 */ /* 0x000ea60000300800 */
[----:B------:R-:W-:Y:S02]  /*3a120*/  F2FP.SATFINITE.E4M3.F32.PACK_AB_MERGE_C R81, RZ, R81, RZ ;  /* 0x00000051ff51723e */ /* 0x000fe400048070ff */
[----:B0-----:R-:W-:-:S05]  /*3a130*/  @!P4 IADD3 R14, P6, R139, R14, RZ ;  /* 0x0000000e8b0ec210 */ /* 0x001fca0007fde0ff */
[----:B------:R-:W-:-:S05]  /*3a140*/  @!P4 IMAD.X R15, R141, 0x1, R15, P6 ;  /* 0x000000018d0fc824 */ /* 0x000fca00030e060f */
[----:B------:R3:W-:Y:S02]  /*3a150*/  @!P4 STG.E.U8 desc[UR46][R14.64+0x99], R81 ;  /* 0x000099510e00c986 */ /* 0x0007e4000c10112e */
[----:B---3--:R-:W-:Y:S02]  /*3a160*/  FMUL R14, R187, UR41 ;  /* 0x00000029bb0e7c20 */ /* 0x008fe40008400000 */
[----:B------:R-:W3:Y:S01]  /*3a170*/  LDL.LU R187, [R1+0x558] ;  /* 0x0005580001bb7983 */ /* 0x000ee20000300800 */
[----:B------:R-:W-:Y:S02]  /*3a180*/  LOP3.LUT P6, RZ, R10, 0x2000, RZ, 0xc0, !PT ;  /* 0x000020000aff7812 */ /* 0x000fe400078cc0ff */
[----:B------:R-:W-:-:S11]  /*3a190*/  F2FP.SATFINITE.E4M3.F32.PACK_AB_MERGE_C R14, RZ, R14, RZ ;  /* 0x0000000eff0e723e */ /* 0x000fd600048070ff */
[----:B------:R4:W-:Y:S02]  /*3a1a0*/  @!P6 STG.E.U8 desc[UR46][R216.64+0x80], R14 ;  /* 0x0000800ed800e986 */ /* 0x0009e4000c10112e */
[----:B----4-:R-:W-:Y:S02]  /*3a1b0*/  FMUL R14, R163, UR41 ;  /* 0x00000029a30e7c20 */ /* 0x010fe40008400000 */
[----:B------:R-:W4:Y:S01]  /*3a1c0*/  LDL.LU R163, [R1+0x55c] ;  /* 0x00055c0001a37983 */ /* 0x000f220000300800 */
[----:B------:R-:W-:Y:S02]  /*3a1d0*/  LOP3.LUT P2, RZ, R10, 0x800, RZ, 0xc0, !PT ;  /* 0x000008000aff7812 */ /* 0x000fe4000784c0ff */
[----:B------:R-:W-:Y:S01]  /*3a1e0*/  LOP3.LUT P5, RZ, R2, 0x2, RZ, 0xc0, !PT ;  /* 0x0000000202ff7812 */ /* 0x000fe200078ac0ff */
[----:B------:R-:W4:Y:S01]  /*3a1f0*/  LDL.LU R185, [R1+0x560] ;  /* 0x0005600001b97983 */ /* 0x000f220000300800 */
[----:B------:R-:W-:-:S09]  /*3a200*/  F2FP.SATFINITE.E4M3.F32.PACK_AB_MERGE_C R14, RZ, R14, RZ ;  /* 0x0000000eff0e723e */ /* 0x000fd200048070ff */
[----:B------:R0:W-:Y:S02]  /*3a210*/  @!P2 STG.E.U8 desc[UR46][R210.64+0x81], R14 ;  /* 0x0000810ed200a986 */ /* 0x0001e4000c10112e */
[----:B0-----:R-:W0:Y:S01]  /*3a220*/  @!P5 LDC.64 R14, c[0x0][0x5c0] ;  /* 0x00017000ff0edb82 */ /* 0x001e220000000a00 */
[----:B------:R-:W-:Y:S02]  /*3a230*/  LOP3.LUT P1, RZ, R2, 0x1, RZ, 0xc0, !PT ;  /* 0x0000000102ff7812 */ /* 0x000fe4000782c0ff */
[----:B0-----:R-:W-:Y:S01]  /*3a240*/  @!P5 IADD3 R14, P6, R148, R14, RZ ;  /* 0x0000000e940ed210 */ /* 0x001fe20007fde0ff */
[----:B------:R-:W-:-:S04]  /*3a250*/  FMUL R81, R153, UR41 ;  /* 0x0000002999517c20 */ /* 0x000fc80008400000 */
[----:B------:R-:W-:Y:S01]  /*3a260*/  @!P5 IMAD.X R15, R158, 0x1, R15, P6 ;  /* 0x000000019e0fd824 */ /* 0x000fe200030e060f */
        /* <DEDUP_REMOVED lines=8> */
[----:B------:R-:W-:Y:S01]  /*3a2f0*/  F2FP.SATFINITE.E4M3.F32.PACK_AB_MERGE_C R81, RZ, R81, RZ ;  /* 0x00000051ff51723e */ /* 0x000fe200048070ff */
[----:B------:R-:W2:Y:S04]  /*3a300*/  LDL.LU R152, [R1+0x568] ;  /* 0x0005680001987983 */ /* 0x000ea80000300800 */
[----:B------:R0:W-:Y:S02]  /*3a310*/  @!P1 STG.E.U8 desc[UR46][R14.64+0x81], R81 ;  /* 0x000081510e009986 */ /* 0x0001e4000c10112e */
[----:B0-----:R-:W-:-:S05]  /*3a320*/  FMUL R14, R162, UR41 ;  /* 0x00000029a20e7c20 */ /* 0x001fca0008400000 */
[----:B------:R-:W-:-:S05]  /*3a330*/  F2FP.SATFINITE.E4M3.F32.PACK_AB_MERGE_C R14, RZ, R14, RZ ;  /* 0x0000000eff0e723e */ /* 0x000fca00048070ff */
[----:B------:R3:W-:Y:S02]  /*3a340*/  @!P0 STG.E.U8 desc[UR46][R212.64+0x88], R14 ;  /* 0x0000880ed4008986 */ /* 0x0007e4000c10112e */
[----:B---3--:R-:W-:Y:S02]  /*3a350*/  FMUL R14, R187, UR41 ;  /* 0x00000029bb0e7c20 */ /* 0x008fe40008400000 */
[----:B------:R-:W3:Y:S04]  /*3a360*/  LDL.LU R187, [R1+0x56c] ;  /* 0x00056c0001bb7983 */ /* 0x000ee80000300800 */
[----:B------:R-:W3:Y:S04]  /*3a370*/  LDL.LU R153, [R1+0x570] ;  /* 0x0005700001997983 */ /* 0x000ee80000300800 */
[----:B------:R-:W3:Y:S01]  /*3a380*/  LDL.LU R162, [R1+0x574] ;  /* 0x0005740001a27983 */ /* 0x000ee20000300800 */
[----:B----4-:R-:W-:-:S03]  /*3a390*/  FMUL R81, R163, UR41 ;  /* 0x00000029a3517c20 */ /* 0x010fc60008400000 */
[----:B------:R-:W4:Y:S01]  /*3a3a0*/  LDL.LU R163, [R1+0x578] ;  /* 0x0005780001a37983 */ /* 0x000f220000300800 */
[----:B------:R-:W-:Y:S02]  /*3a3b0*/  LOP3.LUT P3, RZ, R10, 0x40, RZ, 0xc0, !PT ;  /* 0x000000400aff7812 */ /* 0x000fe4000786c0ff */
[----:B------:R-:W-:Y:S02]  /*3a3c0*/  LOP3.LUT P4, RZ, R0, 0x20000000, RZ, 0xc0, !PT ;  /* 0x2000000000ff7812 */ /* 0x000fe4000788c0ff */
[----:B------:R-:W-:-:S09]  /*3a3d0*/  F2FP.SATFINITE.E4M3.F32.PACK_AB_MERGE_C R14, RZ, R14, RZ ;  /* 0x0000000eff0e723e */ /* 0x000fd200048070ff */
[----:B------:R0:W-:Y:S01]  /*3a3e0*/  @!P3 STG.E.U8 desc[UR46][R206.64+0x89], R14 ;  /* 0x0000890ece00b986 */ /* 0x0001e2000c10112e */
[----:B------:R-:W-:Y:S01]  /*3a3f0*/  LOP3.LUT P5, RZ, R10, 0x20, RZ, 0xc0, !PT ;  /* 0x000000200aff7812 */ /* 0x000fe200078ac0ff */
[----:B0-----:R-:W0:Y:S01]  /*3a400*/  @!P4 LDC.64 R14, c[0x0][0x5c0] ;  /* 0x00017000ff0ecb82 */ /* 0x001e220000000a00 */
[----:B------:R-:W-:-:S11]  /*3a410*/  LOP3.LUT R13, R13, 0xfffffffd, RZ, 0xc0, !PT ;  /* 0xfffffffd0d0d7812 */ /* 0x000fd600078ec0ff */
[----:B------:R-:W-:Y:S02]  /*3a420*/  @P5 LOP3.LUT R13, R13, 0x2, RZ, 0xfc, !PT ;  /* 0x000000020d0d5812 */ /* 0x000fe400078efcff */
[----:B------:R-:W-:Y:S02]  /*3a430*/  LOP3.LUT P5, RZ, R0, 0x4000000, RZ, 0xc0, !PT ;  /* 0x0400000000ff7812 */ /* 0x000fe400078ac0ff */
[----:B------:R-:W-:Y:S02]  /*3a440*/  F2FP.SATFINITE.E4M3.F32.PACK_AB_MERGE_C R81, RZ, R81, RZ ;  /* 0x00000051ff51723e */ /* 0x000fe400048070ff */
[----:B0-----:R-:W-:-:S05]  /*3a450*/  @!P4 IADD3 R14, P6, R182, R14, RZ ;  /* 0x0000000eb60ec210 */ /* 0x001fca0007fde0ff */
[----:B------:R-:W-:-:S05]  /*3a460*/  @!P4 IMAD.X R15, R192, 0x1, R15, P6 ;  /* 0x00000001c00fc824 */ /* 0x000fca00030e060f */
[----:B------:R0:W-:Y:S02]  /*3a470*/  @!P4 STG.E.U8 desc[UR46][R14.64+0x88], R81 ;  /* 0x000088510e00c986 */ /* 0x0001e4000c10112e */
[----:B0-----:R-:W0:Y:S01]  /*3a480*/  @!P5 LDC.64 R14, c[0x0][0x5c0] ;  /* 0x00017000ff0edb82 */ /* 0x001e220000000a00 */
[----:B------:R-:W-:-:S05]  /*3a490*/  FMUL R81, R185, UR41 ;  /* 0x00000029b9517c20 */ /* 0x000fca0008400000 */
[----:B------:R-:W-:Y:S02]  /*3a4a0*/  F2FP.SATFINITE.E4M3.F32.PACK_AB_MERGE_C R81, RZ, R81, RZ ;  /* 0x00000051ff51723e */ /* 0x000fe400048070ff */
[----:B0-----:R-:W-:-:S05]  /*3a4b0*/  @!P5 IADD3 R14, P6, R165, R14, RZ ;  /* 0x0000000ea50ed210 */ /* 0x001fca0007fde0ff */
[----:B------:R-:W-:-:S05]  /*3a4c0*/  @!P5 IMAD.X R15, R183, 0x1, R15, P6 ;  /* 0x00000001b70fd824 */ /* 0x000fca00030e060f */
[----:B------:R2:W-:Y:S01]  /*3a4d0*/  @!P5 STG.E.U8 desc[UR46][R14.64+0x89], R81 ;  /* 0x000089510e00d986 */ /* 0x0005e2000c10112e */
[----:B------:R-:W-:Y:S02]  /*3a4e0*/  LOP3.LUT P5, RZ, R13, 0x2, RZ, 0xc0, !PT ;  /* 0x000000020dff7812 */ /* 0x000fe400078ac0ff */
[----:B------:R-:W-:Y:S02]  /*3a4f0*/  LOP3.LUT P6, RZ, R10, 0x10, RZ, 0xc0, !PT ;  /* 0x000000100aff7812 */ /* 0x000fe400078cc0ff */
[----:B------:R-:W-:Y:S01]  /*3a500*/  LOP3.LUT P2, RZ, R0, 0x800000, RZ, 0xc0, !PT ;  /* 0x0080000000ff7812 */ /* 0x000fe2000784c0ff */
[----:B--2---:R-:W-:Y:S02]  /*3a510*/  FMUL R14, R186, UR41 ;  /* 0x00000029ba0e7c20 */ /* 0x004fe40008400000 */
[----:B------:R-:W2:Y:S03]  /*3a520*/  LDL.LU R186, [R1+0x57c] ;  /* 0x00057c0001ba7983 */ /* 0x000ea60000300800 */
[----:B------:R-:W-:-:S05]  /*3a530*/  F2FP.SATFINITE.E4M3.F32.PACK_AB_MERGE_C R14, RZ, R14, RZ ;  /* 0x0000000eff0e723e */ /* 0x000fca00048070ff */
[----:B------:R0:W-:Y:S01]  /*3a540*/  @!P5 STG.E.U8 desc[UR46][R214.64+0x90], R14 ;  /* 0x0000900ed600d986 */ /* 0x0001e2000c10112e */
[----:B------:R-:W-:Y:S01]  /*3a550*/  LOP3.LUT P5, RZ, R13, 0x1, RZ, 0xc0, !PT ;  /* 0x000000010dff7812 */ /* 0x000fe200078ac0ff */
[----:B------:R-:W-:-:S05]  /*3a560*/  FMUL R13, R152, UR41 ;  /* 0x00000029980d7c20 */ /* 0x000fca0008400000 */
[----:B------:R-:W-:-:S05]  /*3a570*/  F2FP.SATFINITE.E4M3.F32.PACK_AB_MERGE_C R13, RZ, R13, RZ ;  /* 0x0000000dff0d723e */ /* 0x000fca00048070ff */
[----:B------:R3:W-:Y:S01]  /*3a580*/  @!P6 STG.E.U8 desc[UR46][R204.64+0x91], R13 ;  /* 0x0000910dcc00e986 */ /* 0x0007e2000c10112e */
[----:B0-----:R-:W0:Y:S01]  /*3a590*/  @!P2 LDC.64 R14, c[0x0][0x5c0] ;  /* 0x00017000ff0eab82 */ /* 0x001e220000000a00 */
[----:B---3--:R-:W-:Y:S02]  /*3a5a0*/  FMUL R13, R187, UR41 ;  /* 0x00000029bb0d7c20 */ /* 0x008fe40008400000 */
[----:B------:R-:W3:Y:S01]  /*3a5b0*/  LDL.LU R187, [R1+0x580] ;  /* 0x0005800001bb7983 */ /* 0x000ee20000300800 */
[----:B------:R-:W-:Y:S02]  /*3a5c0*/  LOP3.LUT P1, RZ, R0, 0x400000, RZ, 0xc0, !PT ;  /* 0x0040000000ff7812 */ /* 0x000fe4000782c0ff */
[----:B0-----:R-:W-:Y:S02]  /*3a5d0*/  @!P2 IADD3 R14, P6, R193, R14, RZ ;  /* 0x0000000ec10ea210 */ /* 0x001fe40007fde0ff */
[----:B------:R-:W-:-:S03]  /*3a5e0*/  F2FP.SATFINITE.E4M3.F32.PACK_AB_MERGE_C R13, RZ, R13, RZ ;  /* 0x0000000dff0d723e */ /* 0x000fc600048070ff */
[----:B------:R-:W-:-:S05]  /*3a5f0*/  @!P2 IMAD.X R15, R197, 0x1, R15, P6 ;  /* 0x00000001c50fa824 */ /* 0x000fca00030e060f */
[----:B------:R0:W-:Y:S02]  /*3a600*/  @!P2 STG.E.U8 desc[UR46][R14.64+0x90], R13 ;  /* 0x0000900d0e00a986 */ /* 0x0001e4000c10112e */
[----:B0-----:R-:W0:Y:S01]  /*3a610*/  @!P1 LDC.64 R14, c[0x0][0x5c0] ;  /* 0x00017000ff0e9b82 */ /* 0x001e220000000a00 */
[----:B------:R-:W-:Y:S01]  /*3a620*/  FMUL R13, R153, UR41 ;  /* 0x00000029990d7c20 */ /* 0x000fe20008400000 */
[----:B------:R-:W-:Y:S01]  /*3a630*/  LOP3.LUT P3, RZ, R10, 0x2, RZ, 0xc0, !PT ;  /* 0x000000020aff7812 */ /* 0x000fe2000786c0ff */
[----:B------:R-:W3:Y:S03]  /*3a640*/  LDL.LU R153, [R1+0x584] ;  /* 0x0005840001997983 */ /* 0x000ee60000300800 */
[----:B------:R-:W-:Y:S02]  /*3a650*/  F2FP.SATFINITE.E4M3.F32.PACK_AB_MERGE_C R13, RZ, R13, RZ ;  /* 0x0000000dff0d723e */ /* 0x000fe400048070ff */
[----:B0-----:R-:W-:-:S05]  /*3a660*/  @!P1 IADD3 R14, P6, R196, R14, RZ ;  /* 0x0000000ec40e9210 */ /* 0x001fca0007fde0ff */
[----:B------:R-:W-:-:S05]  /*3a670*/  @!P1 IMAD.X R15, R200, 0x1, R15, P6 ;  /* 0x00000001c80f9824 */ /* 0x000fca00030e060f */
[----:B------:R0:W-:Y:S02]  /*3a680*/  @!P1 STG.E.U8 desc[UR46][R14.64+0x91], R13 ;  /* 0x0000910d0e009986 */ /* 0x0001e4000c10112e */
[----:B0-----:R-:W-:-:S05]  /*3a690*/  FMUL R13, R162, UR41 ;  /* 0x00000029a20d7c20 */ /* 0x001fca0008400000 */
[----:B------:R-:W-:-:S05]  /*3a6a0*/  F2FP.SATFINITE.E4M3.F32.PACK_AB_MERGE_C R13, RZ, R13, RZ ;  /* 0x0000000dff0d723e */ /* 0x000fca00048070ff */
[----:B------:R4:W-:Y:S02]  /*3a6b0*/  @!P3 STG.E.U8 desc[UR46][R172.64+0x98], R13 ;  /* 0x0000980dac00b986 */ /* 0x0009e4000c10112e */
[----:B----4-:R-:W-:Y:S02]  /*3a6c0*/  FMUL R13, R163, UR41 ;  /* 0x00000029a30d7c20 */ /* 0x010fe40008400000 */
[----:B------:R-:W4:Y:S01]  /*3a6d0*/  LDL.LU R163, [R1+0x588] ;  /* 0x0005880001a37983 */ /* 0x000f220000300800 */
[----:B------:R-:W-:Y:S02]  /*3a6e0*/  LOP3.LUT P0, RZ, R0, 0x100000, RZ, 0xc0, !PT ;  /* 0x0010000000ff7812 */ /* 0x000fe4000780c0ff */
[----:B------:R-:W-:Y:S01]  /*3a6f0*/  LOP3.LUT P4, RZ, R5, 0x80000000, RZ, 0xc0, !PT ;  /* 0x8000000005ff7812 */ /* 0x000fe2000788c0ff */
[----:B------:R-:W4:Y:S10]  /*3a700*/  LDL.LU R162, [R1+0x58c] ;  /* 0x00058c0001a27983 */ /* 0x000f340000300800 */
[----:B------:R-:W0:Y:S01]  /*3a710*/  @!P0 LDC.64 R14, c[0x0][0x5c0] ;  /* 0x00017000ff0e8b82 */ /* 0x000e220000000a00 */
[----:B------:R-:W-:-:S05]  /*3a720*/  F2FP.SATFINITE.E4M3.F32.PACK_AB_MERGE_C R13, RZ, R13, RZ ;  /* 0x0000000dff0d723e */ /* 0x000fca00048070ff */
[----:B------:R2:W-:Y:S01]  /*3a730*/  @!P4 STG.E.U8 desc[UR46][R144.64+0x99], R13 ;  /* 0x0000990d9000c986 */ /* 0x0005e2000c10112e */
[----:B0-----:R-:W-:-:S05]  /*3a740*/  @!P0 IADD3 R14, P6, R190, R14, RZ ;  /* 0x0000000ebe0e8210 */ /* 0x001fca0007fde0ff */
[----:B------:R-:W-:Y:S02]  /*3a750*/  @!P0 IMAD.X R15, R191, 0x1, R15, P6 ;  /* 0x00000001bf0f8824 */ /* 0x000fe400030e060f */
[----:B--2---:R-:W-:Y:S02]  /*3a760*/  FMUL R13, R186, UR41 ;  /* 0x00000029ba0d7c20 */ /* 0x004fe40008400000 */
[----:B------:R-:W2:Y:S03]  /*3a770*/  LDL.LU R186, [R1+0x590] ;  /* 0x0005900001ba7983 */ /* 0x000ea60000300800 */
[----:B------:R-:W-:-:S05]  /*3a780*/  F2FP.SATFINITE.E4M3.F32.PACK_AB_MERGE_C R13, RZ, R13, RZ ;  /* 0x0000000dff0d723e */ /* 0x000fca00048070ff */
[----:B------:R0:W-:Y:S02]  /*3a790*/  @!P0 STG.E.U8 desc[UR46][R14.64+0x98], R13 ;  /* 0x0000980d0e008986 */ /* 0x0001e4000c10112e */
[----:B0-----:R-:W0:Y:S01]  /*3a7a0*/  @!P5 LDC.64 R14, c[0x0][0x5c0] ;  /* 0x00017000ff0edb82 */ /* 0x001e220000000a00 */
[----:B---3--:R-:W-:Y:S02]  /*3a7b0*/  FMUL R13, R187, UR41 ;  /* 0x00000029bb0d7c20 */ /* 0x008fe40008400000 */
[----:B------:R-:W3:Y:S01]  /*3a7c0*/  LDL.LU R187, [R1+0x594] ;  /* 0x0005940001bb7983 */ /* 0x000ee20000300800 */
[----:B0-----:R-:W-:Y:S02]  /*3a7d0*/  @!P5 IADD3 R14, P6, R201, R14, RZ ;  /* 0x0000000ec90ed210 */ /* 0x001fe40007fde0ff */
[----:B------:R-:W-:Y:S01]  /*3a7e0*/  F2FP.SATFINITE.E4M3.F32.PACK_AB_MERGE_C R13, RZ, R13, RZ ;  /* 0x0000000dff0d723e */ /* 0x000fe200048070ff */
[----:B------:R-:W3:Y:S02]  /*3a7f0*/  LDL.LU R185, [R1+0x598] ;  /* 0x0005980001b97983 */ /* 0x000ee40000300800 */
[----:B------:R-:W-:Y:S01]  /*3a800*/  @!P5 IMAD.X R15, R218, 0x1, R15, P6 ;  /* 0x00000001da0fd824 */ /* 0x000fe200030e060f */
[----:B------:R-:W-:Y:S01]  /*3a810*/  ISETP.GE.AND P2, PT, R26, 0x1, PT ;  /* 0x000000011a00780c */ /* 0x000fe20003f46270 */
[----:B------:R-:W3:Y:S04]  /*3a820*/  LDL.LU R152, [R1+0x59c] ;  /* 0x00059c0001987983 */ /* 0x000ee80000300800 */
[----:B------:R0:W-:Y:S01]  /*3a830*/  @!P5 STG.E.U8 desc[UR46][R14.64+0x99], R13 ;  /* 0x0000990d0e00d986 */ /* 0x0001e2000c10112e */
[----:B------:R-:W-:-:S13]  /*3a840*/  ISETP.LT.OR P5, PT, R27, 0xa1, !P2 ;  /* 0x000000a11b00780c */ /* 0x000fda00057a1670 */
[----:B0-----:R-:W0:Y:S01]  /*3a850*/  @!P5 LDC.64 R14, c[0x0][0x5c0] ;  /* 0x00017000ff0edb82 */ /* 0x001e220000000a00 */
[----:B------:R-:W-:-:S05]  /*3a860*/  FMUL R13, R153, UR41 ;  /* 0x00000029990d7c20 */ /* 0x000fca0008400000 */
[----:B------:R-:W-:Y:S02]  /*3a870*/  F2FP.SATFINITE.E4M3.F32.PACK_AB_MERGE_C R13, RZ, R13, RZ ;  /* 0x0000000dff0d723e */ /* 0x000fe400048070ff */
[----:B0-----:R-:W-:-:S05]  /*3a880*/  @!P5 IADD3 R14, P6, R12, R14, RZ ;  /* 0x0000000e0c0ed210 */ /* 0x001fca0007fde0ff */
[----:B------:R-:W-:-:S05]  /*3a890*/  @!P5 IMAD.X R15, R29, 0x1, R15, P6 ;  /* 0x000000011d0fd824 */ /* 0x000fca00030e060f */
[----:B------:R4:W-:Y:S02]  /*3a8a0*/  @!P5 STG.E.U8 desc[UR46][R14.64+0xa0], R13 ;  /* 0x0000a00d0e00d986 */ /* 0x0009e4000c10112e */
[----:B----4-:R-:W-:Y:S02]  /*3a8b0*/  FMUL R13, R163, UR41 ;  /* 0x00000029a30d7c20 */ /* 0x010fe40008400000 */
[----:B------:R-:W4:Y:S01]  /*3a8c0*/  LDL.LU R163, [R1+0x5a0] ;  /* 0x0005a00001a37983 */ /* 0x000f220000300800 */
[----:B------:R-:W-:-:S03]  /*3a8d0*/  ISETP.LT.OR P5, PT, R27, 0xa2, !P2 ;  /* 0x000000a21b00780c */ /* 0x000fc600057a1670 */
[----:B------:R-:W4:Y:S10]  /*3a8e0*/  LDL.LU R153, [R1+0x5a4] ;  /* 0x0005a40001997983 */ /* 0x000f340000300800 */
[----:B------:R-:W0:Y:S01]  /*3a8f0*/  @!P5 LDC.64 R14, c[0x0][0x5c0] ;  /* 0x00017000ff0edb82 */ /* 0x000e220000000a00 */
[----:B------:R-:W-:-:S02]  /*3a900*/  F2FP.SATFINITE.E4M3.F32.PACK_AB_MERGE_C R13, RZ, R13, RZ ;  /* 0x0000000dff0d723e */ /* 0x000fc400048070ff */
[----:B------:R-:W-:Y:S02]  /*3a910*/  LOP3.LUT P3, RZ, R10, 0x1, RZ, 0xc0, !PT ;  /* 0x000000010aff7812 */ /* 0x000fe4000786c0ff */
[----:B0-----:R-:W-:-:S05]  /*3a920*/  @!P5 IADD3 R14, P6, R12, R14, RZ ;  /* 0x0000000e0c0ed210 */ /* 0x001fca0007fde0ff */
[----:B------:R-:W-:-:S05]  /*3a930*/  @!P5 IMAD.X R15, R29, 0x1, R15, P6 ;  /* 0x000000011d0fd824 */ /* 0x000fca00030e060f */
[----:B------:R0:W-:Y:S02]  /*3a940*/  @!P5 STG.E.U8 desc[UR46][R14.64+0xa1], R13 ;  /* 0x0000a10d0e00d986 */ /* 0x0001e4000c10112e */
[----:B0-----:R-:W-:Y:S02]  /*3a950*/  FMUL R13, R162, UR41 ;  /* 0x00000029a20d7c20 */ /* 0x001fe40008400000 */
[----:B------:R-:W4:Y:S03]  /*3a960*/  LDL.LU R162, [R1+0x5a8] ;  /* 0x0005a80001a27983 */ /* 0x000f260000300800 */
[----:B------:R-:W-:-:S05]  /*3a970*/  F2FP.SATFINITE.E4M3.F32.PACK_AB_MERGE_C R13, RZ, R13, RZ ;  /* 0x0000000dff0d723e */ /* 0x000fca00048070ff */
[----:B------:R2:W-:Y:S01]  /*3a980*/  @!P3 STG.E.U8 desc[UR46][R170.64+0xa0], R13 ;  /* 0x0000a00daa00b986 */ /* 0x0005e2000c10112e */
[----:B------:R-:W-:Y:S02]  /*3a990*/  LOP3.LUT P4, RZ, R5, 0x40000000, RZ, 0xc0, !PT ;  /* 0x4000000005ff7812 */ /* 0x000fe4000788c0ff */
[----:B------:R-:W-:-:S13]  /*3a9a0*/  ISETP.LT.OR P5, PT, R27, 0xa9, !P2 ;  /* 0x000000a91b00780c */ /* 0x000fda00057a1670 */
[----:B------:R-:W0:Y:S01]  /*3a9b0*/  @!P5 LDC.64 R14, c[0x0][0x5c0] ;  /* 0x00017000ff0edb82 */ /* 0x000e220000000a00 */
[----:B--2---:R-:W-:Y:S02]  /*3a9c0*/  FMUL R13, R186, UR41 ;  /* 0x00000029ba0d7c20 */ /* 0x004fe40008400000 */
[----:B------:R-:W2:Y:S03]  /*3a9d0*/  LDL.LU R186, [R1+0x5ac] ;  /* 0x0005ac0001ba7983 */ /* 0x000ea60000300800 */
[----:B------:R-:W-:-:S05]  /*3a9e0*/  F2FP.SATFINITE.E4M3.F32.PACK_AB_MERGE_C R13, RZ, R13, RZ ;  /* 0x0000000dff0d723e */ /* 0x000fca00048070ff */
[----:B------:R3:W-:Y:S02]  /*3a9f0*/  @!P4 STG.E.U8 desc[UR46][R142.64+0xa1], R13 ;  /* 0x0000a10d8e00c986 */ /* 0x0007e4000c10112e */
[----:B---3--:R-:W-:Y:S02]  /*3aa00*/  FMUL R13, R187, UR41 ;  /* 0x00000029bb0d7c20 */ /* 0x008fe40008400000 */
[----:B------:R-:W3:Y:S01]  /*3aa10*/  LDL.LU R187, [R1+0x5b0] ;  /* 0x0005b00001bb7983 */ /* 0x000ee20000300800 */
[----:B0-----:R-:W-:Y:S02]  /*3aa20*/  @!P5 IADD3 R14, P6, R12, R14, RZ ;  /* 0x0000000e0c0ed210 */ /* 0x001fe40007fde0ff */
[----:B------:R-:W-:-:S03]  /*3aa30*/  F2FP.SATFINITE.E4M3.F32.PACK_AB_MERGE_C R13, RZ, R13, RZ ;  /* 0x0000000dff0d723e */ /* 0x000fc600048070ff */
[----:B------:R-:W-:-:S05]  /*3aa40*/  @!P5 IMAD.X R15, R29, 0x1, R15, P6 ;  /* 0x000000011d0fd824 */ /* 0x000fca00030e060f */
[----:B------:R0:W-:Y:S01]  /*3aa50*/  @!P5 STG.E.U8 desc[UR46][R14.64+0xa8], R13 ;  /* 0x0000a80d0e00d986 */ /* 0x0001e2000c10112e */
[----:B------:R-:W-:-:S13]  /*3aa60*/  ISETP.LT.OR P5, PT, R27, 0xaa, !P2 ;  /* 0x000000aa1b00780c */ /* 0x000fda00057a1670 */
[----:B0-----:R-:W0:Y:S01]  /*3aa70*/  @!P5 LDC.64 R14, c[0x0][0x5c0] ;  /* 0x00017000ff0edb82 */ /* 0x001e220000000a00 */
[----:B------:R-:W-:Y:S01]  /*3aa80*/  FMUL R13, R185, UR41 ;  /* 0x00000029b90d7c20 */ /* 0x000fe20008400000 */
[----:B------:R-:W-:-:S04]  /*3aa90*/  LOP3.LUT P1, RZ, R5, 0x20000000, RZ, 0xc0, !PT ;  /* 0x2000000005ff7812 */ /* 0x000fc8000782c0ff */
        /* <DEDUP_REMOVED lines=9> */
[----:B------:R-:W-:Y:S02]  /*3ab30*/  ISETP.LT.OR P5, PT, R27, 0xb1, !P2 ;  /* 0x000000b11b00780c */ /* 0x000fe400057a1670 */
[----:B------:R-:W-:-:S11]  /*3ab40*/  LOP3.LUT P0, RZ, R5, 0x8000000, RZ, 0xc0, !PT ;  /* 0x0800000005ff7812 */ /* 0x000fd6000780c0ff */
[----:B------:R-:W0:Y:S01]  /*3ab50*/  @!P5 LDC.64 R14, c[0x0][0x5c0] ;  /* 0x00017000ff0edb82 */ /* 0x000e220000000a00 */
[----:B------:R-:W-:-:S05]  /*3ab60*/  F2FP.SATFINITE.E4M3.F32.PACK_AB_MERGE_C R13, RZ, R13, RZ ;  /* 0x0000000dff0d723e */ /* 0x000fca00048070ff */
[----:B------:R1:W-:Y:S02]  /*3ab70*/  @!P0 STG.E.U8 desc[UR46][R128.64+0xa9], R13 ;  /* 0x0000a90d80008986 */ /* 0x0003e4000c10112e */
[----:B-1----:R-:W-:Y:S01]  /*3ab80*/  FMUL R13, R153, UR41 ;  /* 0x00000029990d7c20 */ /* 0x002fe20008400000 */
[----:B0-----:R-:W-:-:S04]  /*3ab90*/  @!P5 IADD3 R14, P6, R12, R14, RZ ;  /* 0x0000000e0c0ed210 */ /* 0x001fc80007fde0ff */
[----:B------:R-:W-:Y:S01]  /*3aba0*/  F2FP.SATFINITE.E4M3.F32.PACK_AB_MERGE_C R13, RZ, R13, RZ ;  /* 0x0000000dff0d723e */ /* 0x000fe200048070ff */
[----:B------:R-:W-:-:S05]  /*3abb0*/  @!P5 IMAD.X R15, R29, 0x1, R15, P6 ;  /* 0x000000011d0fd824 */ /* 0x000fca00030e060f */
[----:B------:R0:W-:Y:S01]  /*3abc0*/  @!P5 STG.E.U8 desc[UR46][R14.64+0xb0], R13 ;  /* 0x0000b00d0e00d986 */ /* 0x0001e2000c10112e */
[----:B------:R-:W-:-:S13]  /*3abd0*/  ISETP.LT.OR P5, PT, R27, 0xb2, !P2 ;  /* 0x000000b21b00780c */ /* 0x000fda00057a1670 */
[----:B0-----:R-:W0:Y:S01]  /*3abe0*/  @!P5 LDC.64 R14, c[0x0][0x5c0] ;  /* 0x00017000ff0edb82 */ /* 0x001e220000000a00 */
[----:B------:R-:W-:Y:S02]  /*3abf0*/  FMUL R13, R162, UR41 ;  /* 0x00000029a20d7c20 */ /* 0x000fe40008400000 */
[----:B------:R-:W4:Y:S03]  /*3ac00*/  LDL.LU R162, [R1+0x5b8] ;  /* 0x0005b80001a27983 */ /* 0x000f260000300800 */
[----:B------:R-:W-:Y:S02]  /*3ac10*/  F2FP.SATFINITE.E4M3.F32.PACK_AB_MERGE_C R13, RZ, R13, RZ ;  /* 0x0000000dff0d723e */ /* 0x000fe400048070ff */
[----:B------:R-:W-:Y:S02]  /*3ac20*/  LOP3.LUT P3, RZ, R5, 0x10000000, RZ, 0xc0, !PT ;  /* 0x1000000005ff7812 */ /* 0x000fe4000786c0ff */
[----:B0-----:R-:W-:-:S05]  /*3ac30*/  @!P5 IADD3 R14, P6, R12, R14, RZ ;  /* 0x0000000e0c0ed210 */ /* 0x001fca0007fde0ff */
[----:B------:R-:W-:-:S05]  /*3ac40*/  @!P5 IMAD.X R15, R29, 0x1, R15, P6 ;  /* 0x000000011d0fd824 */ /* 0x000fca00030e060f */
[----:B------:R2:W-:Y:S02]  /*3ac50*/  @!P5 STG.E.U8 desc[UR46][R14.64+0xb1], R13 ;  /* 0x0000b10d0e00d986 */ /* 0x0005e4000c10112e */
[----:B--2---:R-:W-:Y:S02]  /*3ac60*/  FMUL R13, R186, UR41 ;  /* 0x00000029ba0d7c20 */ /* 0x004fe40008400000 */
[----:B------:R-:W2:Y:S03]  /*3ac70*/  LDL.LU R186, [R1+0x5bc] ;  /* 0x0005bc0001ba7983 */ /* 0x000ea60000300800 */
[----:B------:R-:W-:-:S05]  /*3ac80*/  F2FP.SATFINITE.E4M3.F32.PACK_AB_MERGE_C R13, RZ, R13, RZ ;  /* 0x0000000dff0d723e */ /* 0x000fca00048070ff */
[----:B------:R3:W-:Y:S02]  /*3ac90*/  @!P3 STG.E.U8 desc[UR46][R124.64+0xb0], R13 ;  /* 0x0000b00d7c00b986 */ /* 0x0007e4000c10112e */
[----:B---3--:R-:W-:Y:S02]  /*3aca0*/  FMUL R13, R187, UR41 ;  /* 0x00000029bb0d7c20 */ /* 0x008fe40008400000 */
[----:B------:R-:W3:Y:S01]  /*3acb0*/  LDL.LU R187, [R1+0x5c0] ;  /* 0x0005c00001bb7983 */ /* 0x000ee20000300800 */
[----:B------:R-:W-:Y:S02]  /*3acc0*/  LOP3.LUT P4, RZ, R5, 0x4000000, RZ, 0xc0, !PT ;  /* 0x0400000005ff7812 */ /* 0x000fe4000788c0ff */
[----:B------:R-:W-:Y:S01]  /*3acd0*/  F2FP.SATFINITE.E4M3.F32.PACK_AB_MERGE_C R13, RZ, R13, RZ ;  /* 0x0000000dff0d723e */ /* 0x000fe200048070ff */
[----:B------:R-:W3:Y:S10]  /*3ace0*/  LDL.LU R152, [R1+0x5c4] ;  /* 0x0005c40001987983 */ /* 0x000ef40000300800 */
[----:B------:R4:W-:Y:S01]  /*3acf0*/  @!P4 STG.E.U8 desc[UR46][R122.64+0xb1], R13 ;  /* 0x0000b10d7a00c986 */ /* 0x0009e2000c10112e */
[----:B------:R-:W-:-:S13]  /*3ad00*/  ISETP.LT.OR P5, PT, R27, 0xb9, !P2 ;  /* 0x000000b91b00780c */ /* 0x000fda00057a1670 */
[----:B------:R-:W0:Y:S01]  /*3ad10*/  @!P5 LDC.64 R14, c[0x0][0x5c0] ;  /* 0x00017000ff0edb82 */ /* 0x000e220000000a00 */
[----:B----4-:R-:W-:Y:S02]  /*3ad20*/  FMUL R13, R163, UR41 ;  /* 0x00000029a30d7c20 */ /* 0x010fe40008400000 */
[----:B------:R-:W4:Y:S04]  /*3ad30*/  LDL.LU R163, [R1+0x5c8] ;  /* 0x0005c80001a37983 */ /* 0x000f280000300800 */
[----:B------:R-:W4:Y:S01]  /*3ad40*/  LDL.LU R153, [R1+0x5cc] ;  /* 0x0005cc0001997983 */ /* 0x000f220000300800 */
[----:B0-----:R-:W-:Y:S02]  /*3ad50*/  @!P5 IADD3 R14, P6, R12, R14, RZ ;  /* 0x0000000e0c0ed210 */ /* 0x001fe40007fde0ff */
[----:B------:R-:W-:-:S03]  /*3ad60*/  F2FP.SATFINITE.E4M3.F32.PACK_AB_MERGE_C R13, RZ, R13, RZ ;  /* 0x0000000dff0d723e */ /* 0x000fc600048070ff */
[----:B------:R-:W-:-:S05]  /*3ad70*/  @!P5 IMAD.X R15, R29, 0x1, R15, P6 ;  /* 0x000000011d0fd824 */ /* 0x000fca00030e060f */
[----:B------:R0:W-:Y:S01]  /*3ad80*/  @!P5 STG.E.U8 desc[UR46][R14.64+0xb8], R13 ;  /* 0x0000b80d0e00d986 */ /* 0x0001e2000c10112e */
[----:B------:R-:W-:-:S13]  /*3ad90*/  ISETP.LT.OR P5, PT, R27, 0xba, !P2 ;  /* 0x000000ba1b00780c */ /* 0x000fda00057a1670 */
[----:B0-----:R-:W0:Y:S01]  /*3ada0*/  @!P5 LDC.64 R14, c[0x0][0x5c0] ;  /* 0x00017000ff0edb82 */ /* 0x001e220000000a00 */
[----:B------:R-:W-:Y:S02]  /*3adb0*/  LOP3.LUT P0, RZ, R5, 0x800000, RZ, 0xc0, !PT ;  /* 0x0080000005ff7812 */ /* 0x000fe4000780c0ff */
[----:B0-----:R-:W-:-:S05]  /*3adc0*/  @!P5 IADD3 R14, P6, R12, R14, RZ ;  /* 0x0000000e0c0ed210 */ /* 0x001fca0007fde0ff */
[----:B------:R-:W-:Y:S02]  /*3add0*/  @!P5 IMAD.X R15, R29, 0x1, R15, P6 ;  /* 0x000000011d0fd824 */ /* 0x000fe400030e060f */
[----:B------:R-:W-:-:S05]  /*3ade0*/  FMUL R13, R162, UR41 ;  /* 0x00000029a20d7c20 */ /* 0x000fca0008400000 */
[----:B------:R-:W-:-:S05]  /*3adf0*/  F2FP.SATFINITE.E4M3.F32.PACK_AB_MERGE_C R13, RZ, R13, RZ ;  /* 0x0000000dff0d723e */ /* 0x000fca00048070ff */
        /* <DEDUP_REMOVED lines=8> */
[----:B------:R-:W-:Y:S01]  /*3ae80*/  LOP3.LUT R10, R10, 0x7fffffff, RZ, 0xc0, !PT ;  /* 0x7fffffff0a0a7812 */ /* 0x000fe200078ec0ff */
[----:B------:R-:W-:Y:S01]  /*3ae90*/  FMUL R81, R152, UR41 ;  /* 0x0000002998517c20 */ /* 0x000fe20008400000 */
[----:B------:R-:W-:Y:S01]  /*3aea0*/  F2FP.SATFINITE.E4M3.F32.PACK_AB_MERGE_C R13, RZ, R13, RZ ;  /* 0x0000000dff0d723e */ /* 0x000fe200048070ff */
[----:B------:R-:W3:Y:S08]  /*3aeb0*/  LDL.LU R162, [R1+0x5d8] ;  /* 0x0005d80001a27983 */ /* 0x000ef00000300800 */
[----:B------:R-:W-:-:S02]  /*3aec0*/  @P3 LOP3.LUT R10, R10, 0x80000000, RZ, 0xfc, !PT ;  /* 0x800000000a0a3812 */ /* 0x000fc400078efcff */
[----:B------:R-:W-:Y:S02]  /*3aed0*/  LOP3.LUT P3, RZ, R5, 0x400000, RZ, 0xc0, !PT ;  /* 0x0040000005ff7812 */ /* 0x000fe4000786c0ff */
[----:B------:R-:W-:-:S04]  /*3aee0*/  LOP3.LUT R10, R10, 0xbfffffff, RZ, 0xc0, !PT ;  /* 0xbfffffff0a0a7812 */ /* 0x000fc800078ec0ff */
[----:B------:R-:W-:-:S07]  /*3aef0*/  @P2 LOP3.LUT R10, R10, 0x40000000, RZ, 0xfc, !PT ;  /* 0x400000000a0a2812 */ /* 0x000fce00078efcff */
[----:B------:R0:W-:Y:S01]  /*3af00*/  @!P3 STG.E.U8 desc[UR46][R114.64+0xb9], R13 ;  /* 0x0000b90d7200b986 */ /* 0x0001e2000c10112e */
[----:B------:R-:W-:Y:S02]  /*3af10*/  LOP3.LUT P3, RZ, R10, 0x80000000, RZ, 0xc0, !PT ;  /* 0x800000000aff7812 */ /* 0x000fe4000786c0ff */
[----:B------:R-:W-:-:S11]  /*3af20*/  LOP3.LUT P5, RZ, R5, 0x200000, RZ, 0xc0, !PT ;  /* 0x0020000005ff7812 */ /* 0x000fd600078ac0ff */
[----:B------:R-:W1:Y:S01]  /*3af30*/  @!P3 LDC.64 R14, c[0x0][0x5c0] ;  /* 0x00017000ff0ebb82 */ /* 0x000e620000000a00 */
[----:B------:R-:W-:Y:S02]  /*3af40*/  F2FP.SATFINITE.E4M3.F32.PACK_AB_MERGE_C R117, RZ, R81, RZ ;  /* 0x00000051ff75723e */ /* 0x000fe400048070ff */
[----:B------:R-:W-:Y:S02]  /*3af50*/  LOP3.LUT P2, RZ, R5, 0x100000, RZ, 0xc0, !PT ;  /* 0x0010000005ff7812 */ /* 0x000fe4000784c0ff */
[----:B------:R-:W-:Y:S01]  /*3af60*/  LOP3.LUT P4, RZ, R2, 0x4, RZ, 0xc0, !PT ;  /* 0x0000000402ff7812 */ /* 0x000fe2000788c0ff */
[----:B------:R-:W-:Y:S01]  /*3af70*/  @!P5 STG.E.U8 desc[UR46][R112.64+0xa0], R117 ;  /* 0x0000a0757000d986 */ /* 0x000fe2000c10112e */
[----:B-1----:R-:W-:-:S05]  /*3af80*/  @!P3 IADD3 R14, P5, R105, R14, RZ ;  /* 0x0000000e690eb210 */ /* 0x002fca0007fbe0ff */
[----:B------:R-:W-:Y:S02]  /*3af90*/  @!P3 IMAD.X R15, R108, 0x1, R15, P5 ;  /* 0x000000016c0fb824 */ /* 0x000fe400028e060f */
[----:B----4-:R-:W-:Y:S02]  /*3afa0*/  FMUL R81, R163, UR41 ;  /* 0x00000029a3517c20 */ /* 0x010fe40008400000 */
[----:B------:R-:W4:Y:S03]  /*3afb0*/  LDL.LU R163, [R1+0x5dc] ;  /* 0x0005dc0001a37983 */ /* 0x000f260000300800 */
[----:B------:R-:W-:Y:S01]  /*3afc0*/  F2FP.SATFINITE.E4M3.F32.PACK_AB_MERGE_C R121, RZ, R81, RZ ;  /* 0x00000051ff79723e */ /* 0x000fe200048070ff */
[----:B------:R-:W-:Y:S01]  /*3afd0*/  FMUL R81, R153, UR41 ;  /* 0x0000002999517c20 */ /* 0x000fe20008400000 */
[----:B------:R-:W4:Y:S04]  /*3afe0*/  LDL.LU R105, [R1+0x734] ;  /* 0x0007340001697983 */ /* 0x000f280000300800 */
[----:B0-----:R-:W-:Y:S01]  /*3aff0*/  F2FP.SATFINITE.E4M3.F32.PACK_AB_MERGE_C R13, RZ, R81, RZ ;  /* 0x00000051ff0d723e */ /* 0x001fe200048070ff */
[----:B------:R-:W-:Y:S04]  /*3b000*/  @!P2 STG.E.U8 desc[UR46][R110.64+0xa1], R121 ;  /* 0x0000a1796e00a986 */ /* 0x000fe8000c10112e */
[----:B------:R0:W-:Y:S04]  /*3b010*/  @!P3 STG.E.U8 desc[UR46][R14.64+0xa0], R13 ;  /* 0x0000a00d0e00b986 */ /* 0x0001e8000c10112e */
[----:B------:R-:W4:Y:S01]  /*3b020*/  LDL.LU R108, [R1+0x730] ;  /* 0x00073000016c7983 */ /* 0x000f220000300800 */
[----:B0-----:R-:W0:Y:S02]  /*3b030*/  @!P4 LDC.64 R14, c[0x0][0x5c0] ;  /* 0x00017000ff0ecb82 */ /* 0x001e240000000a00 */
[----:B0-----:R-:W-:-:S05]  /*3b040*/  @!P4 IADD3 R14, P5, R237, R14, RZ ;  /* 0x0000000eed0ec210 */ /* 0x001fca0007fbe0ff */
[----:B------:R-:W-:Y:S02]  /*3b050*/  @!P4 IMAD.X R15, R109, 0x1, R15, P5 ;  /* 0x000000016d0fc824 */ /* 0x000fe400028e060f */
[----:B------:R-:W4:Y:S01]  /*3b060*/  LDL.LU R109, [R1+0x72c] ;  /* 0x00072c00016d7983 */ /* 0x000f220000300800 */
[----:B--2---:R-:W-:-:S03]  /*3b070*/  FMUL R81, R186, UR41 ;  /* 0x00000029ba517c20 */ /* 0x004fc60008400000 */
[----:B------:R-:W2:Y:S04]  /*3b080*/  LDL.LU R186, [R1+0x5e0] ;  /* 0x0005e00001ba7983 */ /* 0x000ea80000300800 */
[----:B------:R-:W2:Y:S01]  /*3b090*/  LDL.LU R152, [R1+0x5e4] ;  /* 0x0005e40001987983 */ /* 0x000ea20000300800 */
[----:B------:R-:W-:Y:S01]  /*3b0a0*/  F2FP.SATFINITE.E4M3.F32.PACK_AB_MERGE_C R111, RZ, R81, RZ ;  /* 0x00000051ff6f723e */ /* 0x000fe200048070ff */
[----:B---3--:R-:W-:Y:S02]  /*3b0b0*/  FMUL R81, R187, UR41 ;  /* 0x00000029bb517c20 */ /* 0x008fe40008400000 */
[----:B------:R-:W3:Y:S01]  /*3b0c0*/  LDL.LU R187, [R1+0x5e8] ;  /* 0x0005e80001bb7983 */ /* 0x000ee20000300800 */
[----:B------:R-:W-:-:S03]  /*3b0d0*/  LOP3.LUT P0, RZ, R0, 0x40000000, RZ, 0xc0, !PT ;  /* 0x4000000000ff7812 */ /* 0x000fc6000780c0ff */
[----:B------:R0:W-:Y:S10]  /*3b0e0*/  @!P4 STG.E.U8 desc[UR46][R14.64+0xa1], R111 ;  /* 0x0000a16f0e00c986 */ /* 0x0001f4000c10112e */
[----:B0-----:R-:W0:Y:S01]  /*3b0f0*/  @!P0 LDC.64 R14, c[0x0][0x5c0] ;  /* 0x00017000ff0e8b82 */ /* 0x001e220000000a00 */
[----:B------:R-:W-:-:S02]  /*3b100*/  LOP3.LUT P3, RZ, R5, 0x10000, RZ, 0xc0, !PT ;  /* 0x0001000005ff7812 */ /* 0x000fc4000786c0ff */
[----:B------:R-:W-:Y:S01]  /*3b110*/  F2FP.SATFINITE.E4M3.F32.PACK_AB_MERGE_C R113, RZ, R81, RZ ;  /* 0x00000051ff71723e */ /* 0x000fe200048070ff */
[----:B------:R-:W-:Y:S01]  /*3b120*/  FMUL R81, R162, UR41 ;  /* 0x00000029a2517c20 */ /* 0x000fe20008400000 */
[C---:B------:R-:W-:Y:S02]  /*3b130*/  LOP3.LUT P6, RZ, R5.reuse, 0x80000, RZ, 0xc0, !PT ;  /* 0x0008000005ff7812 */ /* 0x040fe400078cc0ff */
[----:B------:R-:W-:Y:S02]  /*3b140*/  LOP3.LUT P1, RZ, R5, 0x20000, RZ, 0xc0, !PT ;  /* 0x0002000005ff7812 */ /* 0x000fe4000782c0ff */
[----:B------:R-:W-:Y:S02]  /*3b150*/  P2R R13, PR, RZ, 0x8 ;  /* 0x00000008ff0d7803 */ /* 0x000fe40000000000 */
[----:B------:R-:W-:Y:S02]  /*3b160*/  LOP3.LUT P3, RZ, R0, 0x10000000, RZ, 0xc0, !PT ;  /* 0x1000000000ff7812 */ /* 0x000fe4000786c0ff */
[----:B------:R-:W-:-:S02]  /*3b170*/  F2FP.SATFINITE.E4M3.F32.PACK_AB_MERGE_C R115, RZ, R81, RZ ;  /* 0x00000051ff73723e */ /* 0x000fc400048070ff */
[----:B0-----:R-:W-:-:S05]  /*3b180*/  @!P0 IADD3 R14, P5, R236, R14, RZ ;  /* 0x0000000eec0e8210 */ /* 0x001fca0007fbe0ff */
[----:B------:R-:W-:Y:S02]  /*3b190*/  @!P0 IMAD.X R15, R107, 0x1, R15, P5 ;  /* 0x000000016b0f8824 */ /* 0x000fe400028e060f */
[----:B------:R-:W3:Y:S04]  /*3b1a0*/  LDL.LU R107, [R1+0x728] ;  /* 0x00072800016b7983 */ /* 0x000ee80000300800 */
[----:B------:R-:W3:Y:S01]  /*3b1b0*/  LDL.LU R153, [R1+0x5ec] ;  /* 0x0005ec0001997983 */ /* 0x000ee20000300800 */
[----:B----4-:R-:W-:-:S03]  /*3b1c0*/  FMUL R81, R163, UR41 ;  /* 0x00000029a3517c20 */ /* 0x010fc60008400000 */
[----:B------:R-:W4:Y:S02]  /*3b1d0*/  LDL.LU R163, [R1+0x5f0] ;  /* 0x0005f00001a37983 */ /* 0x000f240000300800 */
[----:B------:R-:W-:Y:S02]  /*3b1e0*/  F2FP.SATFINITE.E4M3.F32.PACK_AB_MERGE_C R81, RZ, R81, RZ ;  /* 0x00000051ff51723e */ /* 0x000fe400048070ff */
[----:B------:R-:W-:Y:S04]  /*3b1f0*/  @!P6 STG.E.U8 desc[UR46][R108.64+0xa8], R113 ;  /* 0x0000a8716c00e986 */ /* 0x000fe8000c10112e */
[----:B------:R-:W-:Y:S04]  /*3b200*/  @!P1 STG.E.U8 desc[UR46][R104.64+0xa9], R115 ;  /* 0x0000a97368009986 */ /* 0x000fe8000c10112e */
[----:B------:R0:W-:Y:S02]  /*3b210*/  @!P0 STG.E.U8 desc[UR46][R14.64+0xa8], R81 ;  /* 0x0000a8510e008986 */ /* 0x0001e4000c10112e */
[----:B0-----:R-:W0:Y:S02]  /*3b220*/  @!P3 LDC.64 R14, c[0x0][0x5c0] ;  /* 0x00017000ff0ebb82 */ /* 0x001e240000000a00 */
[----:B0-----:R-:W-:-:S05]  /*3b230*/  @!P3 IADD3 R14, P5, R234, R14, RZ ;  /* 0x0000000eea0eb210 */ /* 0x001fca0007fbe0ff */
[----:B------:R-:W-:Y:S02]  /*3b240*/  @!P3 IMAD.X R15, R103, 0x1, R15, P5 ;  /* 0x00000001670fb824 */ /* 0x000fe400028e060f */
[----:B------:R-:W4:Y:S04]  /*3b250*/  LDL.LU R103, [R1+0x724] ;  /* 0x0007240001677983 */ /* 0x000f280000300800 */
[----:B------:R-:W4:Y:S01]  /*3b260*/  LDL.LU R162, [R1+0x5f4] ;  /* 0x0005f40001a27983 */ /* 0x000f220000300800 */
[----:B------:R-:W-:Y:S01]  /*3b270*/  ISETP.NE.AND P3, PT, R13, RZ, PT ;  /* 0x000000ff0d00720c */ /* 0x000fe20003f65270 */
[----:B--2---:R-:W-:Y:S02]  /*3b280*/  FMUL R13, R186, UR41 ;  /* 0x00000029ba0d7c20 */ /* 0x004fe40008400000 */
[----:B------:R-:W2:Y:S03]  /*3b290*/  LDL.LU R186, [R1+0x5f8] ;  /* 0x0005f80001ba7983 */ /* 0x000ea60000300800 */
[----:B------:R-:W-:Y:S01]  /*3b2a0*/  F2FP.SATFINITE.E4M3.F32.PACK_AB_MERGE_C R105, RZ, R13, RZ ;  /* 0x0000000dff69723e */ /* 0x000fe200048070ff */
[----:B------:R-:W-:-:S05]  /*3b2b0*/  FMUL R13, R152, UR41 ;  /* 0x00000029980d7c20 */ /* 0x000fca0008400000 */
[----:B------:R-:W-:Y:S01]  /*3b2c0*/  F2FP.SATFINITE.E4M3.F32.PACK_AB_MERGE_C R109, RZ, R13, RZ ;  /* 0x0000000dff6d723e */ /* 0x000fe200048070ff */
[----:B---3--:R-:W-:Y:S02]  /*3b2d0*/  FMUL R13, R187, UR41 ;  /* 0x00000029bb0d7c20 */ /* 0x008fe40008400000 */
[----:B------:R-:W3:Y:S01]  /*3b2e0*/  LDL.LU R187, [R1+0x5fc] ;  /* 0x0005fc0001bb7983 */ /* 0x000ee20000300800 */
[C---:B------:R-:W-:Y:S02]  /*3b2f0*/  LOP3.LUT P5, RZ, R0.reuse, 0x10000000, RZ, 0xc0, !PT ;  /* 0x1000000000ff7812 */ /* 0x040fe400078ac0ff */
[----:B------:R-:W-:-:S11]  /*3b300*/  LOP3.LUT P4, RZ, R0, 0x8000000, RZ, 0xc0, !PT ;  /* 0x0800000000ff7812 */ /* 0x000fd6000788c0ff */
[----:B------:R0:W-:Y:S02]  /*3b310*/  @!P5 STG.E.U8 desc[UR46][R14.64+0xa9], R105 ;  /* 0x0000a9690e00d986 */ /* 0x0001e4000c10112e */
[----:B0-----:R-:W0:Y:S01]  /*3b320*/  @!P4 LDC.64 R14, c[0x0][0x5c0] ;  /* 0x00017000ff0ecb82 */ /* 0x001e220000000a00 */
[C---:B------:R-:W-:Y:S02]  /*3b330*/  LOP3.LUT P6, RZ, R5.reuse, 0x2000, RZ, 0xc0, !PT ;  /* 0x0000200005ff7812 */ /* 0x040fe400078cc0ff */
[----:B------:R-:W-:Y:S02]  /*3b340*/  LOP3.LUT P2, RZ, R5, 0x4000, RZ, 0xc0, !PT ;  /* 0x0000400005ff7812 */ /* 0x000fe4000784c0ff */
[----:B------:R-:W-:Y:S02]  /*3b350*/  P2R R104, PR, RZ, 0x40 ;  /* 0x00000040ff687803 */ /* 0x000fe40000000000 */
[----:B------:R-:W-:Y:S02]  /*3b360*/  LOP3.LUT P6, RZ, R0, 0x2000000, RZ, 0xc0, !PT ;  /* 0x0200000000ff7812 */ /* 0x000fe400078cc0ff */
[----:B------:R-:W-:Y:S01]  /*3b370*/  F2FP.SATFINITE.E4M3.F32.PACK_AB_MERGE_C R81, RZ, R13, RZ ;  /* 0x0000000dff51723e */ /* 0x000fe200048070ff */
[----:B------:R-:W-:Y:S01]  /*3b380*/  FMUL R13, R153, UR41 ;  /* 0x00000029990d7c20 */ /* 0x000fe20008400000 */
[----:B0-----:R-:W-:Y:S01]  /*3b390*/  @!P4 IADD3 R14, P5, R232, R14, RZ ;  /* 0x0000000ee80ec210 */ /* 0x001fe20007fbe0ff */
[----:B------:R-:W-:Y:S03]  /*3b3a0*/  @!P3 STG.E.U8 desc[UR46][R106.64+0xb0], R109 ;  /* 0x0000b06d6a00b986 */ /* 0x000fe6000c10112e */
[----:B------:R-:W-:Y:S01]  /*3b3b0*/  F2FP.SATFINITE.E4M3.F32.PACK_AB_MERGE_C R105, RZ, R13, RZ ;  /* 0x0000000dff69723e */ /* 0x000fe200048070ff */
[----:B------:R-:W-:Y:S01]  /*3b3c0*/  @!P4 IMAD.X R15, R235, 0x1, R15, P5 ;  /* 0x00000001eb0fc824 */ /* 0x000fe200028e060f */
[----:B------:R-:W-:Y:S01]  /*3b3d0*/  LOP3.LUT P0, RZ, R0, 0x1000000, RZ, 0xc0, !PT ;  /* 0x0100000000ff7812 */ /* 0x000fe2000780c0ff */
[----:B----4-:R-:W-:Y:S01]  /*3b3e0*/  FMUL R13, R163, UR41 ;  /* 0x00000029a30d7c20 */ /* 0x010fe20008400000 */
[----:B------:R-:W-:Y:S04]  /*3b3f0*/  @!P2 STG.E.U8 desc[UR46][R102.64+0xb1], R81 ;  /* 0x0000b1516600a986 */ /* 0x000fe8000c10112e */
[----:B------:R0:W-:Y:S02]  /*3b400*/  @!P4 STG.E.U8 desc[UR46][R14.64+0xb0], R105 ;  /* 0x0000b0690e00c986 */ /* 0x0001e4000c10112e */
[----:B0-----:R-:W0:Y:S01]  /*3b410*/  @!P6 LDC.64 R14, c[0x0][0x5c0] ;  /* 0x00017000ff0eeb82 */ /* 0x001e220000000a00 */
[----:B------:R-:W-:-:S02]  /*3b420*/  F2FP.SATFINITE.E4M3.F32.PACK_AB_MERGE_C R81, RZ, R13, RZ ;  /* 0x0000000dff51723e */ /* 0x000fc400048070ff */
[----:B0-----:R-:W-:Y:S02]  /*3b430*/  @!P6 IADD3 R14, P5, R101, R14, RZ ;  /* 0x0000000e650ee210 */ /* 0x001fe40007fbe0ff */
[----:B------:R-:W4:Y:S03]  /*3b440*/  LDL.LU R101, [R1+0x720] ;  /* 0x0007200001657983 */ /* 0x000f260000300800 */
[----:B------:R-:W-:Y:S01]  /*3b450*/  @!P6 IMAD.X R15, R99, 0x1, R15, P5 ;  /* 0x00000001630fe824 */ /* 0x000fe200028e060f */
[----:B------:R-:W-:Y:S01]  /*3b460*/  LOP3.LUT P5, RZ, R0, 0x2000000, RZ, 0xc0, !PT ;  /* 0x0200000000ff7812 */ /* 0x000fe200078ac0ff */
[----:B------:R-:W4:Y:S04]  /*3b470*/  LDL.LU R153, [R1+0x600] ;  /* 0x0006000001997983 */ /* 0x000f280000300800 */
[----:B------:R-:W4:Y:S04]  /*3b480*/  LDL.LU R99, [R1+0x71c] ;  /* 0x00071c0001637983 */ /* 0x000f280000300800 */
[----:B------:R-:W4:Y:S04]  /*3b490*/  LDL.LU R152, [R1+0x604] ;  /* 0x0006040001987983 */ /* 0x000f280000300800 */
[----:B------:R0:W-:Y:S04]  /*3b4a0*/  @!P5 STG.E.U8 desc[UR46][R14.64+0xb1], R81 ;  /* 0x0000b1510e00d986 */ /* 0x0001e8000c10112e */
[----:B------:R-:W4:Y:S01]  /*3b4b0*/  LDL.LU R163, [R1+0x608] ;  /* 0x0006080001a37983 */ /* 0x000f220000300800 */
[----:B0-----:R-:W0:Y:S01]  /*3b4c0*/  @!P0 LDC.64 R14, c[0x0][0x5c0] ;  /* 0x00017000ff0e8b82 */ /* 0x001e220000000a00 */
[----:B------:R-:W-:-:S05]  /*3b4d0*/  FMUL R13, R162, UR41 ;  /* 0x00000029a20d7c20 */ /* 0x000fca0008400000 */
[----:B------:R-:W-:Y:S01]  /*3b4e0*/  F2FP.SATFINITE.E4M3.F32.PACK_AB_MERGE_C R103, RZ, R13, RZ ;  /* 0x0000000dff67723e */ /* 0x000fe200048070ff */
[----:B--2---:R-:W-:Y:S02]  /*3b4f0*/  FMUL R13, R186, UR41 ;  /* 0x00000029ba0d7c20 */ /* 0x004fe40008400000 */
[----:B------:R-:W2:Y:S03]  /*3b500*/  LDL.LU R186, [R1+0x60c] ;  /* 0x00060c0001ba7983 */ /* 0x000ea60000300800 */
[----:B------:R-:W-:Y:S02]  /*3b510*/  F2FP.SATFINITE.E4M3.F32.PACK_AB_MERGE_C R105, RZ, R13, RZ ;  /* 0x0000000dff69723e */ /* 0x000fe400048070ff */
[----:B0-----:R-:W-:-:S05]  /*3b520*/  @!P0 IADD3 R14, P5, R233, R14, RZ ;  /* 0x0000000ee90e8210 */ /* 0x001fca0007fbe0ff */
[----:B------:R-:W-:Y:S02]  /*3b530*/  @!P0 IMAD.X R15, R11, 0x1, R15, P5 ;  /* 0x000000010b0f8824 */ /* 0x000fe400028e060f */
[----:B------:R0:W5:Y:S04]  /*3b540*/  LDL.LU R11, [R1+0x718] ;  /* 0x00071800010b7983 */ /* 0x0001680000300800 */
[----:B------:R-:W2:Y:S01]  /*3b550*/  LDL.LU R162, [R1+0x610] ;  /* 0x0006100001a27983 */ /* 0x000ea20000300800 */
[----:B---3--:R-:W-:-:S03]  /*3b560*/  FMUL R13, R187, UR41 ;  /* 0x00000029bb0d7c20 */ /* 0x008fc60008400000 */
[----:B------:R-:W3:Y:S01]  /*3b570*/  LDL.LU R187, [R1+0x614] ;  /* 0x0006140001bb7983 */ /* 0x000ee20000300800 */
[----:B------:R-:W-:Y:S02]  /*3b580*/  ISETP.NE.AND P6, PT, R104, RZ, PT ;  /* 0x000000ff6800720c */ /* 0x000fe40003fc5270 */
[C---:B------:R-:W-:Y:S02]  /*3b590*/  LOP3.LUT P1, RZ, R5.reuse, 0x1000, RZ, 0xc0, !PT ;  /* 0x0000100005ff7812 */ /* 0x040fe4000782c0ff */
[----:B------:R-:W-:Y:S02]  /*3b5a0*/  LOP3.LUT P3, RZ, R0, 0x200000, RZ, 0xc0, !PT ;  /* 0x0020000000ff7812 */ /* 0x000fe4000786c0ff */
[----:B------:R-:W-:Y:S02]  /*3b5b0*/  F2FP.SATFINITE.E4M3.F32.PACK_AB_MERGE_C R81, RZ, R13, RZ ;  /* 0x0000000dff51723e */ /* 0x000fe400048070ff */
[----:B------:R-:W-:-:S05]  /*3b5c0*/  LOP3.LUT P4, RZ, R5, 0x400, RZ, 0xc0, !PT ;  /* 0x0000040005ff7812 */ /* 0x000fca000788c0ff */
[----:B----4-:R-:W-:Y:S04]  /*3b5d0*/  @!P6 STG.E.U8 desc[UR46][R100.64+0xb8], R103 ;  /* 0x0000b8676400e986 */ /* 0x010fe8000c10112e */
[----:B------:R-:W-:Y:S04]  /*3b5e0*/  @!P1 STG.E.U8 desc[UR46][R98.64+0xb9], R105 ;  /* 0x0000b96962009986 */ /* 0x000fe8000c10112e */
[----:B------:R1:W-:Y:S01]  /*3b5f0*/  @!P0 STG.E.U8 desc[UR46][R14.64+0xb8], R81 ;  /* 0x0000b8510e008986 */ /* 0x0003e2000c10112e */
[----:B------:R-:W-:-:S03]  /*3b600*/  FMUL R13, R153, UR41 ;  /* 0x00000029990d7c20 */ /* 0x000fc60008400000 */
[----:B------:R-:W4:Y:S01]  /*3b610*/  LDL.LU R153, [R1+0x618] ;  /* 0x0006180001997983 */ /* 0x000f220000300800 */
[----:B-1----:R-:W1:Y:S01]  /*3b620*/  @!P3 LDC.64 R14, c[0x0][0x5c0] ;  /* 0x00017000ff0ebb82 */ /* 0x002e620000000a00 */
[----:B------:R-:W-:Y:S01]  /*3b630*/  F2FP.SATFINITE.E4M3.F32.PACK_AB_MERGE_C R99, RZ, R13, RZ ;  /* 0x0000000dff63723e */ /* 0x000fe200048070ff */
[----:B------:R-:W-:-:S05]  /*3b640*/  FMUL R13, R152, UR41 ;  /* 0x00000029980d7c20 */ /* 0x000fca0008400000 */
[----:B------:R-:W-:Y:S01]  /*3b650*/  F2FP.SATFINITE.E4M3.F32.PACK_AB_MERGE_C R101, RZ, R13, RZ ;  /* 0x0000000dff65723e */ /* 0x000fe200048070ff */
[----:B------:R-:W-:Y:S02]  /*3b660*/  FMUL R13, R163, UR41 ;  /* 0x00000029a30d7c20 */ /* 0x000fe40008400000 */
[----:B------:R-:W4:Y:S03]  /*3b670*/  LDL.LU R163, [R1+0x61c] ;  /* 0x00061c0001a37983 */ /* 0x000f260000300800 */
[----:B------:R-:W-:Y:S01]  /*3b680*/  F2FP.SATFINITE.E4M3.F32.PACK_AB_MERGE_C R81, RZ, R13, RZ ;  /* 0x0000000dff51723e */ /* 0x000fe200048070ff */
[----:B--2---:R-:W-:Y:S02]  /*3b690*/  FMUL R13, R186, UR41 ;  /* 0x00000029ba0d7c20 */ /* 0x004fe40008400000 */
[----:B------:R-:W2:Y:S01]  /*3b6a0*/  LDL.LU R186, [R1+0x620] ;  /* 0x0006200001ba7983 */ /* 0x000ea20000300800 */
[----:B-1----:R-:W-:-:S05]  /*3b6b0*/  @!P3 IADD3 R14, P5, R229, R14, RZ ;  /* 0x0000000ee50eb210 */ /* 0x002fca0007fbe0ff */
[----:B------:R-:W-:Y:S01]  /*3b6c0*/  @!P3 IMAD.X R15, R231, 0x1, R15, P5 ;  /* 0x00000001e70fb824 */ /* 0x000fe200028e060f */
[----:B------:R-:W-:-:S04]  /*3b6d0*/  LOP3.LUT P5, RZ, R5, 0x800, RZ, 0xc0, !PT ;  /* 0x0000080005ff7812 */ /* 0x000fc800078ac0ff */
[----:B------:R1:W-:Y:S02]  /*3b6e0*/  @!P3 STG.E.U8 desc[UR46][R14.64+0xb9], R99 ;  /* 0x0000b9630e00b986 */ /* 0x0003e4000c10112e */
[----:B-1----:R-:W-:Y:S01]  /*3b6f0*/  F2FP.SATFINITE.E4M3.F32.PACK_AB_MERGE_C R99, RZ, R13, RZ ;  /* 0x0000000dff63723e */ /* 0x002fe200048070ff */
[----:B------:R-:W-:Y:S02]  /*3b700*/  FMUL R13, R162, UR41 ;  /* 0x00000029a20d7c20 */ /* 0x000fe40008400000 */
[----:B------:R-:W2:Y:S04]  /*3b710*/  LDL.LU R162, [R1+0x624] ;  /* 0x0006240001a27983 */ /* 0x000ea80000300800 */
[----:B------:R-:W-:Y:S04]  /*3b720*/  @!P5 STG.E.U8 desc[UR46][R96.64+0xa0], R101 ;  /* 0x0000a0656000d986 */ /* 0x000fe8000c10112e */
[----:B------:R1:W-:Y:S02]  /*3b730*/  @!P4 STG.E.U8 desc[UR46][R94.64+0xa1], R81 ;  /* 0x0000a1515e00c986 */ /* 0x0003e4000c10112e */
[----:B-1----:R-:W-:Y:S01]  /*3b740*/  F2FP.SATFINITE.E4M3.F32.PACK_AB_MERGE_C R81, RZ, R13, RZ ;  /* 0x0000000dff51723e */ /* 0x002fe200048070ff */
[----:B---3--:R-:W-:-:S02]  /*3b750*/  FMUL R13, R187, UR41 ;  /* 0x00000029bb0d7c20 */ /* 0x008fc40008400000 */
[----:B------:R-:W3:Y:S01]  /*3b760*/  LDL.LU R187, [R1+0x628] ;  /* 0x0006280001bb7983 */ /* 0x000ee20000300800 */
[C---:B------:R-:W-:Y:S02]  /*3b770*/  LOP3.LUT P2, RZ, R0.reuse, 0x40000, RZ, 0xc0, !PT ;  /* 0x0004000000ff7812 */ /* 0x040fe4000784c0ff */
[----:B------:R-:W-:Y:S01]  /*3b780*/  LOP3.LUT P6, RZ, R0, 0x2, RZ, 0xc0, !PT ;  /* 0x0000000200ff7812 */ /* 0x000fe200078cc0ff */
[----:B------:R-:W3:Y:S10]  /*3b790*/  LDL.LU R152, [R1+0x62c] ;  /* 0x00062c0001987983 */ /* 0x000ef40000300800 */
[----:B------:R-:W1:Y:S02]  /*3b7a0*/  @!P2 LDC.64 R14, c[0x0][0x5c0] ;  /* 0x00017000ff0eab82 */ /* 0x000e640000000a00 */
[----:B-1----:R-:W-:-:S05]  /*3b7b0*/  @!P2 IADD3 R14, P5, R228, R14, RZ ;  /* 0x0000000ee40ea210 */ /* 0x002fca0007fbe0ff */
[----:B------:R-:W-:-:S05]  /*3b7c0*/  @!P2 IMAD.X R15, R230, 0x1, R15, P5 ;  /* 0x00000001e60fa824 */ /* 0x000fca00028e060f */
[----:B------:R1:W-:Y:S02]  /*3b7d0*/  @!P2 STG.E.U8 desc[UR46][R14.64+0xa0], R99 ;  /* 0x0000a0630e00a986 */ /* 0x0003e4000c10112e */
[----:B-1----:R-:W1:Y:S01]  /*3b7e0*/  @!P6 LDC.64 R14, c[0x0][0x5c0] ;  /* 0x00017000ff0eeb82 */ /* 0x002e620000000a00 */
[----:B------:R-:W-:Y:S02]  /*3b7f0*/  F2FP.SATFINITE.E4M3.F32.PACK_AB_MERGE_C R95, RZ, R13, RZ ;  /* 0x0000000dff5f723e */ /* 0x000fe400048070ff */
[C---:B------:R-:W-:Y:S02]  /*3b800*/  LOP3.LUT P1, RZ, R5.reuse, 0x80, RZ, 0xc0, !PT ;  /* 0x0000008005ff7812 */ /* 0x040fe4000782c0ff */
[----:B------:R-:W-:Y:S02]  /*3b810*/  LOP3.LUT P0, RZ, R5, 0x40, RZ, 0xc0, !PT ;  /* 0x0000004005ff7812 */ /* 0x000fe4000780c0ff */
[----:B-1----:R-:W-:-:S05]  /*3b820*/  @!P6 IADD3 R14, P5, R225, R14, RZ ;  /* 0x0000000ee10ee210 */ /* 0x002fca0007fbe0ff */
[----:B------:R-:W-:-:S05]  /*3b830*/  @!P6 IMAD.X R15, R227, 0x1, R15, P5 ;  /* 0x00000001e30fe824 */ /* 0x000fca00028e060f */
[----:B------:R1:W-:Y:S04]  /*3b840*/  @!P6 STG.E.U8 desc[UR46][R14.64+0xa1], R81 ;  /* 0x0000a1510e00e986 */ /* 0x0003e8000c10112e */
[----:B------:R-:W-:Y:S01]  /*3b850*/  @!P1 STG.E.U8 desc[UR46][R90.64+0xa8], R95 ;  /* 0x0000a85f5a009986 */ /* 0x000fe2000c10112e */
[----:B----4-:R-:W-:-:S05]  /*3b860*/  FMUL R13, R153, UR41 ;  /* 0x00000029990d7c20 */ /* 0x010fca0008400000 */
[----:B------:R-:W-:Y:S01]  /*3b870*/  F2FP.SATFINITE.E4M3.F32.PACK_AB_MERGE_C R97, RZ, R13, RZ ;  /* 0x0000000dff61723e */ /* 0x000fe200048070ff */
[----:B------:R-:W-:Y:S02]  /*3b880*/  FMUL R13, R163, UR41 ;  /* 0x00000029a30d7c20 */ /* 0x000fe40008400000 */
[----:B------:R-:W4:Y:S04]  /*3b890*/  LDL.LU R163, [R1+0x630] ;  /* 0x0006300001a37983 */ /* 0x000f280000300800 */
[----:B------:R-:W4:Y:S01]  /*3b8a0*/  LDL.LU R153, [R1+0x634] ;  /* 0x0006340001997983 */ /* 0x000f220000300800 */
[----:B-1----:R-:W-:Y:S01]  /*3b8b0*/  F2FP.SATFINITE.E4M3.F32.PACK_AB_MERGE_C R81, RZ, R13, RZ ;  /* 0x0000000dff51723e */ /* 0x002fe200048070ff */
[----:B--2---:R-:W-:Y:S02]  /*3b8c0*/  FMUL R13, R186, UR41 ;  /* 0x00000029ba0d7c20 */ /* 0x004fe40008400000 */
[----:B------:R-:W2:Y:S04]  /*3b8d0*/  LDL.LU R186, [R1+0x638] ;  /* 0x0006380001ba7983 */ /* 0x000ea80000300800 */
[----:B------:R1:W-:Y:S02]  /*3b8e0*/  @!P0 STG.E.U8 desc[UR46][R88.64+0xa9], R97 ;  /* 0x0000a96158008986 */ /* 0x0003e4000c10112e */
[----:B-1----:R-:W-:Y:S01]  /*3b8f0*/  F2FP.SATFINITE.E4M3.F32.PACK_AB_MERGE_C R89, RZ, R13, RZ ;  /* 0x0000000dff59723e */ /* 0x002fe200048070ff */
[----:B------:R-:W-:-:S02]  /*3b900*/  FMUL R13, R162, UR41 ;  /* 0x00000029a20d7c20 */ /* 0x000fc40008400000 */
[----:B------:R-:W2:Y:S03]  /*3b910*/  LDL.LU R162, [R1+0x63c] ;  /* 0x00063c0001a27983 */ /* 0x000ea60000300800 */
[----:B------:R-:W-:Y:S01]  /*3b920*/  F2FP.SATFINITE.E4M3.F32.PACK_AB_MERGE_C R91, RZ, R13, RZ ;  /* 0x0000000dff5b723e */ /* 0x000fe200048070ff */
[----:B---3--:R-:W-:Y:S02]  /*3b930*/  FMUL R13, R187, UR41 ;  /* 0x00000029bb0d7c20 */ /* 0x008fe40008400000 */
[----:B------:R-:W3:Y:S01]  /*3b940*/  LDL.LU R187, [R1+0x640] ;  /* 0x0006400001bb7983 */ /* 0x000ee20000300800 */
[----:B------:R-:W-:-:S13]  /*3b950*/  LOP3.LUT P3, RZ, R0, 0x10000, RZ, 0xc0, !PT ;  /* 0x0001000000ff7812 */ /* 0x000fda000786c0ff */
[----:B------:R-:W1:Y:S01]  /*3b960*/  @!P3 LDC.64 R14, c[0x0][0x5c0] ;  /* 0x00017000ff0ebb82 */ /* 0x000e620000000a00 */
[----:B------:R-:W-:Y:S02]  /*3b970*/  LOP3.LUT P4, RZ, R0, 0x4000, RZ, 0xc0, !PT ;  /* 0x0000400000ff7812 */ /* 0x000fe4000788c0ff */
[----:B-1----:R-:W-:-:S05]  /*3b980*/  @!P3 IADD3 R14, P5, R221, R14, RZ ;  /* 0x0000000edd0eb210 */ /* 0x002fca0007fbe0ff */
[----:B------:R-:W-:-:S05]  /*3b990*/  @!P3 IMAD.X R15, R223, 0x1, R15, P5 ;  /* 0x00000001df0fb824 */ /* 0x000fca00028e060f */
[----:B------:R1:W-:Y:S02]  /*3b9a0*/  @!P3 STG.E.U8 desc[UR46][R14.64+0xa8], R81 ;  /* 0x0000a8510e00b986 */ /* 0x0003e4000c10112e */
[----:B-1----:R-:W1:Y:S01]  /*3b9b0*/  @!P4 LDC.64 R14, c[0x0][0x5c0] ;  /* 0x00017000ff0ecb82 */ /* 0x002e620000000a00 */
[----:B------:R-:W-:-:S04]  /*3b9c0*/  LOP3.LUT P2, RZ, R0, 0x1000, RZ, 0xc0, !PT ;  /* 0x0000100000ff7812 */ /* 0x000fc8000784c0ff */
[----:B------:R-:W-:Y:S02]  /*3b9d0*/  P2R R94, PR, RZ, 0x4 ;  /* 0x00000004ff5e7803 */ /* 0x000fe40000000000 */
[----:B------:R-:W-:Y:S02]  /*3b9e0*/  LOP3.LUT P2, RZ, R5, 0x20, RZ, 0xc0, !PT ;  /* 0x0000002005ff7812 */ /* 0x000fe4000784c0ff */
[----:B-1----:R-:W-:-:S05]  /*3b9f0*/  @!P4 IADD3 R14, P5, R220, R14, RZ ;  /* 0x0000000edc0ec210 */ /* 0x002fca0007fbe0ff */
[----:B------:R-:W-:-:S05]  /*3ba00*/  @!P4 IMAD.X R15, R222, 0x1, R15, P5 ;  /* 0x00000001de0fc824 */ /* 0x000fca00028e060f */
[----:B------:R1:W-:Y:S04]  /*3ba10*/  @!P4 STG.E.U8 desc[UR46][R14.64+0xa9], R89 ;  /* 0x0000a9590e00c986 */ /* 0x0003e8000c10112e */
[----:B------:R-:W-:Y:S01]  /*3ba20*/  @!P2 STG.E.U8 desc[UR46][R84.64+0xb0], R91 ;  /* 0x0000b05b5400a986 */ /* 0x000fe2000c10112e */
[----:B------:R-:W-:Y:S02]  /*3ba30*/  ISETP.NE.AND P2, PT, R94, RZ, PT ;  /* 0x000000ff5e00720c */ /* 0x000fe40003f45270 */
[----:B------:R-:W-:-:S11]  /*3ba40*/  LOP3.LUT P5, RZ, R5, 0x10, RZ, 0xc0, !PT ;  /* 0x0000001005ff7812 */ /* 0x000fd600078ac0ff */
[----:B-1----:R-:W1:Y:S01]  /*3ba50*/  @!P2 LDC.64 R14, c[0x0][0x5c0] ;  /* 0x00017000ff0eab82 */ /* 0x002e620000000a00 */
[----:B------:R-:W-:-:S05]  /*3ba60*/  F2FP.SATFINITE.E4M3.F32.PACK_AB_MERGE_C R81, RZ, R13, RZ ;  /* 0x0000000dff51723e */ /* 0x000fca00048070ff */
[----:B------:R-:W-:Y:S01]  /*3ba70*/  @!P5 STG.E.U8 desc[UR46][R82.64+0xb1], R81 ;  /* 0x0000b1515200d986 */ /* 0x000fe2000c10112e */
[----:B------:R-:W-:Y:S01]  /*3ba80*/  LOP3.LUT P6, RZ, R0, 0x400, RZ, 0xc0, !PT ;  /* 0x0000040000ff7812 */ /* 0x000fe200078cc0ff */
[----:B------:R-:W-:Y:S01]  /*3ba90*/  FMUL R13, R152, UR41 ;  /* 0x00000029980d7c20 */ /* 0x000fe20008400000 */
[----:B-1----:R-:W-:-:S05]  /*3baa0*/  @!P2 IADD3 R14, P5, R224, R14, RZ ;  /* 0x0000000ee00ea210 */ /* 0x002fca0007fbe0ff */
[----:B------:R-:W-:Y:S01]  /*3bab0*/  @!P2 IMAD.X R15, R226, 0x1, R15, P5 ;  /* 0x00000001e20fa824 */ /* 0x000fe200028e060f */
[----:B------:R-:W-:Y:S02]  /*3bac0*/  LOP3.LUT P5, RZ, R0, 0x1000, RZ, 0xc0, !PT ;  /* 0x0000100000ff7812 */ /* 0x000fe400078ac0ff */
[----:B------:R-:W-:-:S11]  /*3bad0*/  F2FP.SATFINITE.E4M3.F32.PACK_AB_MERGE_C R89, RZ, R13, RZ ;  /* 0x0000000dff59723e */ /* 0x000fd600048070ff */
[----:B------:R1:W-:Y:S02]  /*3bae0*/  @!P5 STG.E.U8 desc[UR46][R14.64+0xb0], R89 ;  /* 0x0000b0590e00d986 */ /* 0x0003e4000c10112e */
[----:B-1----:R-:W1:Y:S02]  /*3baf0*/  @!P6 LDC.64 R14, c[0x0][0x5c0] ;  /* 0x00017000ff0eeb82 */ /* 0x002e640000000a00 */
[----:B-1----:R-:W-:-:S05]  /*3bb00*/  @!P6 IADD3 R14, P5, R179, R14, RZ ;  /* 0x0000000eb30ee210 */ /* 0x002fca0007fbe0ff */
[----:B------:R-:W-:Y:S02]  /*3bb10*/  @!P6 IMAD.X R15, R219, 0x1, R15, P5 ;  /* 0x00000001db0fe824 */ /* 0x000fe400028e060f */
[----:B----4-:R-:W-:Y:S02]  /*3bb20*/  FMUL R13, R163, UR41 ;  /* 0x00000029a30d7c20 */ /* 0x010fe40008400000 */
[----:B------:R-:W4:Y:S03]  /*3bb30*/  LDL.LU R163, [R1+0x644] ;  /* 0x0006440001a37983 */ /* 0x000f260000300800 */
[----:B------:R-:W-:Y:S01]  /*3bb40*/  F2FP.SATFINITE.E4M3.F32.PACK_AB_MERGE_C R81, RZ, R13, RZ ;  /* 0x0000000dff51723e */ /* 0x000fe200048070ff */
[----:B------:R-:W-:-:S05]  /*3bb50*/  FMUL R13, R153, UR41 ;  /* 0x00000029990d7c20 */ /* 0x000fca0008400000 */
[----:B------:R-:W-:Y:S01]  /*3bb60*/  F2FP.SATFINITE.E4M3.F32.PACK_AB_MERGE_C R83, RZ, R13, RZ ;  /* 0x0000000dff53723e */ /* 0x000fe200048070ff */
[----:B--2---:R-:W-:Y:S02]  /*3bb70*/  FMUL R13, R186, UR41 ;  /* 0x00000029ba0d7c20 */ /* 0x004fe40008400000 */
[----:B------:R-:W2:Y:S04]  /*3bb80*/  LDL.LU R186, [R1+0x648] ;  /* 0x0006480001ba7983 */ /* 0x000ea80000300800 */
[----:B------:R-:W2:Y:S01]  /*3bb90*/  LDL.LU R153, [R1+0x64c] ;  /* 0x00064c0001997983 */ /* 0x000ea20000300800 */
[----:B------:R-:W-:-:S03]  /*3bba0*/  F2FP.SATFINITE.E4M3.F32.PACK_AB_MERGE_C R85, RZ, R13, RZ ;  /* 0x0000000dff55723e */ /* 0x000fc600048070ff */
[----:B------:R1:W-:Y:S01]  /*3bbb0*/  @!P6 STG.E.U8 desc[UR46][R14.64+0xb1], R81 ;  /* 0x0000b1510e00e986 */ /* 0x0003e2000c10112e */
[----:B------:R-:W-:-:S03]  /*3bbc0*/  FMUL R13, R162, UR41 ;  /* 0x00000029a20d7c20 */ /* 0x000fc60008400000 */
[----:B------:R-:W2:Y:S02]  /*3bbd0*/  LDL.LU R162, [R1+0x650] ;  /* 0x0006500001a27983 */ /* 0x000ea40000300800 */
[----:B-1----:R-:W-:Y:S01]  /*3bbe0*/  F2FP.SATFINITE.E4M3.F32.PACK_AB_MERGE_C R81, RZ, R13, RZ ;  /* 0x0000000dff51723e */ /* 0x002fe200048070ff */
[----:B---3--:R-:W-:Y:S02]  /*3bbf0*/  FMUL R13, R187, UR41 ;  /* 0x00000029bb0d7c20 */ /* 0x008fe40008400000 */
[----:B------:R-:W3:Y:S01]  /*3bc00*/  LDL.LU R187, [R1+0x654] ;  /* 0x0006540001bb7983 */ /* 0x000ee20000300800 */
[----:B------:R-:W-:-:S13]  /*3bc10*/  LOP3.LUT P1, RZ, R0, 0x100, RZ, 0xc0, !PT ;  /* 0x0000010000ff7812 */ /* 0x000fda000782c0ff */
[----:B------:R-:W1:Y:S01]  /*3bc20*/  @!P1 LDC.64 R14, c[0x0][0x5c0] ;  /* 0x00017000ff0e9b82 */ /* 0x000e620000000a00 */
[C---:B------:R-:W-:Y:S02]  /*3bc30*/  LOP3.LUT P0, RZ, R5.reuse, 0x8, RZ, 0xc0, !PT ;  /* 0x0000000805ff7812 */ /* 0x040fe4000780c0ff */
[----:B------:R-:W-:Y:S02]  /*3bc40*/  LOP3.LUT P3, RZ, R5, 0x1, RZ, 0xc0, !PT ;  /* 0x0000000105ff7812 */ /* 0x000fe4000786c0ff */
[----:B------:R-:W-:-:S09]  /*3bc50*/  LOP3.LUT P4, RZ, R0, 0x20, RZ, 0xc0, !PT ;  /* 0x0000002000ff7812 */ /* 0x000fd2000788c0ff */
[----:B------:R-:W-:Y:S01]  /*3bc60*/  @!P0 STG.E.U8 desc[UR46][R74.64+0xb8], R83 ;  /* 0x0000b8534a008986 */ /* 0x000fe2000c10112e */
[----:B-1----:R-:W-:-:S03]  /*3bc70*/  @!P1 IADD3 R14, P5, R177, R14, RZ ;  /* 0x0000000eb10e9210 */ /* 0x002fc60007fbe0ff */
[----:B------:R-:W-:Y:S02]  /*3bc80*/  @!P3 STG.E.U8 desc[UR46][R68.64+0xb9], R85 ;  /* 0x0000b9554400b986 */ /* 0x000fe4000c10112e */
[----:B------:R-:W-:-:S05]  /*3bc90*/  @!P1 IMAD.X R15, R178, 0x1, R15, P5 ;  /* 0x00000001b20f9824 */ /* 0x000fca00028e060f */
[----:B------:R1:W-:Y:S02]  /*3bca0*/  @!P1 STG.E.U8 desc[UR46][R14.64+0xb8], R81 ;  /* 0x0000b8510e009986 */ /* 0x0003e4000c10112e */
[----:B-1----:R-:W1:Y:S01]  /*3bcb0*/  @!P4 LDC.64 R14, c[0x0][0x5c0] ;  /* 0x00017000ff0ecb82 */ /* 0x002e620000000a00 */
[----:B------:R-:W-:Y:S02]  /*3bcc0*/  LOP3.LUT P2, RZ, R10, 0x40000000, RZ, 0xc0, !PT ;  /* 0x400000000aff7812 */ /* 0x000fe4000784c0ff */
[----:B------:R-:W-:Y:S02]  /*3bcd0*/  F2FP.SATFINITE.E4M3.F32.PACK_AB_MERGE_C R69, RZ, R13, RZ ;  /* 0x0000000dff45723e */ /* 0x000fe400048070ff */
[----:B-1----:R-:W-:-:S05]  /*3bce0*/  @!P4 IADD3 R14, P5, R176, R14, RZ ;  /* 0x0000000eb00ec210 */ /* 0x002fca0007fbe0ff */
[----:B------:R-:W-:Y:S01]  /*3bcf0*/  @!P4 IMAD.X R15, R169, 0x1, R15, P5 ;  /* 0x00000001a90fc824 */ /* 0x000fe200028e060f */
[----:B------:R-:W-:-:S04]  /*3bd00*/  ISETP.LT.OR P5, PT, R27, 0xc1, !P2 ;  /* 0x000000c11b00780c */ /* 0x000fc800057a1670 */
[----:B------:R1:W-:Y:S09]  /*3bd10*/  @!P4 STG.E.U8 desc[UR46][R14.64+0xb9], R69 ;  /* 0x0000b9450e00c986 */ /* 0x0003f2000c10112e */
[----:B-1----:R-:W1:Y:S02]  /*3bd20*/  @!P5 LDC.64 R14, c[0x0][0x5c0] ;  /* 0x00017000ff0edb82 */ /* 0x002e640000000a00 */
[----:B-1----:R-:W-:-:S05]  /*3bd30*/  @!P5 IADD3 R14, P6, R12, R14, RZ ;  /* 0x0000000e0c0ed210 */ /* 0x002fca0007fde0ff */
[----:B------:R-:W-:Y:S02]  /*3bd40*/  @!P5 IMAD.X R15, R29, 0x1, R15, P6 ;  /* 0x000000011d0fd824 */ /* 0x000fe400030e060f */
[----:B----4-:R-:W-:Y:S02]  /*3bd50*/  FMUL R13, R163, UR41 ;  /* 0x00000029a30d7c20 */ /* 0x010fe40008400000 */
[----:B------:R-:W4:Y:S04]  /*3bd60*/  LDL.LU R163, [R1+0x658] ;  /* 0x0006580001a37983 */ /* 0x000f280000300800 */
[----:B------:R-:W4:Y:S01]  /*3bd70*/  LDL.LU R152, [R1+0x65c] ;  /* 0x00065c0001987983 */ /* 0x000f220000300800 */
[----:B------:R-:W-:Y:S01]  /*3bd80*/  F2FP.SATFINITE.E4M3.F32.PACK_AB_MERGE_C R75, RZ, R13, RZ ;  /* 0x0000000dff4b723e */ /* 0x000fe200048070ff */
[----:B--2---:R-:W-:-:S02]  /*3bd90*/  FMUL R13, R186, UR41 ;  /* 0x00000029ba0d7c20 */ /* 0x004fc40008400000 */
[----:B------:R-:W2:Y:S03]  /*3bda0*/  LDL.LU R186, [R1+0x660] ;  /* 0x0006600001ba7983 */ /* 0x000ea60000300800 */
[----:B------:R-:W-:Y:S01]  /*3bdb0*/  F2FP.SATFINITE.E4M3.F32.PACK_AB_MERGE_C R81, RZ, R13, RZ ;  /* 0x0000000dff51723e */ /* 0x000fe200048070ff */
[----:B------:R-:W-:Y:S02]  /*3bdc0*/  FMUL R13, R153, UR41 ;  /* 0x00000029990d7c20 */ /* 0x000fe40008400000 */
[----:B------:R-:W2:Y:S03]  /*3bdd0*/  LDL.LU R153, [R1+0x664] ;  /* 0x0006640001997983 */ /* 0x000ea60000300800 */
[----:B------:R-:W-:Y:S01]  /*3bde0*/  F2FP.SATFINITE.E4M3.F32.PACK_AB_MERGE_C R83, RZ, R13, RZ ;  /* 0x0000000dff53723e */ /* 0x000fe200048070ff */
[----:B------:R1:W-:Y:S01]  /*3bdf0*/  @!P5 STG.E.U8 desc[UR46][R14.64+0xc0], R75 ;  /* 0x0000c04b0e00d986 */ /* 0x0003e2000c10112e */
[----:B------:R-:W-:-:S03]  /*3be00*/  FMUL R13, R162, UR41 ;  /* 0x00000029a20d7c20 */ /* 0x000fc60008400000 */
[----:B------:R-:W2:Y:S02]  /*3be10*/  LDL.LU R162, [R1+0x668] ;  /* 0x0006680001a27983 */ /* 0x000ea40000300800 */
[----:B-1----:R-:W-:Y:S01]  /*3be20*/  F2FP.SATFINITE.E4M3.F32.PACK_AB_MERGE_C R75, RZ, R13, RZ ;  /* 0x0000000dff4b723e */ /* 0x002fe200048070ff */
[----:B---3--:R-:W-:Y:S02]  /*3be30*/  FMUL R13, R187, UR41 ;  /* 0x00000029bb0d7c20 */ /* 0x008fe40008400000 */
[----:B------:R-:W3:Y:S01]  /*3be40*/  LDL.LU R187, [R1+0x66c] ;  /* 0x00066c0001bb7983 */ /* 0x000ee20000300800 */
[----:B------:R-:W-:-:S13]  /*3be50*/  ISETP.LT.OR P5, PT, R27, 0xc2, !P2 ;  /* 0x000000c21b00780c */ /* 0x000fda00057a1670 */
[----:B------:R-:W1:Y:S02]  /*3be60*/  @!P5 LDC.64 R14, c[0x0][0x5c0] ;  /* 0x00017000ff0edb82 */ /* 0x000e640000000a00 */
[----:B-1----:R-:W-:-:S05]  /*3be70*/  @!P5 IADD3 R14, P6, R12, R14, RZ ;  /* 0x0000000e0c0ed210 */ /* 0x002fca0007fde0ff */
[----:B------:R-:W-:-:S05]  /*3be80*/  @!P5 IMAD.X R15, R29, 0x1, R15, P6 ;  /* 0x000000011d0fd824 */ /* 0x000fca00030e060f */
[----:B------:R1:W-:Y:S01]  /*3be90*/  @!P5 STG.E.U8 desc[UR46][R14.64+0xc1], R81 ;  /* 0x0000c1510e00d986 */ /* 0x0003e2000c10112e */
[----:B------:R-:W-:-:S13]  /*3bea0*/  ISETP.LT.OR P5, PT, R27, 0xc9, !P2 ;  /* 0x000000c91b00780c */ /* 0x000fda00057a1670 */
[----:B------:R-:W0:Y:S01]  /*3beb0*/  @!P5 LDC.64 R68, c[0x0][0x5c0] ;  /* 0x00017000ff44db82 */ /* 0x000e220000000a00 */
[----:B------:R-:W-:Y:S02]  /*3bec0*/  LOP3.LUT P0, RZ, R5, 0x4, RZ, 0xc0, !PT ;  /* 0x0000000405ff7812 */ /* 0x000fe4000780c0ff */
[----:B------:R-:W-:Y:S02]  /*3bed0*/  LOP3.LUT P3, RZ, R2, 0x80000000, RZ, 0xc0, !PT ;  /* 0x8000000002ff7812 */ /* 0x000fe4000786c0ff */
[----:B-1----:R-:W-:-:S09]  /*3bee0*/  F2FP.SATFINITE.E4M3.F32.PACK_AB_MERGE_C R81, RZ, R13, RZ ;  /* 0x0000000dff51723e */ /* 0x002fd200048070ff */
[----:B------:R1:W-:Y:S01]  /*3bef0*/  @!P0 STG.E.U8 desc[UR46][R66.64+0xc0], R83 ;  /* 0x0000c05342008986 */ /* 0x0003e2000c10112e */
[----:B0-----:R-:W-:-:S03]  /*3bf00*/  @!P5 IADD3 R68, P6, R12, R68, RZ ;  /* 0x000000440c44d210 */ /* 0x001fc60007fde0ff */
[----:B------:R0:W-:Y:S02]  /*3bf10*/  @!P3 STG.E.U8 desc[UR46][R62.64+0xc1], R75 ;  /* 0x0000c14b3e00b986 */ /* 0x0001e4000c10112e */
[----:B------:R-:W-:-:S05]  /*3bf20*/  @!P5 IMAD.X R69, R29, 0x1, R69, P6 ;  /* 0x000000011d45d824 */ /* 0x000fca00030e0645 */
[----:B------:R2:W-:Y:S01]  /*3bf30*/  @!P5 STG.E.U8 desc[UR46][R68.64+0xc8], R81 ;  /* 0x0000c8514400d986 */ /* 0x0005e2000c10112e */
[----:B------:R-:W-:-:S13]  /*3bf40*/  ISETP.LT.OR P5, PT, R27, 0xca, !P2 ;  /* 0x000000ca1b00780c */ /* 0x000fda00057a1670 */
[----:B------:R-:W1:Y:S01]  /*3bf50*/  @!P5 LDC.64 R14, c[0x0][0x5c0] ;  /* 0x00017000ff0edb82 */ /* 0x000e620000000a00 */
[----:B------:R-:W-:Y:S02]  /*3bf60*/  LOP3.LUT P1, RZ, R5, 0x2, RZ, 0xc0, !PT ;  /* 0x0000000205ff7812 */ /* 0x000fe4000782c0ff */
[----:B-1----:R-:W-:-:S05]  /*3bf70*/  @!P5 IADD3 R14, P6, R12, R14, RZ ;  /* 0x0000000e0c0ed210 */ /* 0x002fca0007fde0ff */
[----:B------:R-:W-:Y:S02]  /*3bf80*/  @!P5 IMAD.X R15, R29, 0x1, R15, P6 ;  /* 0x000000011d0fd824 */ /* 0x000fe400030e060f */
[----:B----4-:R-:W-:Y:S02]  /*3bf90*/  FMUL R13, R163, UR41 ;  /* 0x00000029a30d7c20 */ /* 0x010fe40008400000 */
[----:B------:R-:W4:Y:S03]  /*3bfa0*/  LDL.LU R163, [R1+0x670] ;  /* 0x0006700001a37983 */ /* 0x000f260000300800 */
[----:B------:R-:W-:Y:S01]  /*3bfb0*/  F2FP.SATFINITE.E4M3.F32.PACK_AB_MERGE_C R67, RZ, R13, RZ ;  /* 0x0000000dff43723e */ /* 0x000fe200048070ff */
[----:B------:R-:W-:-:S05]  /*3bfc0*/  FMUL R13, R152, UR41 ;  /* 0x00000029980d7c20 */ /* 0x000fca0008400000 */
[----:B0-----:R-:W-:Y:S01]  /*3bfd0*/  F2FP.SATFINITE.E4M3.F32.PACK_AB_MERGE_C R75, RZ, R13, RZ ;  /* 0x0000000dff4b723e */ /* 0x001fe200048070ff */
[----:B--2---:R-:W-:Y:S02]  /*3bfe0*/  FMUL R13, R186, UR41 ;  /* 0x00000029ba0d7c20 */ /* 0x004fe40008400000 */
[----:B------:R-:W2:Y:S03]  /*3bff0*/  LDL.LU R186, [R1+0x674] ;  /* 0x0006740001ba7983 */ /* 0x000ea60000300800 */
[----:B------:R-:W-:Y:S01]  /*3c000*/  F2FP.SATFINITE.E4M3.F32.PACK_AB_MERGE_C R69, RZ, R13, RZ ;  /* 0x0000000dff45723e */ /* 0x000fe200048070ff */
[----:B------:R-:W-:Y:S01]  /*3c010*/  FMUL R13, R153, UR41 ;  /* 0x00000029990d7c20 */ /* 0x000fe20008400000 */
[----:B------:R-:W2:Y:S04]  /*3c020*/  LDL.LU R152, [R1+0x678] ;  /* 0x0006780001987983 */ /* 0x000ea80000300800 */
[----:B------:R0:W-:Y:S04]  /*3c030*/  @!P5 STG.E.U8 desc[UR46][R14.64+0xc9], R67 ;  /* 0x0000c9430e00d986 */ /* 0x0001e8000c10112e */
[----:B------:R-:W2:Y:S01]  /*3c040*/  LDL.LU R153, [R1+0x67c] ;  /* 0x00067c0001997983 */ /* 0x000ea20000300800 */
[----:B0-----:R-:W-:Y:S01]  /*3c050*/  F2FP.SATFINITE.E4M3.F32.PACK_AB_MERGE_C R67, RZ, R13, RZ ;  /* 0x0000000dff43723e */ /* 0x001fe200048070ff */
[----:B------:R-:W-:-:S02]  /*3c060*/  FMUL R13, R162, UR41 ;  /* 0x00000029a20d7c20 */ /* 0x000fc40008400000 */
[----:B------:R0:W-:Y:S03]  /*3c070*/  @!P1 STG.E.U8 desc[UR46][R60.64+0xc8], R75 ;  /* 0x0000c84b3c009986 */ /* 0x0001e6000c10112e */
[----:B0-----:R-:W-:Y:S01]  /*3c080*/  F2FP.SATFINITE.E4M3.F32.PACK_AB_MERGE_C R61, RZ, R13, RZ ;  /* 0x0000000dff3d723e */ /* 0x001fe200048070ff */
[----:B---3--:R-:W-:Y:S02]  /*3c090*/  FMUL R13, R187, UR41 ;  /* 0x00000029bb0d7c20 */ /* 0x008fe40008400000 */
[----:B------:R-:W3:Y:S01]  /*3c0a0*/  LDL.LU R187, [R1+0x680] ;  /* 0x0006800001bb7983 */ /* 0x000ee20000300800 */
[----:B------:R-:W-:Y:S02]  /*3c0b0*/  ISETP.LT.OR P5, PT, R27, 0xd1, !P2 ;  /* 0x000000d11b00780c */ /* 0x000fe400057a1670 */
[----:B------:R-:W-:Y:S01]  /*3c0c0*/  LOP3.LUT P4, RZ, R2, 0x40000000, RZ, 0xc0, !PT ;  /* 0x4000000002ff7812 */ /* 0x000fe2000788c0ff */
[----:B------:R-:W3:Y:S10]  /*3c0d0*/  LDL.LU R162, [R1+0x684] ;  /* 0x0006840001a27983 */ /* 0x000ef40000300800 */
[----:B------:R-:W0:Y:S02]  /*3c0e0*/  @!P5 LDC.64 R62, c[0x0][0x5c0] ;  /* 0x00017000ff3edb82 */ /* 0x000e240000000a00 */
[----:B------:R1:W-:Y:S01]  /*3c0f0*/  @!P4 STG.E.U8 desc[UR46][R58.64+0xc9], R69 ;  /* 0x0000c9453a00c986 */ /* 0x0003e2000c10112e */
[----:B0-----:R-:W-:-:S05]  /*3c100*/  @!P5 IADD3 R62, P6, R12, R62, RZ ;  /* 0x0000003e0c3ed210 */ /* 0x001fca0007fde0ff */
[----:B------:R-:W-:-:S05]  /*3c110*/  @!P5 IMAD.X R63, R29, 0x1, R63, P6 ;  /* 0x000000011d3fd824 */ /* 0x000fca00030e063f */
[----:B------:R0:W-:Y:S01]  /*3c120*/  @!P5 STG.E.U8 desc[UR46][R62.64+0xd0], R67 ;  /* 0x0000d0433e00d986 */ /* 0x0001e2000c10112e */
[----:B------:R-:W-:-:S13]  /*3c130*/  ISETP.LT.OR P5, PT, R27, 0xd2, !P2 ;  /* 0x000000d21b00780c */ /* 0x000fda00057a1670 */
[----:B------:R-:W0:Y:S01]  /*3c140*/  @!P5 LDC.64 R14, c[0x0][0x5c0] ;  /* 0x00017000ff0edb82 */ /* 0x000e220000000a00 */
[----:B-1----:R-:W-:Y:S02]  /*3c150*/  F2FP.SATFINITE.E4M3.F32.PACK_AB_MERGE_C R69, RZ, R13, RZ ;  /* 0x0000000dff45723e */ /* 0x002fe400048070ff */
[C---:B------:R-:W-:Y:S02]  /*3c160*/  LOP3.LUT P0, RZ, R2.reuse, 0x20000000, RZ, 0xc0, !PT ;  /* 0x2000000002ff7812 */ /* 0x040fe4000780c0ff */
[----:B------:R-:W-:Y:S02]  /*3c170*/  LOP3.LUT P3, RZ, R2, 0x8000000, RZ, 0xc0, !PT ;  /* 0x0800000002ff7812 */ /* 0x000fe4000786c0ff */
[----:B0-----:R-:W-:-:S05]  /*3c180*/  @!P5 IADD3 R14, P6, R12, R14, RZ ;  /* 0x0000000e0c0ed210 */ /* 0x001fca0007fde0ff */
[----:B------:R-:W-:-:S05]  /*3c190*/  @!P5 IMAD.X R15, R29, 0x1, R15, P6 ;  /* 0x000000011d0fd824 */ /* 0x000fca00030e060f */
[----:B------:R0:W-:Y:S04]  /*3c1a0*/  @!P5 STG.E.U8 desc[UR46][R14.64+0xd1], R61 ;  /* 0x0000d13d0e00d986 */ /* 0x0001e8000c10112e */
[----:B------:R-:W-:Y:S01]  /*3c1b0*/  @!P0 STG.E.U8 desc[UR46][R56.64+0xd0], R69 ;  /* 0x0000d04538008986 */ /* 0x000fe2000c10112e */
[----:B----4-:R-:W-:-:S03]  /*3c1c0*/  FMUL R13, R163, UR41 ;  /* 0x00000029a30d7c20 */ /* 0x010fc60008400000 */
[----:B------:R-:W4:Y:S02]  /*3c1d0*/  LDL.LU R163, [R1+0x688] ;  /* 0x0006880001a37983 */ /* 0x000f240000300800 */
[----:B------:R-:W-:Y:S01]  /*3c1e0*/  F2FP.SATFINITE.E4M3.F32.PACK_AB_MERGE_C R63, RZ, R13, RZ ;  /* 0x0000000dff3f723e */ /* 0x000fe200048070ff */
[----:B--2---:R-:W-:Y:S02]  /*3c1f0*/  FMUL R13, R186, UR41 ;  /* 0x00000029ba0d7c20 */ /* 0x004fe40008400000 */
[----:B------:R-:W2:Y:S03]  /*3c200*/  LDL.LU R186, [R1+0x68c] ;  /* 0x00068c0001ba7983 */ /* 0x000ea60000300800 */
[----:B0-----:R-:W-:Y:S01]  /*3c210*/  F2FP.SATFINITE.E4M3.F32.PACK_AB_MERGE_C R61, RZ, R13, RZ ;  /* 0x0000000dff3d723e */ /* 0x001fe200048070ff */
[----:B------:R-:W-:Y:S01]  /*3c220*/  FMUL R13, R152, UR41 ;  /* 0x00000029980d7c20 */ /* 0x000fe20008400000 */
[----:B------:R0:W-:Y:S04]  /*3c230*/  @!P3 STG.E.U8 desc[UR46][R54.64+0xd1], R63 ;  /* 0x0000d13f3600b986 */ /* 0x0001e8000c10112e */
[----:B0-----:R-:W-:Y:S01]  /*3c240*/  F2FP.SATFINITE.E4M3.F32.PACK_AB_MERGE_C R55, RZ, R13, RZ ;  /* 0x0000000dff37723e */ /* 0x001fe200048070ff */
[----:B------:R-:W-:-:S02]  /*3c250*/  FMUL R13, R153, UR41 ;  /* 0x00000029990d7c20 */ /* 0x000fc40008400000 */
[----:B------:R-:W2:Y:S03]  /*3c260*/  LDL.LU R153, [R1+0x690] ;  /* 0x0006900001997983 */ /* 0x000ea60000300800 */
[----:B------:R-:W-:Y:S01]  /*3c270*/  F2FP.SATFINITE.E4M3.F32.PACK_AB_MERGE_C R57, RZ, R13, RZ ;  /* 0x0000000dff39723e */ /* 0x000fe200048070ff */
[----:B---3--:R-:W-:Y:S02]  /*3c280*/  FMUL R13, R187, UR41 ;  /* 0x00000029bb0d7c20 */ /* 0x008fe40008400000 */
[----:B------:R-:W3:Y:S01]  /*3c290*/  LDL.LU R187, [R1+0x694] ;  /* 0x0006940001bb7983 */ /* 0x000ee20000300800 */
[----:B------:R-:W-:-:S13]  /*3c2a0*/  ISETP.LT.OR P5, PT, R27, 0xd9, !P2 ;  /* 0x000000d91b00780c */ /* 0x000fda00057a1670 */
[----:B------:R-:W0:Y:S02]  /*3c2b0*/  @!P5 LDC.64 R58, c[0x0][0x5c0] ;  /* 0x00017000ff3adb82 */ /* 0x000e240000000a00 */
[----:B0-----:R-:W-:-:S05]  /*3c2c0*/  @!P5 IADD3 R58, P6, R12, R58, RZ ;  /* 0x0000003a0c3ad210 */ /* 0x001fca0007fde0ff */
[----:B------:R-:W-:-:S05]  /*3c2d0*/  @!P5 IMAD.X R59, R29, 0x1, R59, P6 ;  /* 0x000000011d3bd824 */ /* 0x000fca00030e063b */
[----:B------:R0:W-:Y:S01]  /*3c2e0*/  @!P5 STG.E.U8 desc[UR46][R58.64+0xd8], R61 ;  /* 0x0000d83d3a00d986 */ /* 0x0001e2000c10112e */
[----:B------:R-:W-:-:S13]  /*3c2f0*/  ISETP.LT.OR P5, PT, R27, 0xda, !P2 ;  /* 0x000000da1b00780c */ /* 0x000fda00057a1670 */
[----:B------:R-:W1:Y:S01]  /*3c300*/  @!P5 LDC.64 R14, c[0x0][0x5c0] ;  /* 0x00017000ff0edb82 */ /* 0x000e620000000a00 */
[----:B0-----:R-:W-:Y:S01]  /*3c310*/  F2FP.SATFINITE.E4M3.F32.PACK_AB_MERGE_C R59, RZ, R13, RZ ;  /* 0x0000000dff3b723e */ /* 0x001fe200048070ff */
[----:B------:R-:W-:Y:S01]  /*3c320*/  FMUL R13, R162, UR41 ;  /* 0x00000029a20d7c20 */ /* 0x000fe20008400000 */
[C---:B------:R-:W-:Y:S01]  /*3c330*/  LOP3.LUT P1, RZ, R2.reuse, 0x10000000, RZ, 0xc0, !PT ;  /* 0x1000000002ff7812 */ /* 0x040fe2000782c0ff */
[----:B------:R-:W3:Y:S01]  /*3c340*/  LDL.LU R162, [R1+0x698] ;  /* 0x0006980001a27983 */ /* 0x000ee20000300800 */
[C---:B------:R-:W-:Y:S02]  /*3c350*/  LOP3.LUT P4, RZ, R2.reuse, 0x4000000, RZ, 0xc0, !PT ;  /* 0x0400000002ff7812 */ /* 0x040fe4000788c0ff */
[----:B------:R-:W-:Y:S02]  /*3c360*/  F2FP.SATFINITE.E4M3.F32.PACK_AB_MERGE_C R61, RZ, R13, RZ ;  /* 0x0000000dff3d723e */ /* 0x000fe400048070ff */
[----:B------:R-:W-:Y:S02]  /*3c370*/  LOP3.LUT P0, RZ, R2, 0x1000000, RZ, 0xc0, !PT ;  /* 0x0100000002ff7812 */ /* 0x000fe4000780c0ff */
[----:B-1----:R-:W-:-:S05]  /*3c380*/  @!P5 IADD3 R14, P6, R12, R14, RZ ;  /* 0x0000000e0c0ed210 */ /* 0x002fca0007fde0ff */
[----:B------:R-:W-:Y:S01]  /*3c390*/  @!P5 IMAD.X R15, R29, 0x1, R15, P6 ;  /* 0x000000011d0fd824 */ /* 0x000fe200030e060f */
[----:B------:R-:W-:-:S04]  /*3c3a0*/  LOP3.LUT P6, RZ, R2, 0x2000000, RZ, 0xc0, !PT ;  /* 0x0200000002ff7812 */ /* 0x000fc800078cc0ff */
[----:B------:R0:W-:Y:S04]  /*3c3b0*/  @!P5 STG.E.U8 desc[UR46][R14.64+0xd9], R55 ;  /* 0x0000d9370e00d986 */ /* 0x0001e8000c10112e */
[----:B------:R-:W-:Y:S04]  /*3c3c0*/  @!P1 STG.E.U8 desc[UR46][R52.64+0xd8], R57 ;  /* 0x0000d83934009986 */ /* 0x000fe8000c10112e */
[----:B------:R1:W-:Y:S04]  /*3c3d0*/  @!P4 STG.E.U8 desc[UR46][R50.64+0xd9], R59 ;  /* 0x0000d93b3200c986 */ /* 0x0003e8000c10112e */
[----:B------:R-:W-:Y:S01]  /*3c3e0*/  @!P6 STG.E.U8 desc[UR46][R48.64+0xc0], R61 ;  /* 0x0000c03d3000e986 */ /* 0x000fe2000c10112e */
[----:B----4-:R-:W-:-:S03]  /*3c3f0*/  FMUL R13, R163, UR41 ;  /* 0x00000029a30d7c20 */ /* 0x010fc60008400000 */
[----:B------:R-:W4:Y:S02]  /*3c400*/  LDL.LU R163, [R1+0x69c] ;  /* 0x00069c0001a37983 */ /* 0x000f240000300800 */
[----:B0-----:R-:W-:Y:S01]  /*3c410*/  F2FP.SATFINITE.E4M3.F32.PACK_AB_MERGE_C R15, RZ, R13, RZ ;  /* 0x0000000dff0f723e */ /* 0x001fe200048070ff */
[----:B--2---:R-:W-:Y:S02]  /*3c420*/  FMUL R13, R186, UR41 ;  /* 0x00000029ba0d7c20 */ /* 0x004fe40008400000 */
[----:B------:R-:W2:Y:S03]  /*3c430*/  LDL.LU R186, [R1+0x6a0] ;  /* 0x0006a00001ba7983 */ /* 0x000ea60000300800 */
[----:B-1----:R-:W-:Y:S01]  /*3c440*/  F2FP.SATFINITE.E4M3.F32.PACK_AB_MERGE_C R51, RZ, R13, RZ ;  /* 0x0000000dff33723e */ /* 0x002fe200048070ff */
[----:B------:R0:W-:Y:S01]  /*3c450*/  @!P0 STG.E.U8 desc[UR46][R46.64+0xc1], R15 ;  /* 0x0000c10f2e008986 */ /* 0x0001e2000c10112e */
[----:B------:R-:W-:-:S03]  /*3c460*/  FMUL R13, R153, UR41 ;  /* 0x00000029990d7c20 */ /* 0x000fc60008400000 */
[----:B------:R-:W2:Y:S02]  /*3c470*/  LDL.LU R153, [R1+0x6a4] ;  /* 0x0006a40001997983 */ /* 0x000ea40000300800 */
[----:B0-----:R-:W-:Y:S01]  /*3c480*/  F2FP.SATFINITE.E4M3.F32.PACK_AB_MERGE_C R15, RZ, R13, RZ ;  /* 0x0000000dff0f723e */ /* 0x001fe200048070ff */
[----:B---3--:R-:W-:Y:S02]  /*3c490*/  FMUL R13, R187, UR41 ;  /* 0x00000029bb0d7c20 */ /* 0x008fe40008400000 */
[----:B------:R-:W3:Y:S01]  /*3c4a0*/  LDL.LU R187, [R1+0x6a8] ;  /* 0x0006a80001bb7983 */ /* 0x000ee20000300800 */
[----:B------:R-:W-:Y:S02]  /*3c4b0*/  LOP3.LUT P3, RZ, R0, 0x80000, RZ, 0xc0, !PT ;  /* 0x0008000000ff7812 */ /* 0x000fe4000786c0ff */
[----:B------:R-:W-:-:S04]  /*3c4c0*/  LOP3.LUT P2, RZ, R2, 0x800000, RZ, 0xc0, !PT ;  /* 0x0080000002ff7812 */ /* 0x000fc8000784c0ff */
[----:B------:R-:W-:Y:S02]  /*3c4d0*/  P2R R14, PR, RZ, 0x4 ;  /* 0x00000004ff0e7803 */ /* 0x000fe40000000000 */
[----:B------:R-:W-:-:S05]  /*3c4e0*/  LOP3.LUT P2, RZ, R0, 0x20000, RZ, 0xc0, !PT ;  /* 0x0002000000ff7812 */ /* 0x000fca000784c0ff */
[----:B------:R-:W0:Y:S08]  /*3c4f0*/  @!P3 LDC.64 R54, c[0x0][0x5c0] ;  /* 0x00017000ff36bb82 */ /* 0x000e300000000a00 */
[----:B------:R-:W1:Y:S01]  /*3c500*/  @!P2 LDC.64 R52, c[0x0][0x5c0] ;  /* 0x00017000ff34ab82 */ /* 0x000e620000000a00 */
[----:B------:R-:W-:Y:S02]  /*3c510*/  F2FP.SATFINITE.E4M3.F32.PACK_AB_MERGE_C R47, RZ, R13, RZ ;  /* 0x0000000dff2f723e */ /* 0x000fe400048070ff */
[----:B0-----:R-:W-:-:S05]  /*3c520*/  @!P3 IADD3 R168, P5, R168, R54, RZ ;  /* 0x00000036a8a8b210 */ /* 0x001fca0007fbe0ff */
[----:B------:R-:W-:Y:S01]  /*3c530*/  @!P3 IMAD.X R169, R157, 0x1, R55, P5 ;  /* 0x000000019da9b824 */ /* 0x000fe200028e0637 */
[----:B-1----:R-:W-:-:S05]  /*3c540*/  @!P2 IADD3 R156, P5, R156, R52, RZ ;  /* 0x000000349c9ca210 */ /* 0x002fca0007fbe0ff */
[----:B------:R-:W-:Y:S01]  /*3c550*/  @!P2 IMAD.X R157, R155, 0x1, R53, P5 ;  /* 0x000000019b9da824 */ /* 0x000fe200028e0635 */
[----:B------:R-:W-:Y:S02]  /*3c560*/  LOP3.LUT P5, RZ, R0, 0x20000, RZ, 0xc0, !PT ;  /* 0x0002000000ff7812 */ /* 0x000fe400078ac0ff */
[----:B------:R-:W-:Y:S02]  /*3c570*/  ISETP.NE.AND P2, PT, R14, RZ, PT ;  /* 0x000000ff0e00720c */ /* 0x000fe40003f45270 */
[----:B------:R-:W-:Y:S01]  /*3c580*/  LOP3.LUT P1, RZ, R2, 0x400000, RZ, 0xc0, !PT ;  /* 0x0040000002ff7812 */ /* 0x000fe2000782c0ff */
[----:B------:R-:W-:Y:S02]  /*3c590*/  FMUL R13, R162, UR41 ;  /* 0x00000029a20d7c20 */ /* 0x000fe40008400000 */
[----:B------:R-:W3:Y:S03]  /*3c5a0*/  LDL.LU R162, [R1+0x6ac] ;  /* 0x0006ac0001a27983 */ /* 0x000ee60000300800 */
[----:B------:R-:W-:Y:S01]  /*3c5b0*/  F2FP.SATFINITE.E4M3.F32.PACK_AB_MERGE_C R49, RZ, R13, RZ ;  /* 0x0000000dff31723e */ /* 0x000fe200048070ff */
[----:B------:R-:W-:Y:S04]  /*3c5c0*/  @!P3 STG.E.U8 desc[UR46][R168.64+0xc0], R51 ;  /* 0x0000c033a800b986 */ /* 0x000fe8000c10112e */
[----:B------:R0:W-:Y:S04]  /*3c5d0*/  @!P5 STG.E.U8 desc[UR46][R156.64+0xc1], R15 ;  /* 0x0000c10f9c00d986 */ /* 0x0001e8000c10112e */
[----:B------:R-:W-:Y:S04]  /*3c5e0*/  @!P2 STG.E.U8 desc[UR46][R44.64+0xc8], R47 ;  /* 0x0000c82f2c00a986 */ /* 0x000fe8000c10112e */
[----:B------:R1:W-:Y:S01]  /*3c5f0*/  @!P1 STG.E.U8 desc[UR46][R42.64+0xc9], R49 ;  /* 0x0000c9312a009986 */ /* 0x0003e2000c10112e */
[----:B----4-:R-:W-:-:S03]  /*3c600*/  FMUL R13, R163, UR41 ;  /* 0x00000029a30d7c20 */ /* 0x010fc60008400000 */
[----:B------:R-:W4:Y:S02]  /*3c610*/  LDL.LU R163, [R1+0x6b0] ;  /* 0x0006b00001a37983 */ /* 0x000f240000300800 */
[----:B0-----:R-:W-:Y:S02]  /*3c620*/  F2FP.SATFINITE.E4M3.F32.PACK_AB_MERGE_C R15, RZ, R13, RZ ;  /* 0x0000000dff0f723e */ /* 0x001fe400048070ff */
[----:B------:R-:W4:Y:S01]  /*3c630*/  LDL.LU R152, [R1+0x6b4] ;  /* 0x0006b40001987983 */ /* 0x000f220000300800 */
[----:B--2---:R-:W-:-:S03]  /*3c640*/  FMUL R13, R186, UR41 ;  /* 0x00000029ba0d7c20 */ /* 0x004fc60008400000 */
[----:B------:R-:W2:Y:S02]  /*3c650*/  LDL.LU R186, [R1+0x6b8] ;  /* 0x0006b80001ba7983 */ /* 0x000ea40000300800 */
[----:B-1----:R-:W-:Y:S01]  /*3c660*/  F2FP.SATFINITE.E4M3.F32.PACK_AB_MERGE_C R43, RZ, R13, RZ ;  /* 0x0000000dff2b723e */ /* 0x002fe200048070ff */
[----:B------:R-:W-:-:S05]  /*3c670*/  FMUL R13, R153, UR41 ;  /* 0x00000029990d7c20 */ /* 0x000fca0008400000 */
[----:B------:R-:W-:Y:S01]  /*3c680*/  F2FP.SATFINITE.E4M3.F32.PACK_AB_MERGE_C R45, RZ, R13, RZ ;  /* 0x0000000dff2d723e */ /* 0x000fe200048070ff */
[----:B---3--:R-:W-:Y:S02]  /*3c690*/  FMUL R13, R187, UR41 ;  /* 0x00000029bb0d7c20 */ /* 0x008fe40008400000 */
[----:B------:R-:W3:Y:S01]  /*3c6a0*/  LDL.LU R187, [R1+0x6bc] ;  /* 0x0006bc0001bb7983 */ /* 0x000ee20000300800 */
[----:B------:R-:W-:Y:S02]  /*3c6b0*/  LOP3.LUT P4, RZ, R0, 0x8000, RZ, 0xc0, !PT ;  /* 0x0000800000ff7812 */ /* 0x000fe4000788c0ff */
[----:B------:R-:W-:Y:S01]  /*3c6c0*/  LOP3.LUT P0, RZ, R2, 0x200000, RZ, 0xc0, !PT ;  /* 0x0020000002ff7812 */ /* 0x000fe2000780c0ff */
[----:B------:R-:W3:Y:S10]  /*3c6d0*/  LDL.LU R153, [R1+0x6c0] ;  /* 0x0006c00001997983 */ /* 0x000ef40000300800 */
[----:B------:R-:W0:Y:S01]  /*3c6e0*/  @!P4 LDC.64 R50, c[0x0][0x5c0] ;  /* 0x00017000ff32cb82 */ /* 0x000e220000000a00 */
[----:B------:R-:W-:-:S02]  /*3c6f0*/  P2R R46, PR, RZ, 0x1 ;  /* 0x00000001ff2e7803 */ /* 0x000fc40000000000 */
[----:B------:R-:W-:Y:S02]  /*3c700*/  LOP3.LUT P0, RZ, R0, 0x2000, RZ, 0xc0, !PT ;  /* 0x0000200000ff7812 */ /* 0x000fe4000780c0ff */
[----:B0-----:R-:W-:-:S05]  /*3c710*/  @!P4 IADD3 R154, P5, R154, R50, RZ ;  /* 0x000000329a9ac210 */ /* 0x001fca0007fbe0ff */
[----:B------:R-:W-:-:S06]  /*3c720*/  @!P4 IMAD.X R155, R151, 0x1, R51, P5 ;  /* 0x00000001979bc824 */ /* 0x000fcc00028e0633 */
[----:B------:R-:W0:Y:S01]  /*3c730*/  @!P0 LDC.64 R50, c[0x0][0x5c0] ;  /* 0x00017000ff328b82 */ /* 0x000e220000000a00 */
[----:B------:R-:W-:Y:S01]  /*3c740*/  LOP3.LUT P3, RZ, R0, 0x800, RZ, 0xc0, !PT ;  /* 0x0000080000ff7812 */ /* 0x000fe2000786c0ff */
[----:B------:R1:W-:Y:S01]  /*3c750*/  @!P4 STG.E.U8 desc[UR46][R154.64+0xc8], R15 ;  /* 0x0000c80f9a00c986 */ /* 0x0003e2000c10112e */
[----:B------:R-:W-:-:S11]  /*3c760*/  LOP3.LUT P6, RZ, R2, 0x100000, RZ, 0xc0, !PT ;  /* 0x0010000002ff7812 */ /* 0x000fd600078cc0ff */
[----:B-1----:R-:W1:Y:S01]  /*3c770*/  @!P3 LDC.64 R14, c[0x0][0x5c0] ;  /* 0x00017000ff0ebb82 */ /* 0x002e620000000a00 */
[----:B0-----:R-:W-:-:S05]  /*3c780*/  @!P0 IADD3 R150, P5, R150, R50, RZ ;  /* 0x0000003296968210 */ /* 0x001fca0007fbe0ff */
[----:B------:R-:W-:Y:S01]  /*3c790*/  @!P0 IMAD.X R151, R149, 0x1, R51, P5 ;  /* 0x0000000195978824 */ /* 0x000fe200028e0633 */
[----:B------:R-:W-:Y:S02]  /*3c7a0*/  LOP3.LUT P5, RZ, R0, 0x2000, RZ, 0xc0, !PT ;  /* 0x0000200000ff7812 */ /* 0x000fe400078ac0ff */
[----:B------:R-:W-:Y:S02]  /*3c7b0*/  ISETP.NE.AND P0, PT, R46, RZ, PT ;  /* 0x000000ff2e00720c */ /* 0x000fe40003f05270 */
[----:B------:R-:W-:Y:S01]  /*3c7c0*/  F2FP.SATFINITE.E4M3.F32.PACK_AB_MERGE_C R47, RZ, R13, RZ ;  /* 0x0000000dff2f723e */ /* 0x000fe200048070ff */
[----:B------:R-:W-:Y:S02]  /*3c7d0*/  FMUL R13, R162, UR41 ;  /* 0x00000029a20d7c20 */ /* 0x000fe40008400000 */
[----:B------:R-:W3:Y:S06]  /*3c7e0*/  LDL.LU R162, [R1+0x6c4] ;  /* 0x0006c40001a27983 */ /* 0x000eec0000300800 */
[----:B------:R0:W-:Y:S01]  /*3c7f0*/  @!P5 STG.E.U8 desc[UR46][R150.64+0xc9], R43 ;  /* 0x0000c92b9600d986 */ /* 0x0001e2000c10112e */
[----:B-1----:R-:W-:-:S03]  /*3c800*/  @!P3 IADD3 R14, P5, R147, R14, RZ ;  /* 0x0000000e930eb210 */ /* 0x002fc60007fbe0ff */
[----:B------:R-:W-:Y:S01]  /*3c810*/  @!P0 STG.E.U8 desc[UR46][R40.64+0xd0], R45 ;  /* 0x0000d02d28008986 */ /* 0x000fe2000c10112e */
[----:B0-----:R-:W-:-:S03]  /*3c820*/  F2FP.SATFINITE.E4M3.F32.PACK_AB_MERGE_C R43, RZ, R13, RZ ;  /* 0x0000000dff2b723e */ /* 0x001fc600048070ff */
[----:B------:R0:W-:Y:S01]  /*3c830*/  @!P6 STG.E.U8 desc[UR46][R38.64+0xd1], R47 ;  /* 0x0000d12f2600e986 */ /* 0x0001e2000c10112e */
[----:B------:R-:W-:-:S05]  /*3c840*/  @!P3 IMAD.X R15, R146, 0x1, R15, P5 ;  /* 0x00000001920fb824 */ /* 0x000fca00028e060f */
[----:B------:R1:W-:Y:S01]  /*3c850*/  @!P3 STG.E.U8 desc[UR46][R14.64+0xd0], R43 ;  /* 0x0000d02b0e00b986 */ /* 0x0003e2000c10112e */
[----:B----4-:R-:W-:-:S03]  /*3c860*/  FMUL R13, R163, UR41 ;  /* 0x00000029a30d7c20 */ /* 0x010fc60008400000 */
[----:B------:R-:W4:Y:S02]  /*3c870*/  LDL.LU R163, [R1+0x6c8] ;  /* 0x0006c80001a37983 */ /* 0x000f240000300800 */
[----:B0-----:R-:W-:Y:S01]  /*3c880*/  F2FP.SATFINITE.E4M3.F32.PACK_AB_MERGE_C R39, RZ, R13, RZ ;  /* 0x0000000dff27723e */ /* 0x001fe200048070ff */
[----:B------:R-:W-:-:S05]  /*3c890*/  FMUL R13, R152, UR41 ;  /* 0x00000029980d7c20 */ /* 0x000fca0008400000 */
[----:B------:R-:W-:Y:S01]  /*3c8a0*/  F2FP.SATFINITE.E4M3.F32.PACK_AB_MERGE_C R45, RZ, R13, RZ ;  /* 0x0000000dff2d723e */ /* 0x000fe200048070ff */
[----:B--2---:R-:W-:Y:S02]  /*3c8b0*/  FMUL R13, R186, UR41 ;  /* 0x00000029ba0d7c20 */ /* 0x004fe40008400000 */
[----:B------:R-:W2:Y:S03]  /*3c8c0*/  LDL.LU R186, [R1+0x6cc] ;  /* 0x0006cc0001ba7983 */ /* 0x000ea60000300800 */
[----:B-1----:R-:W-:Y:S01]  /*3c8d0*/  F2FP.SATFINITE.E4M3.F32.PACK_AB_MERGE_C R43, RZ, R13, RZ ;  /* 0x0000000dff2b723e */ /* 0x002fe200048070ff */
[----:B---3--:R-:W-:Y:S02]  /*3c8e0*/  FMUL R13, R187, UR41 ;  /* 0x00000029bb0d7c20 */ /* 0x008fe40008400000 */
[----:B------:R-:W3:Y:S01]  /*3c8f0*/  LDL.LU R187, [R1+0x6d0] ;  /* 0x0006d00001bb7983 */ /* 0x000ee20000300800 */
[----:B------:R-:W-:-:S02]  /*3c900*/  LOP3.LUT P2, RZ, R0, 0x200, RZ, 0xc0, !PT ;  /* 0x0000020000ff7812 */ /* 0x000fc4000784c0ff */
[C---:B------:R-:W-:Y:S01]  /*3c910*/  LOP3.LUT P1, RZ, R0.reuse, 0x40, RZ, 0xc0, !PT ;  /* 0x0000004000ff7812 */ /* 0x040fe2000782c0ff */
[----:B------:R-:W3:Y:S10]  /*3c920*/  LDL.LU R152, [R1+0x6d4] ;  /* 0x0006d40001987983 */ /* 0x000ef40000300800 */
[----:B------:R-:W0:Y:S01]  /*3c930*/  @!P2 LDC.64 R48, c[0x0][0x5c0] ;  /* 0x00017000ff30ab82 */ /* 0x000e220000000a00 */
[----:B------:R-:W-:-:S07]  /*3c940*/  LOP3.LUT P0, RZ, R0, 0x4, RZ, 0xc0, !PT ;  /* 0x0000000400ff7812 */ /* 0x000fce000780c0ff */
[----:B------:R-:W1:Y:S01]  /*3c950*/  @!P1 LDC.64 R14, c[0x0][0x5c0] ;  /* 0x00017000ff0e9b82 */ /* 0x000e620000000a00 */
[----:B------:R-:W-:Y:S02]  /*3c960*/  LOP3.LUT P4, RZ, R2, 0x20000, RZ, 0xc0, !PT ;  /* 0x0002000002ff7812 */ /* 0x000fe4000788c0ff */
[----:B0-----:R-:W-:-:S05]  /*3c970*/  @!P2 IADD3 R40, P5, R93, R48, RZ ;  /* 0x000000305d28a210 */ /* 0x001fca0007fbe0ff */
[----:B------:R-:W-:Y:S01]  /*3c980*/  @!P2 IMAD.X R41, R92, 0x1, R49, P5 ;  /* 0x000000015c29a824 */ /* 0x000fe200028e0631 */
[----:B------:R-:W-:-:S04]  /*3c990*/  LOP3.LUT P5, RZ, R2, 0x80000, RZ, 0xc0, !PT ;  /* 0x0008000002ff7812 */ /* 0x000fc800078ac0ff */
[----:B------:R0:W-:Y:S02]  /*3c9a0*/  @!P2 STG.E.U8 desc[UR46][R40.64+0xd1], R39 ;  /* 0x0000d1272800a986 */ /* 0x0001e4000c10112e */
[----:B0-----:R-:W0:Y:S01]  /*3c9b0*/  @!P0 LDC.64 R40, c[0x0][0x5c0] ;  /* 0x00017000ff288b82 */ /* 0x001e220000000a00 */
[----:B------:R-:W-:Y:S01]  /*3c9c0*/  F2FP.SATFINITE.E4M3.F32.PACK_AB_MERGE_C R39, RZ, R13, RZ ;  /* 0x0000000dff27723e */ /* 0x000fe200048070ff */
[----:B------:R-:W-:Y:S02]  /*3c9d0*/  FMUL R13, R153, UR41 ;  /* 0x00000029990d7c20 */ /* 0x000fe40008400000 */
[----:B------:R-:W3:Y:S04]  /*3c9e0*/  LDL.LU R153, [R1+0x6d8] ;  /* 0x0006d80001997983 */ /* 0x000ee80000300800 */
[----:B------:R-:W-:Y:S01]  /*3c9f0*/  @!P5 STG.E.U8 desc[UR46][R36.64+0xd8], R45 ;  /* 0x0000d82d2400d986 */ /* 0x000fe2000c10112e */
[----:B-1----:R-:W-:-:S03]  /*3ca00*/  @!P1 IADD3 R14, P5, R87, R14, RZ ;  /* 0x0000000e570e9210 */ /* 0x002fc60007fbe0ff */
[----:B------:R1:W-:Y:S02]  /*3ca10*/  @!P4 STG.E.U8 desc[UR46][R34.64+0xd9], R43 ;  /* 0x0000d92b2200c986 */ /* 0x0003e4000c10112e */
[----:B------:R-:W-:Y:S01]  /*3ca20*/  @!P1 IMAD.X R15, R86, 0x1, R15, P5 ;  /* 0x00000001560f9824 */ /* 0x000fe200028e060f */
[----:B-1----:R-:W-:Y:S01]  /*3ca30*/  F2FP.SATFINITE.E4M3.F32.PACK_AB_MERGE_C R35, RZ, R13, RZ ;  /* 0x0000000dff23723e */ /* 0x002fe200048070ff */
[----:B------:R-:W-:Y:S02]  /*3ca40*/  FMUL R13, R162, UR41 ;  /* 0x00000029a20d7c20 */ /* 0x000fe40008400000 */
[----:B------:R-:W3:Y:S01]  /*3ca50*/  LDL.LU R162, [R1+0x6dc] ;  /* 0x0006dc0001a27983 */ /* 0x000ee20000300800 */
[----:B0-----:R-:W-:Y:S02]  /*3ca60*/  @!P0 IADD3 R80, P5, R80, R40, RZ ;  /* 0x0000002850508210 */ /* 0x001fe40007fbe0ff */
[----:B------:R-:W-:Y:S01]  /*3ca70*/  F2FP.SATFINITE.E4M3.F32.PACK_AB_MERGE_C R37, RZ, R13, RZ ;  /* 0x0000000dff25723e */ /* 0x000fe200048070ff */
[----:B------:R0:W-:Y:S02]  /*3ca80*/  @!P1 STG.E.U8 desc[UR46][R14.64+0xd8], R39 ;  /* 0x0000d8270e009986 */ /* 0x0001e4000c10112e */
[----:B------:R-:W-:-:S05]  /*3ca90*/  @!P0 IMAD.X R81, R79, 0x1, R41, P5 ;  /* 0x000000014f518824 */ /* 0x000fca00028e0629 */
[----:B------:R1:W-:Y:S01]  /*3caa0*/  @!P0 STG.E.U8 desc[UR46][R80.64+0xd9], R35 ;  /* 0x0000d92350008986 */ /* 0x0003e2000c10112e */
[----:B----4-:R-:W-:-:S03]  /*3cab0*/  FMUL R13, R163, UR41 ;  /* 0x00000029a30d7c20 */ /* 0x010fc60008400000 */
[----:B------:R-:W4:Y:S02]  /*3cac0*/  LDL.LU R163, [R1+0x6e0] ;  /* 0x0006e00001a37983 */ /* 0x000f240000300800 */
[----:B0-----:R-:W-:Y:S01]  /*3cad0*/  F2FP.SATFINITE.E4M3.F32.PACK_AB_MERGE_C R15, RZ, R13, RZ ;  /* 0x0000000dff0f723e */ /* 0x001fe200048070ff */
[----:B--2---:R-:W-:Y:S02]  /*3cae0*/  FMUL R13, R186, UR41 ;  /* 0x00000029ba0d7c20 */ /* 0x004fe40008400000 */
[----:B------:R-:W2:Y:S03]  /*3caf0*/  LDL.LU R186, [R1+0x6e4] ;  /* 0x0006e40001ba7983 */ /* 0x000ea60000300800 */
[----:B-1----:R-:W-:Y:S01]  /*3cb00*/  F2FP.SATFINITE.E4M3.F32.PACK_AB_MERGE_C R35, RZ, R13, RZ ;  /* 0x0000000dff23723e */ /* 0x002fe200048070ff */
[----:B---3--:R-:W-:Y:S02]  /*3cb10*/  FMUL R13, R187, UR41 ;  /* 0x00000029bb0d7c20 */ /* 0x008fe40008400000 */
[----:B------:R-:W3:Y:S01]  /*3cb20*/  LDL.LU R187, [R1+0x6e8] ;  /* 0x0006e80001bb7983 */ /* 0x000ee20000300800 */
[----:B------:R-:W-:-:S02]  /*3cb30*/  LOP3.LUT P6, RZ, R2, 0x40000, RZ, 0xc0, !PT ;  /* 0x0004000002ff7812 */ /* 0x000fc400078cc0ff */
[----:B------:R-:W-:-:S11]  /*3cb40*/  LOP3.LUT P1, RZ, R10, 0x10000000, RZ, 0xc0, !PT ;  /* 0x100000000aff7812 */ /* 0x000fd6000782c0ff */
[----:B------:R-:W-:Y:S01]  /*3cb50*/  @!P6 STG.E.U8 desc[UR46][R32.64+0xc0], R37 ;  /* 0x0000c0252000e986 */ /* 0x000fe2000c10112e */
[----:B------:R-:W-:Y:S02]  /*3cb60*/  ISETP.LT.OR P6, PT, R27, 0xc1, !P1 ;  /* 0x000000c11b00780c */ /* 0x000fe40004fc1670 */
[----:B------:R-:W-:-:S11]  /*3cb70*/  LOP3.LUT P3, RZ, R2, 0x10000, RZ, 0xc0, !PT ;  /* 0x0001000002ff7812 */ /* 0x000fd6000786c0ff */
[----:B------:R-:W0:Y:S02]  /*3cb80*/  @!P6 LDC.64 R38, c[0x0][0x5c0] ;  /* 0x00017000ff26eb82 */ /* 0x000e240000000a00 */
[----:B------:R1:W-:Y:S01]  /*3cb90*/  @!P3 STG.E.U8 desc[UR46][R30.64+0xc1], R15 ;  /* 0x0000c10f1e00b986 */ /* 0x0003e2000c10112e */
[----:B------:R-:W-:Y:S02]  /*3cba0*/  ISETP.LT.OR P3, PT, R27, 0xc2, !P1 ;  /* 0x000000c21b00780c */ /* 0x000fe40004f61670 */
[----:B0-----:R-:W-:-:S05]  /*3cbb0*/  @!P6 IADD3 R78, P5, R78, R38, RZ ;  /* 0x000000264e4ee210 */ /* 0x001fca0007fbe0ff */
[----:B------:R-:W-:-:S06]  /*3cbc0*/  @!P6 IMAD.X R79, R77, 0x1, R39, P5 ;  /* 0x000000014d4fe824 */ /* 0x000fcc00028e0627 */
[----:B------:R-:W0:Y:S01]  /*3cbd0*/  @!P3 LDC.64 R38, c[0x0][0x5c0] ;  /* 0x00017000ff26bb82 */ /* 0x000e220000000a00 */
[----:B-1----:R-:W-:Y:S01]  /*3cbe0*/  F2FP.SATFINITE.E4M3.F32.PACK_AB_MERGE_C R15, RZ, R13, RZ ;  /* 0x0000000dff0f723e */ /* 0x002fe200048070ff */
[----:B------:R-:W-:Y:S02]  /*3cbf0*/  FMUL R13, R152, UR41 ;  /* 0x00000029980d7c20 */ /* 0x000fe40008400000 */
[----:B------:R-:W3:Y:S03]  /*3cc00*/  LDL.LU R152, [R1+0x6ec] ;  /* 0x0006ec0001987983 */ /* 0x000ee60000300800 */
[----:B------:R-:W-:Y:S01]  /*3cc10*/  F2FP.SATFINITE.E4M3.F32.PACK_AB_MERGE_C R31, RZ, R13, RZ ;  /* 0x0000000dff1f723e */ /* 0x000fe200048070ff */
[----:B------:R-:W-:Y:S02]  /*3cc20*/  FMUL R13, R153, UR41 ;  /* 0x00000029990d7c20 */ /* 0x000fe40008400000 */
[----:B------:R-:W3:Y:S01]  /*3cc30*/  LDL.LU R153, [R1+0x6f0] ;  /* 0x0006f00001997983 */ /* 0x000ee20000300800 */
[----:B------:R-:W-:-:S02]  /*3cc40*/  LOP3.LUT P4, RZ, R2, 0x8000, RZ, 0xc0, !PT ;  /* 0x0000800002ff7812 */ /* 0x000fc4000788c0ff */
[----:B------:R-:W-:Y:S02]  /*3cc50*/  F2FP.SATFINITE.E4M3.F32.PACK_AB_MERGE_C R33, RZ, R13, RZ ;  /* 0x0000000dff21723e */ /* 0x000fe400048070ff */
[----:B0-----:R-:W-:-:S05]  /*3cc60*/  @!P3 IADD3 R76, P5, R76, R38, RZ ;  /* 0x000000264c4cb210 */ /* 0x001fca0007fbe0ff */
[----:B------:R-:W-:Y:S01]  /*3cc70*/  @!P3 IMAD.X R77, R73, 0x1, R39, P5 ;  /* 0x00000001494db824 */ /* 0x000fe200028e0627 */
[----:B------:R-:W-:Y:S01]  /*3cc80*/  LOP3.LUT P5, RZ, R2, 0x2000, RZ, 0xc0, !PT ;  /* 0x0000200002ff7812 */ /* 0x000fe200078ac0ff */
[----:B------:R-:W-:Y:S01]  /*3cc90*/  FMUL R13, R162, UR41 ;  /* 0x00000029a20d7c20 */ /* 0x000fe20008400000 */
[----:B------:R-:W-:Y:S04]  /*3cca0*/  @!P6 STG.E.U8 desc[UR46][R78.64+0xc0], R35 ;  /* 0x0000c0234e00e986 */ /* 0x000fe8000c10112e */
[----:B------:R0:W-:Y:S04]  /*3ccb0*/  @!P3 STG.E.U8 desc[UR46][R76.64+0xc1], R15 ;  /* 0x0000c10f4c00b986 */ /* 0x0001e8000c10112e */
[----:B------:R-:W3:Y:S04]  /*3ccc0*/  LDL.LU R162, [R1+0x6f4] ;  /* 0x0006f40001a27983 */ /* 0x000ee80000300800 */
[----:B------:R-:W-:Y:S01]  /*3ccd0*/  @!P4 STG.E.U8 desc[UR46][R24.64+0xc8], R31 ;  /* 0x0000c81f1800c986 */ /* 0x000fe2000c10112e */
[----:B0-----:R-:W-:-:S03]  /*3cce0*/  F2FP.SATFINITE.E4M3.F32.PACK_AB_MERGE_C R15, RZ, R13, RZ ;  /* 0x0000000dff0f723e */ /* 0x001fc600048070ff */
[----:B------:R0:W-:Y:S01]  /*3ccf0*/  @!P5 STG.E.U8 desc[UR46][R22.64+0xc9], R33 ;  /* 0x0000c9211600d986 */ /* 0x0001e2000c10112e */
[----:B----4-:R-:W-:-:S03]  /*3cd00*/  FMUL R13, R163, UR41 ;  /* 0x00000029a30d7c20 */ /* 0x010fc60008400000 */
[----:B------:R-:W4:Y:S02]  /*3cd10*/  LDL.LU R163, [R1+0x6f8] ;  /* 0x0006f80001a37983 */ /* 0x000f240000300800 */
[----:B0-----:R-:W-:Y:S01]  /*3cd20*/  F2FP.SATFINITE.E4M3.F32.PACK_AB_MERGE_C R23, RZ, R13, RZ ;  /* 0x0000000dff17723e */ /* 0x001fe200048070ff */
[----:B--2---:R-:W-:Y:S02]  /*3cd30*/  FMUL R13, R186, UR41 ;  /* 0x00000029ba0d7c20 */ /* 0x004fe40008400000 */
[----:B------:R-:W2:Y:S03]  /*3cd40*/  LDL.LU R186, [R1+0x6fc] ;  /* 0x0006fc0001ba7983 */ /* 0x000ea60000300800 */
[----:B------:R-:W-:Y:S01]  /*3cd50*/  F2FP.SATFINITE.E4M3.F32.PACK_AB_MERGE_C R25, RZ, R13, RZ ;  /* 0x0000000dff19723e */ /* 0x000fe200048070ff */
[----:B---3--:R-:W-:Y:S02]  /*3cd60*/  FMUL R13, R187, UR41 ;  /* 0x00000029bb0d7c20 */ /* 0x008fe40008400000 */
[----:B------:R-:W3:Y:S01]  /*3cd70*/  LDL.LU R187, [R1+0x700] ;  /* 0x0007000001bb7983 */ /* 0x000ee20000300800 */
[----:B------:R-:W-:-:S13]  /*3cd80*/  LOP3.LUT P4, RZ, R10, 0x2000000, RZ, 0xc0, !PT ;  /* 0x020000000aff7812 */ /* 0x000fda000788c0ff */
[----:B------:R-:W0:Y:S01]  /*3cd90*/  @!P4 LDC.64 R34, c[0x0][0x5c0] ;  /* 0x00017000ff22cb82 */ /* 0x000e220000000a00 */
[C---:B------:R-:W-:Y:S02]  /*3cda0*/  LOP3.LUT P3, RZ, R10.reuse, 0x4000000, RZ, 0xc0, !PT ;  /* 0x040000000aff7812 */ /* 0x040fe4000786c0ff */
[C---:B------:R-:W-:Y:S02]  /*3cdb0*/  LOP3.LUT P0, RZ, R10.reuse, 0x8000000, RZ, 0xc0, !PT ;  /* 0x080000000aff7812 */ /* 0x040fe4000780c0ff */
[----:B------:R-:W-:-:S11]  /*3cdc0*/  LOP3.LUT P2, RZ, R10, 0x20000000, RZ, 0xc0, !PT ;  /* 0x200000000aff7812 */ /* 0x000fd6000784c0ff */
[----:B------:R-:W1:Y:S01]  /*3cdd0*/  @!P0 LDC.64 R32, c[0x0][0x5c0] ;  /* 0x00017000ff208b82 */ /* 0x000e620000000a00 */
[----:B0-----:R-:W-:-:S05]  /*3cde0*/  @!P4 IADD3 R72, P5, R72, R34, RZ ;  /* 0x000000224848c210 */ /* 0x001fca0007fbe0ff */
[----:B------:R-:W-:Y:S02]  /*3cdf0*/  @!P4 IMAD.X R73, R71, 0x1, R35, P5 ;  /* 0x000000014749c824 */ /* 0x000fe400028e0623 */
[----:B------:R-:W0:Y:S03]  /*3ce00*/  @!P3 LDC.64 R34, c[0x0][0x5c0] ;  /* 0x00017000ff22bb82 */ /* 0x000e260000000a00 */
[----:B------:R1:W-:Y:S01]  /*3ce10*/  @!P4 STG.E.U8 desc[UR46][R72.64+0xc8], R15 ;  /* 0x0000c80f4800c986 */ /* 0x0003e2000c10112e */
[----:B------:R-:W-:Y:S02]  /*3ce20*/  ISETP.GE.AND P5, PT, R26, 0x101, PT ;  /* 0x000001011a00780c */ /* 0x000fe40003fa6270 */
[----:B------:R-:W-:Y:S02]  /*3ce30*/  LOP3.LUT P6, RZ, R2, 0x1000, RZ, 0xc0, !PT ;  /* 0x0000100002ff7812 */ /* 0x000fe400078cc0ff */
[----:B-1----:R-:W1:Y:S01]  /*3ce40*/  @!P2 LDC.64 R14, c[0x0][0x5c0] ;  /* 0x00017000ff0eab82 */ /* 0x002e620000000a00 */
[----:B0-----:R-:W-:-:S05]  /*3ce50*/  @!P3 IADD3 R70, P4, R70, R34, RZ ;  /* 0x000000224646b210 */ /* 0x001fca0007f9e0ff */
[----:B------:R-:W-:Y:S01]  /*3ce60*/  @!P3 IMAD.X R71, R65, 0x1, R35, P4 ;  /* 0x000000014147b824 */ /* 0x000fe200020e0623 */
[----:B------:R-:W-:-:S04]  /*3ce70*/  LOP3.LUT P4, RZ, R2, 0x4000, RZ, 0xc0, !PT ;  /* 0x0000400002ff7812 */ /* 0x000fc8000788c0ff */
[----:B------:R-:W-:Y:S01]  /*3ce80*/  @!P3 STG.E.U8 desc[UR46][R70.64+0xc9], R23 ;  /* 0x0000c9174600b986 */ /* 0x000fe2000c10112e */
[----:B------:R-:W-:-:S08]  /*3ce90*/  ISETP.LT.OR P3, PT, R27, 0xd9, !P5 ;  /* 0x000000d91b00780c */ /* 0x000fd00006f61670 */
[----:B------:R0:W-:Y:S01]  /*3cea0*/  @!P4 STG.E.U8 desc[UR46][R20.64+0xd0], R25 ;  /* 0x0000d0191400c986 */ /* 0x0001e2000c10112e */
[C---:B------:R-:W-:Y:S02]  /*3ceb0*/  ISETP.LT.OR P4, PT, R27.reuse, 0xda, !P5 ;  /* 0x000000da1b00780c */ /* 0x040fe40006f81670 */
[----:B------:R-:W-:Y:S02]  /*3cec0*/  @!P0 IADD3 R64, P5, R64, R32, RZ ;  /* 0x0000002040408210 */ /* 0x000fe40007fbe0ff */
[----:B------:R-:W1:Y:S01]  /*3ced0*/  @!P3 LDC.64 R34, c[0x0][0x5c0] ;  /* 0x00017000ff22bb82 */ /* 0x000e620000000a00 */
[----:B------:R-:W-:Y:S01]  /*3cee0*/  F2FP.SATFINITE.E4M3.F32.PACK_AB_MERGE_C R31, RZ, R13, RZ ;  /* 0x0000000dff1f723e */ /* 0x000fe200048070ff */
[----:B------:R-:W-:Y:S01]  /*3cef0*/  FMUL R13, R152, UR41 ;  /* 0x00000029980d7c20 */ /* 0x000fe20008400000 */
[----:B------:R-:W-:Y:S01]  /*3cf00*/  @!P0 IMAD.X R65, R28, 0x1, R33, P5 ;  /* 0x000000011c418824 */ /* 0x000fe200028e0621 */
[C---:B------:R-:W-:Y:S02]  /*3cf10*/  ISETP.LT.OR P5, PT, R27.reuse, 0xd9, !P1 ;  /* 0x000000d91b00780c */ /* 0x040fe40004fa1670 */
[----:B------:R-:W-:-:S03]  /*3cf20*/  ISETP.LT.OR P1, PT, R27, 0xda, !P1 ;  /* 0x000000da1b00780c */ /* 0x000fc60004f21670 */
[----:B0-----:R-:W0:Y:S01]  /*3cf30*/  @!P4 LDC.64 R24, c[0x0][0x5c0] ;  /* 0x00017000ff18cb82 */ /* 0x001e220000000a00 */
[----:B------:R-:W-:Y:S01]  /*3cf40*/  F2FP.SATFINITE.E4M3.F32.PACK_AB_MERGE_C R21, RZ, R13, RZ ;  /* 0x0000000dff15723e */ /* 0x000fe200048070ff */
[----:B------:R1:W-:Y:S01]  /*3cf50*/  @!P6 STG.E.U8 desc[UR46][R18.64+0xd1], R31 ;  /* 0x0000d11f1200e986 */ /* 0x0003e2000c10112e */
[----:B------:R-:W-:-:S03]  /*3cf60*/  FMUL R13, R153, UR41 ;  /* 0x00000029990d7c20 */ /* 0x000fc60008400000 */
[----:B------:R0:W-:Y:S01]  /*3cf70*/  @!P0 STG.E.U8 desc[UR46][R64.64+0xd0], R21 ;  /* 0x0000d01540008986 */ /* 0x0001e2000c10112e */
[----:B-1----:R-:W-:Y:S01]  /*3cf80*/  @!P2 IADD3 R14, P0, R17, R14, RZ ;  /* 0x0000000e110ea210 */ /* 0x002fe20007f1e0ff */
[----:B------:R-:W1:Y:S01]  /*3cf90*/  @!P5 LDC.64 R26, c[0x0][0x5c0] ;  /* 0x00017000ff1adb82 */ /* 0x000e620000000a00 */
[----:B------:R-:W-:-:S03]  /*3cfa0*/  F2FP.SATFINITE.E4M3.F32.PACK_AB_MERGE_C R23, RZ, R13, RZ ;  /* 0x0000000dff17723e */ /* 0x000fc600048070ff */
[----:B------:R-:W-:-:S04]  /*3cfb0*/  @!P2 IMAD.X R15, R16, 0x1, R15, P0 ;  /* 0x00000001100fa824 */ /* 0x000fc800000e060f */
[----:B------:R-:W1:Y:S01]  /*3cfc0*/  @!P1 LDC.64 R30, c[0x0][0x5c0] ;  /* 0x00017000ff1e9b82 */ /* 0x000e620000000a00 */
[----:B------:R1:W-:Y:S01]  /*3cfd0*/  @!P2 STG.E.U8 desc[UR46][R14.64+0xd1], R23 ;  /* 0x0000d1170e00a986 */ /* 0x0003e2000c10112e */
[----:B------:R-:W-:Y:S01]  /*3cfe0*/  @!P3 IADD3 R16, P0, P2, R12, R34, R9 ;  /* 0x000000220c10b210 */ /* 0x000fe20007a1e009 */
[----:B------:R-:W-:-:S03]  /*3cff0*/  FMUL R13, R162, UR41 ;  /* 0x00000029a20d7c20 */ /* 0x000fc60008400000 */
[----:B------:R-:W-:Y:S02]  /*3d000*/  @!P3 IADD3.X R17, R29, R35, R8, P0, P2 ;  /* 0x000000231d11b210 */ /* 0x000fe400007e4408 */
[----:B0-----:R-:W-:-:S04]  /*3d010*/  @!P4 IADD3 R18, P0, P2, R12, R24, R9 ;  /* 0x000000180c12c210 */ /* 0x001fc80007a1e009 */
[--C-:B------:R-:W-:Y:S02]  /*3d020*/  @!P4 IADD3.X R19, R29, R25, R8.reuse, P0, P2 ;  /* 0x000000191d13c210 */ /* 0x100fe400007e4408 */
[CCC-:B------:R-:W-:Y:S02]  /*3d030*/  @!P5 IADD3 R21, P0, P2, R3.reuse, R12.reuse, R9.reuse ;  /* 0x0000000c0315d210 */ /* 0x1c0fe40007a1e009 */
[----:B------:R-:W-:Y:S02]  /*3d040*/  F2FP.SATFINITE.E4M3.F32.PACK_AB_MERGE_C R25, RZ, R13, RZ ;  /* 0x0000000dff19723e */ /* 0x000fe400048070ff */
[----:B------:R-:W-:Y:S02]  /*3d050*/  @!P5 IADD3.X R22, R4, R29, R8, P0, P2 ;  /* 0x0000001d0416d210 */ /* 0x000fe400007e4408 */
[----:B------:R-:W-:Y:S01]  /*3d060*/  @!P1 IADD3 R13, P0, P2, R3, R12, R9 ;  /* 0x0000000c030d9210 */ /* 0x000fe20007a1e009 */
[----:B------:R0:W-:Y:S01]  /*3d070*/  @!P3 STG.E.U8 desc[UR46][R16.64+0xd8], R25 ;  /* 0x0000d8191000b986 */ /* 0x0001e2000c10112e */
[----:B-1----:R-:W-:-:S02]  /*3d080*/  @!P5 IADD3 R12, P3, R21, R26, RZ ;  /* 0x0000001a150cd210 */ /* 0x002fc40007f7e0ff */
[----:B------:R-:W-:Y:S02]  /*3d090*/  @!P1 IADD3.X R24, R4, R29, R8, P0, P2 ;  /* 0x0000001d04189210 */ /* 0x000fe400007e4408 */
[----:B------:R-:W-:Y:S01]  /*3d0a0*/  @!P1 IADD3 R14, P0, R13, R30, RZ ;  /* 0x0000001e0d0e9210 */ /* 0x000fe20007f1e0ff */
[----:B------:R-:W-:Y:S02]  /*3d0b0*/  @!P5 IMAD.X R13, R22, 0x1, R27, P3 ;  /* 0x00000001160dd824 */ /* 0x000fe400018e061b */
[----:B----4-:R-:W-:-:S05]  /*3d0c0*/  FMUL R15, R163, UR41 ;  /* 0x00000029a30f7c20 */ /* 0x010fca0008400000 */
[----:B------:R-:W-:Y:S01]  /*3d0d0*/  F2FP.SATFINITE.E4M3.F32.PACK_AB_MERGE_C R23, RZ, R15, RZ ;  /* 0x0000000fff17723e */ /* 0x000fe200048070ff */
[----:B------:R-:W-:Y:S02]  /*3d0e0*/  @!P1 IMAD.X R15, R24, 0x1, R31, P0 ;  /* 0x00000001180f9824 */ /* 0x000fe400000e061f */
[----:B--2---:R-:W-:Y:S02]  /*3d0f0*/  FMUL R20, R186, UR41 ;  /* 0x00000029ba147c20 */ /* 0x004fe40008400000 */
[----:B------:R0:W-:Y:S03]  /*3d100*/  @!P4 STG.E.U8 desc[UR46][R18.64+0xd9], R23 ;  /* 0x0000d9171200c986 */ /* 0x0001e6000c10112e */
[----:B------:R-:W-:-:S05]  /*3d110*/  F2FP.SATFINITE.E4M3.F32.PACK_AB_MERGE_C R27, RZ, R20, RZ ;  /* 0x00000014ff1b723e */ /* 0x000fca00048070ff */
[----:B------:R0:W-:Y:S01]  /*3d120*/  @!P5 STG.E.U8 desc[UR46][R12.64+0xd8], R27 ;  /* 0x0000d81b0c00d986 */ /* 0x0001e2000c10112e */
[----:B---3--:R-:W-:-:S05]  /*3d130*/  FMUL R21, R187, UR41 ;  /* 0x00000029bb157c20 */ /* 0x008fca0008400000 */
[----:B------:R-:W-:-:S05]  /*3d140*/  F2FP.SATFINITE.E4M3.F32.PACK_AB_MERGE_C R21, RZ, R21, RZ ;  /* 0x00000015ff15723e */ /* 0x000fca00048070ff */
[----:B------:R0:W-:Y:S02]  /*3d150*/  @!P1 STG.E.U8 desc[UR46][R14.64+0xd9], R21 ;  /* 0x0000d9150e009986 */ /* 0x0001e4000c10112e */
.L_x_35:
[----:B------:R-:W-:Y:S05]  /*3d160*/  BSYNC B0 ;  /* 0x0000000000007941 */ /* 0x000fea0003800000 */
.L_x_31:
[----:B0-2---:R-:W2:Y:S04]  /*3d170*/  LDL.LU R13, [R1+0x70c] ;  /* 0x00070c00010d7983 */ /* 0x005ea80000300800 */
[----:B------:R-:W2:Y:S01]  /*3d180*/  LDL.LU R12, [R1+0x710] ;  /* 0x00071000010c7983 */ /* 0x000ea20000300800 */
[----:B------:R-:W-:Y:S01]  /*3d190*/  ULDC UR8, c[0x0][0xc] ;  /* 0x0000030000087ab9 */ /* 0x000fe20000000800 */
[----:B------:R-:W-:Y:S01]  /*3d1a0*/  ULDC UR9, c[0x0][0x10] ;  /* 0x0000040000097ab9 */ /* 0x000fe20000000800 */
[----:B------:R-:W2:Y:S01]  /*3d1b0*/  LDC R15, c[0x0][0x14] ;  /* 0x00000500ff0f7b82 */ /* 0x000ea20000000800 */
[----:B------:R-:W-:Y:S01]  /*3d1c0*/  UIMAD.WIDE.U32 UR8, UR8, UR9, URZ ;  /* 0x00000009080872a5 */ /* 0x000fe2000f8e003f */
[----:B------:R0:W5:Y:S01]  /*3d1d0*/  LDL R36, [R1+0x20] ;  /* 0x0000200001247983 */ /* 0x0001620000100800 */
[----:B------:R-:W-:-:S04]  /*3d1e0*/  UMOV UR42, 0xffffffff ;  /* 0xffffffff002a7882 */ /* 0x000fc80000000000 */
[----:B--2---:R-:W-:-:S04]  /*3d1f0*/  IMAD.WIDE.U32 R12, R15, UR8, R12 ;  /* 0x000000080f0c7c25 */ /* 0x004fc8000f8e000c */
[----:B------:R-:W-:Y:S01]  /*3d200*/  IMAD R15, R15, UR9, RZ ;  /* 0x000000090f0f7c24 */ /* 0x000fe2000f8e02ff */
[----:B------:R-:W-:Y:S01]  /*3d210*/  ULDC.64 UR8, c[0x0][0x650] ;  /* 0x0001940000087ab9 */ /* 0x000fe20000000a00 */
[----:B------:R-:W-:Y:S01]  /*3d220*/  IMAD.MOV.U32 R29, RZ, RZ, R12 ;  /* 0x000000ffff1d7224 */ /* 0x000fe200078e000c */
[----:B------:R-:W-:Y:S01]  /*3d230*/  ISETP.GE.U32.AND P0, PT, R12, UR8, PT ;  /* 0x000000080c007c0c */ /* 0x000fe2000bf06070 */
[----:B------:R-:W-:Y:S01]  /*3d240*/  IMAD.IADD R31, R13, 0x1, R15 ;  /* 0x000000010d1f7824 */ /* 0x000fe200078e020f */
[----:B------:R-:W-:Y:S01]  /*3d250*/  PRMT R13, RZ, 0x7610, R13 ;  /* 0x00007610ff0d7816 */ /* 0x000fe2000000000d */
[----:B------:R-:W-:-:S03]  /*3d260*/  IMAD.MOV.U32 R12, RZ, RZ, -0x1 ;  /* 0xffffffffff0c7424 */ /* 0x000fc600078e00ff */
[----:B------:R0:W-:Y:S01]  /*3d270*/  STL [R1+0x70c], R31 ;  /* 0x00070c1f01007387 */ /* 0x0001e20000100800 */
[----:B------:R-:W-:-:S03]  /*3d280*/  ISETP.GE.U32.AND.EX P0, PT, R31, UR9, PT, P0 ;  /* 0x000000091f007c0c */ /* 0x000fc6000bf06100 */
[----:B------:R0:W-:Y:S04]  /*3d290*/  STL [R1+0x710], R29 ;  /* 0x0007101d01007387 */ /* 0x0001e80000100800 */
[----:B------:R0:W-:Y:S06]  /*3d2a0*/  STL [R1+0x708], R12 ;  /* 0x0007080c01007387 */ /* 0x0001ec0000100800 */
[----:B------:R-:W-:Y:S05]  /*3d2b0*/  @P0 BRA `(.L_x_36) ;  /* 0x00000004007c0947 */ /* 0x000fea0003800000 */
[----:B------:R-:W0:Y:S01]  /*3d2c0*/  S2R R24, SR_CTAID.X ;  /* 0x0000000000187919 */ /* 0x000e220000002500 */
[----:B------:R-:W2:Y:S01]  /*3d2d0*/  LDC.64 R18, c[0x0][0x628] ;  /* 0x00018a00ff127b82 */ /* 0x000ea20000000a00 */
[----:B------:R-:W-:Y:S01]  /*3d2e0*/  ULDC UR5, c[0x0][0x150] ;  /* 0x0000540000057ab9 */ /* 0x000fe20000000800 */
[----:B------:R-:W-:Y:S01]  /*3d2f0*/  IMAD.MOV.U32 R16, RZ, RZ, R29 ;  /* 0x000000ffff107224 */ /* 0x000fe200078e001d */
[----:B------:R-:W3:Y:S01]  /*3d300*/  S2R R26, SR_CTAID.Y ;  /* 0x00000000001a7919 */ /* 0x000ee20000002600 */
[----:B------:R-:W-:-:S04]  /*3d310*/  IMAD.MOV.U32 R17, RZ, RZ, R31 ;  /* 0x000000ffff117224 */ /* 0x000fc800078e001f */
[----:B------:R-:W4:Y:S08]  /*3d320*/  LDC R27, c[0x0][0x144] ;  /* 0x00005100ff1b7b82 */ /* 0x000f300000000800 */
[----:B------:R-:W3:Y:S08]  /*3d330*/  LDC R20, c[0x0][0x630] ;  /* 0x00018c00ff147b82 */ /* 0x000ef00000000800 */
[----:B-1----:R-:W1:Y:S01]  /*3d340*/  LDC.64 R22, c[0x0][0x620] ;  /* 0x00018800ff167b82 */ /* 0x002e620000000a00 */
[----:B--2---:R-:W-:-:S04]  /*3d350*/  ISETP.NE.U32.AND P0, PT, R18, RZ, PT ;  /* 0x000000ff1200720c */ /* 0x004fc80003f05070 */
[----:B------:R-:W-:Y:S02]  /*3d360*/  ISETP.NE.AND.EX P0, PT, R19, RZ, PT, P0 ;  /* 0x000000ff1300720c */ /* 0x000fe40003f05300 */
[----:B0-----:R-:W-:-:S05]  /*3d370*/  I2FP.F32.U32 R12, R24 ;  /* 0x00000018000c7245 */ /* 0x001fca0000201000 */
[----:B------:R-:W-:-:S04]  /*3d380*/  FMUL R12, R12, UR5 ;  /* 0x000000050c0c7c20 */ /* 0x000fc80008400000 */
[----:B------:R0:W2:Y:S02]  /*3d390*/  F2I.U32.TRUNC.NTZ R25, R12 ;  /* 0x0000000c00197305 */ /* 0x0000a4000020f000 */
[----:B---34-:R-:W-:Y:S05]  /*3d3a0*/  @!P0 BRA `(.L_x_37) ;  /* 0x0000000000288947 */ /* 0x018fea0003800000 */
[----:B0-----:R-:W0:Y:S02]  /*3d3b0*/  LDC R12, c[0x0][0x634] ;  /* 0x00018d00ff0c7b82 */ /* 0x001e240000000800 */
[----:B0-----:R-:W-:-:S05]  /*3d3c0*/  IADD3 R17, P0, R29, R12, RZ ;  /* 0x0000000c1d117210 */ /* 0x001fca0007f1e0ff */
[----:B------:R-:W-:-:S04]  /*3d3d0*/  IMAD.X R21, RZ, RZ, R31, P0 ;  /* 0x000000ffff157224 */ /* 0x000fc800000e061f */
[----:B------:R-:W-:-:S04]  /*3d3e0*/  IMAD.WIDE.U32 R12, R21, R18, RZ ;  /* 0x00000012150c7225 */ /* 0x000fc800078e00ff */
[----:B-----5:R-:W-:-:S04]  /*3d3f0*/  IMAD.WIDE.U32 R14, P0, R17, R19, R12 ;  /* 0x00000013110e7225 */ /* 0x020fc8000780000c */
[----:B------:R-:W-:-:S04]  /*3d400*/  IMAD.WIDE.U32 R12, R17, R18, RZ ;  /* 0x00000012110c7225 */ /* 0x000fc800078e00ff */
[----:B------:R-:W-:Y:S01]  /*3d410*/  IMAD.X R17, RZ, RZ, RZ, P0 ;  /* 0x000000ffff117224 */ /* 0x000fe200000e06ff */
[----:B------:R-:W-:Y:S01]  /*3d420*/  IADD3 RZ, P0, R13, R14, RZ ;  /* 0x0000000e0dff7210 */ /* 0x000fe20007f1e0ff */
[----:B------:R-:W-:-:S04]  /*3d430*/  IMAD.MOV.U32 R16, RZ, RZ, R15 ;  /* 0x000000ffff107224 */ /* 0x000fc800078e000f */
[----:B------:R-:W-:-:S08]  /*3d440*/  IMAD.WIDE.U32.X R16, R21, R19, R16, P0 ;  /* 0x0000001315107225 */ /* 0x000fd000000e0410 */
.L_x_37:
[-CC-:B------:R-:W-:Y:S01]  /*3d450*/  SHF.R.U64 R35, R16, R20.reuse, R17.reuse ;  /* 0x0000001410237219 */ /* 0x180fe20000001211 */
[----:B------:R-:W3:Y:S01]  /*3d460*/  LDC.64 R32, c[0x0][0x640] ;  /* 0x00019000ff207b82 */ /* 0x000ee20000000a00 */
[----:B0-----:R-:W-:Y:S01]  /*3d470*/  SHF.R.U32.HI R12, RZ, R20, R17 ;  /* 0x00000014ff0c7219 */ /* 0x001fe20000011611 */
[----:B--2---:R-:W-:Y:S01]  /*3d480*/  IMAD.MOV R25, RZ, RZ, -R25 ;  /* 0x000000ffff197224 */ /* 0x004fe200078e0a19 */
[----:B------:R-:W-:Y:S01]  /*3d490*/  IADD3 R15, P0, RZ, -R35, RZ ;  /* 0x80000023ff0f7210 */ /* 0x000fe20007f1e0ff */
[----:B------:R-:W-:Y:S01]  /*3d4a0*/  ULDC UR5, c[0x0][0x154] ;  /* 0x0000550000057ab9 */ /* 0x000fe20000000800 */
[----:B------:R-:W-:Y:S02]  /*3d4b0*/  IMAD.MOV.U32 R17, RZ, RZ, 0x1 ;  /* 0x00000001ff117424 */ /* 0x000fe400078e00ff */
[----:B------:R-:W-:Y:S01]  /*3d4c0*/  IMAD R25, R27, R25, R24 ;  /* 0x000000191b197224 */ /* 0x000fe200078e0218 */
[----:B------:R-:W0:Y:S01]  /*3d4d0*/  LDC R16, c[0x0][0x618] ;  /* 0x00018600ff107b82 */ /* 0x000e220000000800 */
[----:B------:R-:W-:-:S02]  /*3d4e0*/  IMAD.X R13, RZ, RZ, ~R12, P0 ;  /* 0x000000ffff0d7224 */ /* 0x000fc400000e0e0c */
[----:B------:R-:W-:Y:S02]  /*3d4f0*/  IMAD.MOV.U32 R12, RZ, RZ, R29 ;  /* 0x000000ffff0c7224 */ /* 0x000fe400078e001d */
[-C--:B-1---5:R-:W-:Y:S02]  /*3d500*/  IMAD R14, R13, R22.reuse, RZ ;  /* 0x000000160d0e7224 */ /* 0x0a2fe400078e02ff */
[----:B------:R-:W-:Y:S01]  /*3d510*/  IMAD.MOV.U32 R13, RZ, RZ, R31 ;  /* 0x000000ffff0d7224 */ /* 0x000fe200078e001f */
[----:B------:R-:W1:Y:S01]  /*3d520*/  LDC R28, c[0x0][0x608] ;  /* 0x00018200ff1c7b82 */ /* 0x000e620000000800 */
[----:B------:R-:W-:-:S04]  /*3d530*/  IMAD.WIDE.U32 R12, R15, R22, R12 ;  /* 0x000000160f0c7225 */ /* 0x000fc800078e000c */
[----:B------:R-:W-:-:S03]  /*3d540*/  IMAD R15, R15, R23, R14 ;  /* 0x000000170f0f7224 */ /* 0x000fc600078e020e */
[----:B------:R-:W2:Y:S01]  /*3d550*/  LDC R30, c[0x0][0x658] ;  /* 0x00019600ff1e7b82 */ /* 0x000ea20000000800 */
[----:B------:R-:W-:Y:S01]  /*3d560*/  I2FP.F32.U32 R14, R26 ;  /* 0x0000001a000e7245 */ /* 0x000fe20000201000 */
[----:B------:R-:W-:Y:S01]  /*3d570*/  IMAD.IADD R13, R13, 0x1, R15 ;  /* 0x000000010d0d7824 */ /* 0x000fe200078e020f */
[----:B---3--:R-:W-:Y:S01]  /*3d580*/  ISETP.NE.U32.AND P0, PT, R32, RZ, PT ;  /* 0x000000ff2000720c */ /* 0x008fe20003f05070 */
[----:B------:R-:W-:Y:S02]  /*3d590*/  IMAD.MOV.U32 R15, RZ, RZ, -0x1 ;  /* 0xffffffffff0f7424 */ /* 0x000fe400078e00ff */
[----:B------:R-:W-:Y:S02]  /*3d5a0*/  FMUL R14, R14, UR5 ;  /* 0x000000050e0e7c20 */ /* 0x000fe40008400000 */
[----:B------:R-:W3:Y:S01]  /*3d5b0*/  LDC R23, c[0x0][0x148] ;  /* 0x00005200ff177b82 */ /* 0x000ee20000000800 */
[----:B0-----:R-:W-:Y:S01]  /*3d5c0*/  SHF.R.U64 R20, R12, R16, R13 ;  /* 0x000000100c147219 */ /* 0x001fe2000000120d */
[----:B------:R0:W4:Y:S01]  /*3d5d0*/  F2I.U32.TRUNC.NTZ R21, R14 ;  /* 0x0000000e00157305 */ /* 0x000122000020f000 */
[----:B------:R-:W-:-:S02]  /*3d5e0*/  ISETP.NE.AND.EX P0, PT, R33, RZ, PT, P0 ;  /* 0x000000ff2100720c */ /* 0x000fc40003f05300 */
[----:B------:R-:W-:-:S03]  /*3d5f0*/  SHF.R.U32.HI R13, RZ, R16, R13 ;  /* 0x00000010ff0d7219 */ /* 0x000fc6000001160d */
[----:B------:R-:W0:Y:S01]  /*3d600*/  LDC R24, c[0x0][0x600] ;  /* 0x00018000ff187b82 */ /* 0x000e220000000800 */
[-CC-:B-1----:R-:W-:Y:S02]  /*3d610*/  SHF.R.U64 R18, R20, R28.reuse, R13.reuse ;  /* 0x0000001c14127219 */ /* 0x182fe4000000120d */
[----:B------:R-:W-:-:S05]  /*3d620*/  SHF.R.U32.HI R13, RZ, R28, R13 ;  /* 0x0000001cff0d7219 */ /* 0x000fca000001160d */
[----:B------:R-:W1:Y:S01]  /*3d630*/  LDC R29, c[0x0][0x648] ;  /* 0x00019200ff1d7b82 */ /* 0x000e620000000800 */
[-CC-:B--2---:R-:W-:Y:S02]  /*3d640*/  SHF.R.U64 R22, R18, R30.reuse, R13.reuse ;  /* 0x0000001e12167219 */ /* 0x184fe4000000120d */
[-C--:B------:R-:W-:Y:S02]  /*3d650*/  SHF.L.U32 R15, R15, R30.reuse, RZ ;  /* 0x0000001e0f0f7219 */ /* 0x080fe400000006ff */
[-C--:B------:R-:W-:Y:S01]  /*3d660*/  SHF.R.U32.HI R13, RZ, R30.reuse, R13 ;  /* 0x0000001eff0d7219 */ /* 0x080fe2000001160d */
[----:B------:R-:W-:Y:S01]  /*3d670*/  IMAD.MOV.U32 R12, RZ, RZ, R22 ;  /* 0x000000ffff0c7224 */ /* 0x000fe200078e0016 */
[----:B------:R-:W-:Y:S01]  /*3d680*/  SHF.L.U32 R30, R17, R30, RZ ;  /* 0x0000001e111e7219 */ /* 0x000fe200000006ff */
[----:B------:R-:W2:Y:S01]  /*3d690*/  LDC R31, c[0x0][0x638] ;  /* 0x00018e00ff1f7b82 */ /* 0x000ea20000000800 */
[----:B------:R-:W-:-:S07]  /*3d6a0*/  LOP3.LUT R27, RZ, R15, RZ, 0x33, !PT ;  /* 0x0000000fff1b7212 */ /* 0x000fce00078e33ff */
[----:B------:R-:W0:Y:S01]  /*3d6b0*/  LDC R34, c[0x0][0x610] ;  /* 0x00018400ff227b82 */ /* 0x000e220000000800 */
[----:B----4-:R-:W-:Y:S05]  /*3d6c0*/  @!P0 BRA `(.L_x_38) ;  /* 0x0000000000288947 */ /* 0x010fea0003800000 */
[----:B------:R-:W4:Y:S02]  /*3d6d0*/  LDC R17, c[0x0][0x64c] ;  /* 0x00019300ff117b82 */ /* 0x000f240000000800 */
[----:B----4-:R-:W-:-:S05]  /*3d6e0*/  IADD3 R17, P0, R22, R17, RZ ;  /* 0x0000001116117210 */ /* 0x010fca0007f1e0ff */
[----:B------:R-:W-:-:S04]  /*3d6f0*/  IMAD.X R19, RZ, RZ, R13, P0 ;  /* 0x000000ffff137224 */ /* 0x000fc800000e060d */
[----:B------:R-:W-:-:S04]  /*3d700*/  IMAD.WIDE.U32 R12, R19, R32, RZ ;  /* 0x00000020130c7225 */ /* 0x000fc800078e00ff */
[----:B0-----:R-:W-:-:S04]  /*3d710*/  IMAD.WIDE.U32 R14, P0, R17, R33, R12 ;  /* 0x00000021110e7225 */ /* 0x001fc8000780000c */
[----:B------:R-:W-:-:S04]  /*3d720*/  IMAD.WIDE.U32 R12, R17, R32, RZ ;  /* 0x00000020110c7225 */ /* 0x000fc800078e00ff */
[----:B------:R-:W-:Y:S01]  /*3d730*/  IMAD.X R17, RZ, RZ, RZ, P0 ;  /* 0x000000ffff117224 */ /* 0x000fe200000e06ff */
[----:B------:R-:W-:Y:S01]  /*3d740*/  IADD3 RZ, P0, R13, R14, RZ ;  /* 0x0000000e0dff7210 */ /* 0x000fe20007f1e0ff */
[----:B------:R-:W-:-:S04]  /*3d750*/  IMAD.MOV.U32 R16, RZ, RZ, R15 ;  /* 0x000000ffff107224 */ /* 0x000fc800078e000f */
[----:B------:R-:W-:-:S08]  /*3d760*/  IMAD.WIDE.U32.X R12, R19, R33, R16, P0 ;  /* 0x00000021130c7225 */ /* 0x000fd000000e0410 */
.L_x_38:
[----:B0-----:R-:W0:Y:S01]  /*3d770*/  LDC R14, c[0x0][0x65c] ;  /* 0x00019700ff0e7b82 */ /* 0x001e220000000800 */
[----:B-1----:R-:W-:Y:S01]  /*3d780*/  SHF.R.U64 R12, R12, R29, R13 ;  /* 0x0000001d0c0c7219 */ /* 0x002fe2000000120d */
[----:B------:R-:W-:Y:S01]  /*3d790*/  VIADD R17, R24, 0xffffffff ;  /* 0xffffffff18117836 */ /* 0x000fe20000000000 */
[----:B------:R-:W-:Y:S01]  /*3d7a0*/  LOP3.LUT R15, R18, R27, RZ, 0xc0, !PT ;  /* 0x0000001b120f7212 */ /* 0x000fe200078ec0ff */
[----:B------:R-:W-:Y:S01]  /*3d7b0*/  IMAD.MOV R21, RZ, RZ, -R21 ;  /* 0x000000ffff157224 */ /* 0x000fe200078e0a15 */
[----:B------:R-:W-:Y:S01]  /*3d7c0*/  R2UR UR42, R35 ;  /* 0x00000000232a72ca */ /* 0x000fe200000e0000 */
[----:B------:R-:W-:Y:S01]  /*3d7d0*/  IMAD.MOV R13, RZ, RZ, -R12 ;  /* 0x000000ffff0d7224 */ /* 0x000fe200078e0a0c */
[----:B------:R-:W-:Y:S01]  /*3d7e0*/  LOP3.LUT R20, R20, R17, RZ, 0xc0, !PT ;  /* 0x0000001114147212 */ /* 0x000fe200078ec0ff */
[----:B------:R-:W-:Y:S02]  /*3d7f0*/  IMAD R12, R30, R12, R15 ;  /* 0x0000000c1e0c7224 */ /* 0x000fe400078e020f */
[----:B--2---:R-:W-:-:S04]  /*3d800*/  IMAD R13, R13, R31, R22 ;  /* 0x0000001f0d0d7224 */ /* 0x004fc800078e0216 */
[----:B------:R-:W-:Y:S01]  /*3d810*/  IMAD R13, R13, R24, R20 ;  /* 0x000000180d0d7224 */ /* 0x000fe200078e0214 */
[----:B0-----:R-:W-:Y:S01]  /*3d820*/  ISETP.NE.AND P0, PT, R14, 0x1, PT ;  /* 0x000000010e00780c */ /* 0x001fe20003f05270 */
[----:B------:R-:W-:-:S12]  /*3d830*/  IMAD.MOV.U32 R14, RZ, RZ, 0x1 ;  /* 0x00000001ff0e7424 */ /* 0x000fd800078e00ff */
[----:B---3--:R-:W-:-:S04]  /*3d840*/  @P0 IMAD R25, R23, R21, R26 ;  /* 0x0000001517190224 */ /* 0x008fc800078e021a */
[----:B------:R-:W-:-:S05]  /*3d850*/  IMAD R12, R12, R34, R25 ;  /* 0x000000220c0c7224 */ /* 0x000fca00078e0219 */
[----:B------:R-:W-:Y:S02]  /*3d860*/  SEL R15, R13, R12, !P0 ;  /* 0x0000000c0d0f7207 */ /* 0x000fe40004000000 */
[----:B------:R-:W-:Y:S02]  /*3d870*/  SEL R36, R12, R13, !P0 ;  /* 0x0000000d0c247207 */ /* 0x000fe40004000000 */
[----:B------:R-:W-:Y:S01]  /*3d880*/  PRMT R13, R14, 0x7610, R13 ;  /* 0x000076100e0d7816 */ /* 0x000fe2000000000d */
[----:B------:R2:W-:Y:S04]  /*3d890*/  STL [R1+0x708], R15 ;  /* 0x0007080f01007387 */ /* 0x0005e80000100800 */
[----:B------:R2:W-:Y:S02]  /*3d8a0*/  STL [R1+0x20], R36 ;  /* 0x0000202401007387 */ /* 0x0005e40000100800 */
.L_x_36:
[----:B0----5:R-:W-:Y:S01]  /*3d8b0*/  IMAD.MOV.U32 R12, RZ, RZ, R36 ;  /* 0x000000ffff0c7224 */ /* 0x021fe200078e0024 */
[----:B------:R-:W-:Y:S01]  /*3d8c0*/  LOP3.LUT P0, RZ, R13, 0xff, RZ, 0xc0, !PT ;  /* 0x000000ff0dff7812 */ /* 0x000fe2000780c0ff */
[----:B------:R-:W-:-:S03]  /*3d8d0*/  UIMAD.WIDE.U32 UR8, UR6, -0x33333333, URZ ;  /* 0xcccccccd060878a5 */ /* 0x000fc6000f8e003f */
[----:B------:R0:W-:Y:S01]  /*3d8e0*/  STL [R1+0x704], R12 ;  /* 0x0007040c01007387 */ /* 0x0001e20000100800 */
[----:B------:R-:W-:-:S04]  /*3d8f0*/  USHF.R.U32.HI UR8, URZ, 0x2, UR9 ;  /* 0x000000023f087899 */ /* 0x000fc80008011609 */
[----:B------:R-:W-:-:S04]  /*3d900*/  UIMAD UR5, UR8, -0x5, UR6 ;  /* 0xfffffffb080578a4 */ /* 0x000fc8000f8e0206 */
[----:B------:R-:W-:Y:S08]  /*3d910*/  @P0 BRA `(.L_x_39) ;  /* 0xfffffc3400ec0947 */ /* 0x000ff0000383ffff */
[----:B------:R-:W-:Y:S05]  /*3d920*/  EXIT ;  /* 0x000000000000794d */ /* 0x000fea0003800000 */
.L_x_3:
[----:B------:R-:W2:Y:S01]  /*3d930*/  LDL R17, [R1+0x710] ;  /* 0x0007100001117983 */ /* 0x000ea20000100800 */
[----:B------:R-:W-:-:S03]  /*3d940*/  ULDC.64 UR4, c[0x0][0x650] ;  /* 0x0001940000047ab9 */ /* 0x000fc60000000a00 */
[----:B------:R-:W3:Y:S01]  /*3d950*/  LDL R18, [R1+0x70c] ;  /* 0x00070c0001127983 */ /* 0x000ee20000100800 */
[----:B------:R-:W-:Y:S01]  /*3d960*/  PRMT R6, RZ, 0x7610, R6 ;  /* 0x00007610ff067816 */ /* 0x000fe20000000006 */
[----:B------:R-:W-:Y:S02]  /*3d970*/  IMAD.MOV.U32 R5, RZ, RZ, -0x1 ;  /* 0xffffffffff057424 */ /* 0x000fe400078e00ff */
[----:B------:R-:W-:Y:S02]  /*3d980*/  IMAD.MOV.U32 R4, RZ, RZ, -0x1 ;  /* 0xffffffffff047424 */ /* 0x000fe400078e00ff */
[----:B------:R-:W-:Y:S01]  /*3d990*/  IMAD.MOV.U32 R10, RZ, RZ, -0x1 ;  /* 0xffffffffff0a7424 */ /* 0x000fe200078e00ff */
[----:B--2---:R-:W-:-:S04]  /*3d9a0*/  ISETP.GE.U32.AND P0, PT, R17, UR4, PT ;  /* 0x0000000411007c0c */ /* 0x004fc8000bf06070 */
[----:B---3--:R-:W-:-:S13]  /*3d9b0*/  ISETP.GE.U32.AND.EX P0, PT, R18, UR5, PT, P0 ;  /* 0x0000000512007c0c */ /* 0x008fda000bf06100 */
[----:B------:R-:W-:Y:S05]  /*3d9c0*/  @P0 BRA `(.L_x_40) ;  /* 0x0000000400640947 */ /* 0x000fea0003800000 */
        /* <DEDUP_REMOVED lines=18> */
.L_x_41:
[--C-:B------:R-:W-:Y:S01]  /*3daf0*/  SHF.R.U64 R10, R8, R12, R9.reuse ;  /* 0x0000000c080a7219 */ /* 0x100fe20000001209 */
[----:B------:R-:W-:Y:S01]  /*3db00*/  IMAD.MOV.U32 R5, RZ, RZ, R18 ;  /* 0x000000ffff057224 */ /* 0x000fe200078e0012 */
[----:B------:R-:W-:Y:S01]  /*3db10*/  I2FP.F32.U32 R6, R2 ;  /* 0x0000000200067245 */ /* 0x000fe20000201000 */
[----:B------:R-:W0:Y:S01]  /*3db20*/  LDC R16, c[0x0][0x618] ;  /* 0x00018600ff107b82 */ /* 0x000e220000000800 */
[----:B------:R-:W-:Y:S01]  /*3db30*/  SHF.R.U32.HI R3, RZ, R12, R9 ;  /* 0x0000000cff037219 */ /* 0x000fe20000011609 */
[----:B------:R-:W-:Y:S01]  /*3db40*/  ULDC UR4, c[0x0][0x150] ;  /* 0x0000540000047ab9 */ /* 0x000fe20000000800 */
[----:B------:R-:W-:Y:S01]  /*3db50*/  IADD3 R7, P0, RZ, -R10, RZ ;  /* 0x8000000aff077210 */ /* 0x000fe20007f1e0ff */
[----:B------:R-:W-:Y:S01]  /*3db60*/  FMUL R9, R6, UR4 ;  /* 0x0000000406097c20 */ /* 0x000fe20008400000 */
[----:B------:R-:W-:Y:S01]  /*3db70*/  IMAD.MOV.U32 R4, RZ, RZ, R17 ;  /* 0x000000ffff047224 */ /* 0x000fe200078e0011 */
[----:B------:R-:W-:Y:S02]  /*3db80*/  ULDC UR4, c[0x0][0x154] ;  /* 0x0000550000047ab9 */ /* 0x000fe40000000800 */
[----:B------:R-:W1:Y:S01]  /*3db90*/  LDC.64 R18, c[0x0][0x640] ;  /* 0x00019000ff127b82 */ /* 0x000e620000000a00 */
[----:B------:R-:W-:Y:S01]  /*3dba0*/  IMAD.X R3, RZ, RZ, ~R3, P0 ;  /* 0x000000ffff037224 */ /* 0x000fe200000e0e03 */
[----:B------:R-:W2:Y:S01]  /*3dbb0*/  F2I.U32.TRUNC.NTZ R9, R9 ;  /* 0x0000000900097305 */ /* 0x000ea2000020f000 */
[----:B------:R-:W-:-:S04]  /*3dbc0*/  IMAD.WIDE.U32 R4, R7, R14, R4 ;  /* 0x0000000e07047225 */ /* 0x000fc800078e0004 */
[----:B------:R-:W-:Y:S01]  /*3dbd0*/  IMAD R6, R3, R14, RZ ;  /* 0x0000000e03067224 */ /* 0x000fe200078e02ff */
[----:B------:R-:W3:Y:S03]  /*3dbe0*/  LDC R11, c[0x0][0x144] ;  /* 0x00005100ff0b7b82 */ /* 0x000ee60000000800 */
[----:B------:R-:W-:Y:S02]  /*3dbf0*/  IMAD R3, R7, R15, R6 ;  /* 0x0000000f07037224 */ /* 0x000fe400078e0206 */
[----:B------:R-:W-:Y:S02]  /*3dc00*/  IMAD.MOV.U32 R6, RZ, RZ, -0x1 ;  /* 0xffffffffff067424 */ /* 0x000fe400078e00ff */
[----:B------:R-:W-:Y:S01]  /*3dc10*/  IMAD.IADD R3, R5, 0x1, R3 ;  /* 0x0000000105037824 */ /* 0x000fe200078e0203 */
[----:B------:R-:W4:Y:S01]  /*3dc20*/  LDC R12, c[0x0][0x608] ;  /* 0x00018200ff0c7b82 */ /* 0x000f220000000800 */
[----:B------:R-:W-:-:S03]  /*3dc30*/  I2FP.F32.U32 R5, R0 ;  /* 0x0000000000057245 */ /* 0x000fc60000201000 */
[-C--:B0-----:R-:W-:Y:S01]  /*3dc40*/  SHF.R.U64 R8, R4, R16.reuse, R3 ;  /* 0x0000001004087219 */ /* 0x081fe20000001203 */
[----:B--2---:R-:W-:Y:S01]  /*3dc50*/  IMAD.MOV R4, RZ, RZ, -R9 ;  /* 0x000000ffff047224 */ /* 0x004fe200078e0a09 */
[----:B------:R-:W-:Y:S01]  /*3dc60*/  SHF.R.U32.HI R3, RZ, R16, R3 ;  /* 0x00000010ff037219 */ /* 0x000fe20000011603 */
[----:B------:R-:W-:Y:S01]  /*3dc70*/  FMUL R5, R5, UR4 ;  /* 0x0000000405057c20 */ /* 0x000fe20008400000 */
[----:B------:R-:W0:Y:S01]  /*3dc80*/  LDC R7, c[0x0][0x658] ;  /* 0x00019600ff077b82 */ /* 0x000e220000000800 */
[----:B-1----:R-:W-:-:S04]  /*3dc90*/  ISETP.NE.U32.AND P0, PT, R18, RZ, PT ;  /* 0x000000ff1200720c */ /* 0x002fc80003f05070 */
[----:B------:R-:W-:-:S03]  /*3dca0*/  ISETP.NE.AND.EX P0, PT, R19, RZ, PT, P0 ;  /* 0x000000ff1300720c */ /* 0x000fc60003f05300 */
[----:B------:R-:W1:Y:S01]  /*3dcb0*/  LDC R15, c[0x0][0x148] ;  /* 0x00005200ff0f7b82 */ /* 0x000e620000000800 */
[----:B---3--:R-:W-:Y:S02]  /*3dcc0*/  IMAD R17, R11, R4, R2 ;  /* 0x000000040b117224 */ /* 0x008fe400078e0202 */
[----:B------:R-:W-:-:S05]  /*3dcd0*/  IMAD.MOV.U32 R4, RZ, RZ, 0x1 ;  /* 0x00000001ff047424 */ /* 0x000fca00078e00ff */
[----:B------:R-:W2:Y:S01]  /*3dce0*/  LDC R14, c[0x0][0x600] ;  /* 0x00018000ff0e7b82 */ /* 0x000ea20000000800 */
[-CC-:B----4-:R-:W-:Y:S02]  /*3dcf0*/  SHF.R.U64 R11, R8, R12.reuse, R3.reuse ;  /* 0x0000000c080b7219 */ /* 0x190fe40000001203 */
[----:B------:R-:W-:Y:S02]  /*3dd00*/  SHF.R.U32.HI R2, RZ, R12, R3 ;  /* 0x0000000cff027219 */ /* 0x000fe40000011603 */
[----:B------:R3:W4:Y:S03]  /*3dd10*/  F2I.U32.TRUNC.NTZ R12, R5 ;  /* 0x00000005000c7305 */ /* 0x000726000020f000 */
[----:B------:R-:W1:Y:S01]  /*3dd20*/  LDC R20, c[0x0][0x648] ;  /* 0x00019200ff147b82 */ /* 0x000e620000000800 */
[-C--:B0-----:R-:W-:Y:S02]  /*3dd30*/  SHF.R.U64 R13, R11, R7.reuse, R2 ;  /* 0x000000070b0d7219 */ /* 0x081fe40000001202 */
[----:B------:R-:W-:-:S02]  /*3dd40*/  SHF.L.U32 R6, R6, R7, RZ ;  /* 0x0000000706067219 */ /* 0x000fc400000006ff */
[-C--:B------:R-:W-:Y:S01]  /*3dd50*/  SHF.R.U32.HI R3, RZ, R7.reuse, R2 ;  /* 0x00000007ff037219 */ /* 0x080fe20000011602 */
[----:B------:R-:W-:Y:S01]  /*3dd60*/  IMAD.MOV.U32 R2, RZ, RZ, R13 ;  /* 0x000000ffff027224 */ /* 0x000fe200078e000d */
[----:B------:R-:W-:Y:S01]  /*3dd70*/  SHF.L.U32 R16, R4, R7, RZ ;  /* 0x0000000704107219 */ /* 0x000fe200000006ff */
[----:B------:R-:W0:Y:S01]  /*3dd80*/  LDC R21, c[0x0][0x638] ;  /* 0x00018e00ff157b82 */ /* 0x000e220000000800 */
[----:B------:R-:W-:-:S07]  /*3dd90*/  LOP3.LUT R22, RZ, R6, RZ, 0x33, !PT ;  /* 0x00000006ff167212 */ /* 0x000fce00078e33ff */
[----:B------:R-:W0:Y:S01]  /*3dda0*/  LDC R23, c[0x0][0x610] ;  /* 0x00018400ff177b82 */ /* 0x000e220000000800 */
[----:B---34-:R-:W-:Y:S05]  /*3ddb0*/  @!P0 BRA `(.L_x_42) ;  /* 0x0000000000288947 */ /* 0x018fea0003800000 */
[----:B------:R-:W3:Y:S02]  /*3ddc0*/  LDC R2, c[0x0][0x64c] ;  /* 0x00019300ff027b82 */ /* 0x000ee40000000800 */
[----:B---3--:R-:W-:-:S05]  /*3ddd0*/  IADD3 R7, P0, R13, R2, RZ ;  /* 0x000000020d077210 */ /* 0x008fca0007f1e0ff */
        /* <DEDUP_REMOVED lines=8> */
.L_x_42:
[----:B------:R-:W3:Y:S01]  /*3de60*/  LDC R4, c[0x0][0x65c] ;  /* 0x00019700ff047b82 */ /* 0x000ee20000000800 */
[----:B-1----:R-:W-:Y:S01]  /*3de70*/  SHF.R.U64 R3, R2, R20, R3 ;  /* 0x0000001402037219 */ /* 0x002fe20000001203 */
[----:B--2---:R-:W-:Y:S01]  /*3de80*/  VIADD R5, R14, 0xffffffff ;  /* 0xffffffff0e057836 */ /* 0x004fe20000000000 */
[----:B------:R-:W-:Y:S01]  /*3de90*/  LOP3.LUT R2, R11, R22, RZ, 0xc0, !PT ;  /* 0x000000160b027212 */ /* 0x000fe200078ec0ff */
[----:B------:R-:W-:Y:S02]  /*3dea0*/  IMAD.MOV R12, RZ, RZ, -R12 ;  /* 0x000000ffff0c7224 */ /* 0x000fe400078e0a0c */
[----:B------:R-:W-:Y:S02]  /*3deb0*/  IMAD.MOV.U32 R6, RZ, RZ, 0x1 ;  /* 0x00000001ff067424 */ /* 0x000fe400078e00ff */
[----:B------:R-:W-:Y:S01]  /*3dec0*/  IMAD R2, R16, R3, R2 ;  /* 0x0000000310027224 */ /* 0x000fe200078e0202 */
[----:B---3--:R-:W-:Y:S01]  /*3ded0*/  ISETP.NE.AND P0, PT, R4, 0x1, PT ;  /* 0x000000010400780c */ /* 0x008fe20003f05270 */
[----:B------:R-:W-:Y:S01]  /*3dee0*/  IMAD.MOV R4, RZ, RZ, -R3 ;  /* 0x000000ffff047224 */ /* 0x000fe200078e0a03 */
[----:B------:R-:W-:-:S11]  /*3def0*/  LOP3.LUT R3, R8, R5, RZ, 0xc0, !PT ;  /* 0x0000000508037212 */ /* 0x000fd600078ec0ff */
[----:B------:R-:W-:Y:S02]  /*3df00*/  @P0 IMAD R17, R15, R12, R0 ;  /* 0x0000000c0f110224 */ /* 0x000fe400078e0200 */
[----:B0-----:R-:W-:Y:S02]  /*3df10*/  IMAD R0, R4, R21, R13 ;  /* 0x0000001504007224 */ /* 0x001fe400078e020d */
[----:B------:R-:W-:Y:S02]  /*3df20*/  IMAD R5, R2, R23, R17 ;  /* 0x0000001702057224 */ /* 0x000fe400078e0211 */
[----:B------:R-:W-:-:S05]  /*3df30*/  IMAD R0, R0, R14, R3 ;  /* 0x0000000e00007224 */ /* 0x000fca00078e0203 */
[----:B------:R-:W-:Y:S02]  /*3df40*/  SEL R4, R0, R5, !P0 ;  /* 0x0000000500047207 */ /* 0x000fe40004000000 */
[----:B------:R-:W-:-:S07]  /*3df50*/  SEL R5, R5, R0, !P0 ;  /* 0x0000000005057207 */ /* 0x000fce0004000000 */
.L_x_40:
[----:B------:R-:W-:-:S08]  /*3df60*/  NOP ;  /* 0x0000000000007918 */ /* 0x000fd00000000000 */
[----:B------:R-:W0:-:S00]  /*3df70*/  USETMAXREG.DEALLOC.CTAPOOL 0x18 ;  /* 0x00000018000079c8 */ /* 0x000e0000080e0500 */
[----:B------:R-:W-:-:S13]  /*3df80*/  ISETP.NE.AND P0, PT, RZ, UR6, PT ;  /* 0x00000006ff007c0c */ /* 0x000fda000bf05270 */
[----:B------:R-:W-:Y:S05]  /*3df90*/  @P0 EXIT ;  /* 0x000000000000094d */ /* 0x000fea0003800000 */
[----:B0-----:R-:W-:Y:S01]  /*3dfa0*/  LOP3.LUT P0, RZ, R6, 0xff, RZ, 0xc0, !PT ;  /* 0x000000ff06ff7812 */ /* 0x001fe2000780c0ff */
[----:B------:R-:W-:Y:S02]  /*3dfb0*/  IMAD.MOV.U32 R6, RZ, RZ, 0x1 ;  /* 0x00000001ff067424 */ /* 0x000fe400078e00ff */
[----:B------:R-:W-:-:S10]  /*3dfc0*/  IMAD.MOV.U32 R7, RZ, RZ, RZ ;  /* 0x000000ffff077224 */ /* 0x000fd400078e00ff */
[----:B------:R-:W-:Y:S05]  /*3dfd0*/  @!P0 BRA `(.L_x_43) ;  /* 0x0000000c00508947 */ /* 0x000fea0003800000 */
[----:B------:R-:W0:Y:S01]  /*3dfe0*/  LDC R0, c[0x0][0x28c] ;  /* 0x0000a300ff007b82 */ /* 0x000e220000000800 */
[----:B------:R-:W1:Y:S01]  /*3dff0*/  S2R R2, SR_TID.X ;  /* 0x0000000000027919 */ /* 0x000e620000002100 */
[----:B------:R-:W-:Y:S01]  /*3e000*/  ULDC UR8, c[0x0][0xc] ;  /* 0x0000030000087ab9 */ /* 0x000fe20000000800 */
[----:B------:R-:W-:Y:S01]  /*3e010*/  ULDC UR9, c[0x0][0x10] ;  /* 0x0000040000097ab9 */ /* 0x000fe20000000800 */
[----:B------:R-:W-:Y:S01]  /*3e020*/  ULDC UR5, c[0x0][0x658] ;  /* 0x0001960000057ab9 */ /* 0x000fe20000000800 */
[----:B------:R-:W-:Y:S01]  /*3e030*/  UMOV UR6, 0xffffffff ;  /* 0xffffffff00067882 */ /* 0x000fe20000000000 */
[----:B------:R-:W-:Y:S01]  /*3e040*/  UMOV UR10, 0x1 ;  /* 0x00000001000a7882 */ /* 0x000fe20000000000 */
[----:B------:R-:W-:Y:S01]  /*3e050*/  UIMAD.WIDE.U32 UR8, UR8, UR9, URZ ;  /* 0x00000009080872a5 */ /* 0x000fe2000f8e003f */
[----:B------:R-:W-:Y:S01]  /*3e060*/  BSSY B0, `(.L_x_43) ;  /* 0x00000cb000007945 */ /* 0x000fe20003800000 */
[----:B------:R-:W-:Y:S01]  /*3e070*/  USHF.L.U32 UR6, UR6, UR5, URZ ;  /* 0x0000000506067299 */ /* 0x000fe2000800063f */
[----:B------:R-:W-:Y:S01]  /*3e080*/  IMAD.MOV.U32 R9, RZ, RZ, 0x1 ;  /* 0x00000001ff097424 */ /* 0x000fe200078e00ff */
[----:B------:R-:W-:Y:S01]  /*3e090*/  USHF.L.U32 UR19, UR10, UR5, URZ ;  /* 0x000000050a137299 */ /* 0x000fe2000800063f */
[----:B------:R-:W-:Y:S01]  /*3e0a0*/  IMAD.MOV.U32 R6, RZ, RZ, 0x1 ;  /* 0x00000001ff067424 */ /* 0x000fe200078e00ff */
[----:B------:R-:W-:Y:S01]  /*3e0b0*/  ULDC UR4, c[0x0][0x600] ;  /* 0x0001800000047ab9 */ /* 0x000fe20000000800 */
[----:B------:R-:W-:Y:S01]  /*3e0c0*/  ULDC UR5, c[0x0][0x14] ;  /* 0x0000050000057ab9 */ /* 0x000fe20000000800 */
[----:B------:R-:W-:Y:S01]  /*3e0d0*/  IMAD.MOV.U32 R7, RZ, RZ, RZ ;  /* 0x000000ffff077224 */ /* 0x000fe200078e00ff */
[----:B------:R-:W-:-:S02]  /*3e0e0*/  UIMAD.WIDE.U32 UR22, UR8, UR5, URZ ;  /* 0x00000005081672a5 */ /* 0x000fc4000f8e003f */
[----:B------:R-:W-:Y:S02]  /*3e0f0*/  UIMAD UR13, UR9, UR5, URZ ;  /* 0x00000005090d72a4 */ /* 0x000fe4000f8e023f */
[----:B------:R-:W-:Y:S02]  /*3e100*/  ULOP3.LUT UR21, UR7, 0x2, URZ, 0xfc, !UPT ;  /* 0x0000000207157892 */ /* 0x000fe4000f8efc3f */
[----:B------:R-:W-:Y:S01]  /*3e110*/  UIADD3 UR4, UR4, -0x1, URZ ;  /* 0xffffffff04047890 */ /* 0x000fe2000fffe03f */
[----:B0-----:R-:W-:Y:S01]  /*3e120*/  VIADD R0, R0, 0x3f ;  /* 0x0000003f00007836 */ /* 0x001fe20000000000 */
[----:B------:R-:W-:Y:S02]  /*3e130*/  ULOP3.LUT UR18, URZ, UR6, URZ, 0x33, !UPT ;  /* 0x000000063f127292 */ /* 0x000fe4000f8e333f */
[----:B------:R-:W-:Y:S02]  /*3e140*/  UIADD3 UR13, UR23, UR13, URZ ;  /* 0x0000000d170d7290 */ /* 0x000fe4000fffe03f */
[----:B------:R-:W-:Y:S01]  /*3e150*/  SHF.R.S32.HI R3, RZ, 0x1f, R0 ;  /* 0x0000001fff037819 */ /* 0x000fe20000011400 */
[----:B------:R-:W-:-:S03]  /*3e160*/  ULDC.64 UR24, c[0x0][0x198] ;  /* 0x0000660000187ab9 */ /* 0x000fc60000000a00 */
[----:B------:R-:W-:Y:S02]  /*3e170*/  LEA.HI R0, R3, R0, RZ, 0x6 ;  /* 0x0000000003007211 */ /* 0x000fe400078f30ff */
[C---:B-1----:R-:W-:Y:S02]  /*3e180*/  LOP3.LUT P2, RZ, R2.reuse, 0x7f, RZ, 0xc0, !PT ;  /* 0x0000007f02ff7812 */ /* 0x042fe4000784c0ff */
[----:B------:R-:W-:Y:S02]  /*3e190*/  SHF.R.S32.HI R0, RZ, 0x6, R0 ;  /* 0x00000006ff007819 */ /* 0x000fe40000011400 */
[----:B------:R-:W-:-:S03]  /*3e1a0*/  LOP3.LUT P0, RZ, R2, 0x1f, RZ, 0xc0, !PT ;  /* 0x0000001f02ff7812 */ /* 0x000fc6000780c0ff */
[----:B------:R-:W-:Y:S01]  /*3e1b0*/  VIADD R14, R0, 0x1 ;  /* 0x00000001000e7836 */ /* 0x000fe20000000000 */
[----:B------:R-:W-:-:S13]  /*3e1c0*/  PLOP3.LUT P0, PT, P0, P2, PT, 0x8a, 0x0 ;  /* 0x000000000000781c */ /* 0x000fda0000705172 */
.L_x_55:
[----:B------:R-:W-:-:S03]  /*3e1d0*/  UMOV UR5, 0xffffffff ;  /* 0xffffffff00057882 */ /* 0x000fc60000000000 */
[----:B------:R-:W-:Y:S05]  /*3e1e0*/  BRA.DIV UR5, `(.L_x_44) ;  /* 0x0000000e05ec7947 */ /* 0x000fea000b800000 */
[----:B------:R-:W-:-:S13]  /*3e1f0*/  ELECT P1, URZ, PT ;  /* 0x00000000003f782f */ /* 0x000fda0003820000 */
.L_x_67:
[----:B------:R-:W0:Y:S01]  /*3e200*/  LDC R2, c[0x0][0x28c] ;  /* 0x0000a300ff027b82 */ /* 0x000e220000000800 */
[----:B------:R-:W-:Y:S01]  /*3e210*/  BSSY B1, `(.L_x_45) ;  /* 0x0000037000017945 */ /* 0x000fe20003800000 */
[----:B0-----:R-:W-:-:S13]  /*3e220*/  ISETP.LT.OR P1, PT, R2, 0x1, !P1 ;  /* 0x000000010200780c */ /* 0x001fda0004f21670 */
[----:B------:R-:W-:Y:S05]  /*3e230*/  @P1 BRA `(.L_x_46) ;  /* 0x0000000000d01947 */ /* 0x000fea0003800000 */
[----:B------:R-:W-:Y:S02]  /*3e240*/  IMAD R4, R4, 0xe0, RZ ;  /* 0x000000e004047824 */ /* 0x000fe400078e02ff */
[----:B------:R-:W-:Y:S02]  /*3e250*/  IMAD R5, R5, 0x180, RZ ;  /* 0x0000018005057824 */ /* 0x000fe400078e02ff */
[----:B------:R-:W-:Y:S02]  /*3e260*/  IMAD.MOV.U32 R13, RZ, RZ, RZ ;  /* 0x000000ffff0d7224 */ /* 0x000fe400078e00ff */
[----:B------:R-:W-:Y:S02]  /*3e270*/  IMAD.MOV.U32 R2, RZ, RZ, R14 ;  /* 0x000000ffff027224 */ /* 0x000fe400078e000e */
[----:B------:R-:W-:Y:S02]  /*3e280*/  IMAD.MOV.U32 R3, RZ, RZ, R6 ;  /* 0x000000ffff037224 */ /* 0x000fe400078e0006 */
[----:B------:R-:W-:-:S07]  /*3e290*/  IMAD.MOV.U32 R8, RZ, RZ, R7 ;  /* 0x000000ffff087224 */ /* 0x000fce00078e0007 */
.L_x_50:
[----:B------:R-:W0:Y:S01]  /*3e2a0*/  S2R R12, SR_CgaCtaId ;  /* 0x00000000000c7919 */ /* 0x000e220000008800 */
[----:B------:R-:W-:-:S04]  /*3e2b0*/  MOV R11, 0x400 ;  /* 0x00000400000b7802 */ /* 0x000fc80000000f00 */
[----:B0-----:R-:W-:Y:S02]  /*3e2c0*/  LEA R15, R12, R11, 0x18 ;  /* 0x0000000b0c0f7211 */ /* 0x001fe400078ec0ff */
[----:B------:R-:W-:Y:S01]  /*3e2d0*/  SHF.L.U32 R11, R3, 0x1f, RZ ;  /* 0x0000001f030b7819 */ /* 0x000fe200000006ff */
[----:B------:R-:W0:Y:S02]  /*3e2e0*/  @!P2 LDC R12, c[0x0][0x500] ;  /* 0x00014000ff0cab82 */ /* 0x000e240000000800 */
[----:B------:R-:W-:-:S04]  /*3e2f0*/  IMAD R16, R8, 0x8, R15 ;  /* 0x0000000808107824 */ /* 0x000fc800078e020f */
[----:B------:R-:W1:Y:S02]  /*3e300*/  SYNCS.PHASECHK.TRANS64.TRYWAIT P1, [R16+URZ+0x28], R11 ;  /* 0x0000280b100075a7 */ /* 0x000e64000802017f */
[----:B-1----:R-:W-:Y:S05]  /*3e310*/  @!P1 BRA `(.L_x_47) ;  /* 0x0000000c00c09947 */ /* 0x002fea0003800000 */
.L_x_68:
[----:B------:R-:W-:Y:S01]  /*3e320*/  UPRMT UR5, UR21, 0x9910, URZ ;  /* 0x0000991015057896 */ /* 0x000fe2000800003f */
[----:B0-----:R0:W-:Y:S03]  /*3e330*/  @!P2 SYNCS.ARRIVE.TRANS64 RZ, [R16+URZ], R12 ;  /* 0x0000000c10ffa9a7 */ /* 0x0011e6000800003f */
[----:B------:R-:W-:-:S06]  /*3e340*/  UISETP.NE.AND UP0, UPT, UR5, 0x2, UPT ;  /* 0x000000020500788c */ /* 0x000fcc000bf05270 */
[----:B------:R-:W-:-:S13]  /*3e350*/  PLOP3.LUT P1, PT, PT, PT, UP0, 0x80, 0x0 ;  /* 0x000000000000781c */ /* 0x000fda0003f2f008 */
[----:B0-----:R-:W-:Y:S05]  /*3e360*/  @P1 BRA `(.L_x_48) ;  /* 0x0000000000041947 */ /* 0x001fea0003800000 */
[----:B------:R-:W-:Y:S01]  /*3e370*/  BPT.TRAP 0x1 ;  /* 0x000000040000795c */ /* 0x000fe20000300000 */
.L_x_48:
[----:B------:R-:W-:Y:S05]  /*3e380*/  @P0 BRA `(.L_x_49) ;  /* 0x0000000000040947 */ /* 0x000fea0003800000 */
[----:B------:R-:W-:Y:S01]  /*3e390*/  BPT.TRAP 0x1 ;  /* 0x000000040000795c */ /* 0x000fe20000300000 */
.L_x_49:
[--C-:B-1----:R-:W-:Y:S01]  /*3e3a0*/  IMAD R11, R8, 0x6000, R15.reuse ;  /* 0x00006000080b7824 */ /* 0x102fe200078e020f */
[----:B------:R-:W-:Y:S01]  /*3e3b0*/  R2UR UR9, R16 ;  /* 0x00000000100972ca */ /* 0x000fe200000e0000 */
[----:B------:R-:W-:Y:S01]  /*3e3c0*/  IMAD R15, R8, 0x3800, R15 ;  /* 0x00003800080f7824 */ /* 0x000fe200078e020f */
[----:B------:R-:W-:Y:S01]  /*3e3d0*/  UIADD3 UR14, UP0, UR24, 0xf0, URZ ;  /* 0x000000f0180e7890 */ /* 0x000fe2000ff1e03f */
[----:B------:R-:W-:Y:S01]  /*3e3e0*/  VIADD R2, R2, 0xffffffff ;  /* 0xffffffff02027836 */ /* 0x000fe20000000000 */
[----:B------:R-:W-:Y:S01]  /*3e3f0*/  R2UR UR5, R11 ;  /* 0x000000000b0572ca */ /* 0x000fe200000e0000 */
[----:B------:R-:W-:Y:S01]  /*3e400*/  UIADD3 UR26, UP1, UR24, 0x1f0, URZ ;  /* 0x000001f0181a7890 */ /* 0x000fe2000ff3e03f */
[----:B------:R-:W-:Y:S01]  /*3e410*/  R2UR UR6, R15 ;  /* 0x000000000f0672ca */ /* 0x000fe200000e0000 */
[----:B------:R-:W-:Y:S01]  /*3e420*/  UIADD3.X UR15, URZ, UR25, URZ, UP0, !UPT ;  /* 0x000000193f0f7290 */ /* 0x000fe200087fe43f */
[----:B------:R-:W-:Y:S01]  /*3e430*/  R2UR UR11, R5 ;  /* 0x00000000050b72ca */ /* 0x000fe200000e0000 */
[----:B------:R-:W-:Y:S01]  /*3e440*/  VIADD R8, R8, 0x1 ;  /* 0x0000000108087836 */ /* 0x000fe20000000000 */
[C---:B------:R-:W-:Y:S01]  /*3e450*/  R2UR UR10, R13.reuse ;  /* 0x000000000d0a72ca */ /* 0x040fe200000e0000 */
[----:B------:R-:W-:Y:S01]  /*3e460*/  UIADD3.X UR27, URZ, UR25, URZ, UP1, !UPT ;  /* 0x000000193f1b7290 */ /* 0x000fe20008ffe43f */
[----:B------:R-:W-:Y:S01]  /*3e470*/  R2UR UR12, R10 ;  /* 0x000000000a0c72ca */ /* 0x000fe200000e0000 */
[----:B------:R-:W-:Y:S01]  /*3e480*/  UMOV UR16, 0x0 ;  /* 0x0000000000107882 */ /* 0x000fe20000000000 */
[----:B------:R-:W-:Y:S01]  /*3e490*/  R2UR UR20, R4 ;  /* 0x00000000041472ca */ /* 0x000fe200000e0000 */
[----:B------:R-:W-:Y:S01]  /*3e4a0*/  UMOV UR17, 0x10000000 ;  /* 0x1000000000117882 */ /* 0x000fe20000000000 */
[----:B------:R-:W-:Y:S01]  /*3e4b0*/  ISETP.GT.AND P3, PT, R2, 0x1, PT ;  /* 0x000000010200780c */ /* 0x000fe20003f64270 */
[----:B------:R-:W-:Y:S01]  /*3e4c0*/  UIADD3 UR8, UR5, 0x100, URZ ;  /* 0x0000010005087890 */ /* 0x000fe2000fffe03f */
[----:B------:R-:W-:Y:S01]  /*3e4d0*/  ISETP.NE.AND P1, PT, R8, 0x5, PT ;  /* 0x000000050800780c */ /* 0x000fe20003f25270 */
[----:B------:R-:W-:Y:S01]  /*3e4e0*/  UIADD3 UR6, UR6, 0x1e100, URZ ;  /* 0x0001e10006067890 */ /* 0x000fe2000fffe03f */
[----:B------:R-:W-:-:S02]  /*3e4f0*/  VIADD R13, R13, 0x40 ;  /* 0x000000400d0d7836 */ /* 0x000fc40000000000 */
[----:B------:R-:W-:Y:S02]  /*3e500*/  SEL R12, RZ, 0x1, P1 ;  /* 0x00000001ff0c7807 */ /* 0x000fe40000800000 */
[----:B------:R-:W-:Y:S02]  /*3e510*/  SEL R8, R8, RZ, P1 ;  /* 0x000000ff08087207 */ /* 0x000fe40000800000 */
[----:B------:R0:W-:Y:S01]  /*3e520*/  UTMALDG.3D [UR8], [UR14], desc[UR16] ;  /* 0x000010080e0075b4 */ /* 0x0001e20008011000 */
[----:B------:R-:W-:Y:S01]  /*3e530*/  LOP3.LUT R3, R3, R12, RZ, 0x3c, !PT ;  /* 0x0000000c03037212 */ /* 0x000fe200078e3cff */
[----:B0-----:R-:W-:Y:S01]  /*3e540*/  UMOV UR8, UR6 ;  /* 0x0000000600087c82 */ /* 0x001fe20008000000 */
[----:B------:R-:W-:Y:S02]  /*3e550*/  UMOV UR11, UR20 ;  /* 0x00000014000b7c82 */ /* 0x000fe40008000000 */
[----:B------:R0:W-:Y:S02]  /*3e560*/  UTMALDG.3D [UR8], [UR26], desc[UR16] ;  /* 0x000010081a0075b4 */ /* 0x0001e40008011000 */
[----:B0-----:R-:W-:Y:S05]  /*3e570*/  @P3 BRA `(.L_x_50) ;  /* 0xfffffffc00483947 */ /* 0x001fea000383ffff */
.L_x_46:
[----:B------:R-:W-:Y:S05]  /*3e580*/  BSYNC B1 ;  /* 0x0000000000017941 */ /* 0x000fea0003800000 */
.L_x_45:
[----:B------:R-:W2:Y:S01]  /*3e590*/  LDL.LU R16, [R1+0x70c] ;  /* 0x00070c0001107983 */ /* 0x000ea20000300800 */
[----:B------:R-:W-:Y:S01]  /*3e5a0*/  LOP3.LUT P1, RZ, R9, 0xff, RZ, 0xc0, !PT ;  /* 0x000000ff09ff7812 */ /* 0x000fe2000782c0ff */
[C---:B------:R-:W-:Y:S01]  /*3e5b0*/  IMAD.IADD R4, R0.reuse, 0x1, R7 ;  /* 0x0000000100047824 */ /* 0x040fe200078e0207 */
[----:B------:R-:W-:Y:S01]  /*3e5c0*/  ULDC.64 UR8, c[0x0][0x650] ;  /* 0x0001940000087ab9 */ /* 0x000fe20000000a00 */
[----:B------:R-:W3:Y:S01]  /*3e5d0*/  LDL.LU R15, [R1+0x710] ;  /* 0x00071000010f7983 */ /* 0x000ee20000300800 */
[----:B------:R-:W-:Y:S01]  /*3e5e0*/  ISETP.GE.U32.AND P3, PT, R0, 0x5, PT ;  /* 0x000000050000780c */ /* 0x000fe20003f66070 */
[----:B------:R-:W-:Y:S01]  /*3e5f0*/  BSSY B1, `(.L_x_51) ;  /* 0x000006f000017945 */ /* 0x000fe20003800000 */
[----:B------:R-:W-:Y:S01]  /*3e600*/  IMAD.MOV.U32 R10, RZ, RZ, -0x1 ;  /* 0xffffffffff0a7424 */ /* 0x000fe200078e00ff */
[----:B------:R-:W-:-:S06]  /*3e610*/  PRMT R9, RZ, 0x7610, R9 ;  /* 0x00007610ff097816 */ /* 0x000fcc0000000009 */
[----:B------:R-:W0:Y:S01]  /*3e620*/  @P1 S2R R3, SR_CgaCtaId ;  /* 0x0000000000031919 */ /* 0x000e220000008800 */
[----:B------:R-:W-:-:S04]  /*3e630*/  @P1 MOV R2, 0x400 ;  /* 0x0000040000021802 */ /* 0x000fc80000000f00 */
[----:B0-----:R-:W-:-:S04]  /*3e640*/  @P1 LEA R2, R3, R2, 0x18 ;  /* 0x0000000203021211 */ /* 0x001fc800078ec0ff */
[----:B------:R0:W-:Y:S01]  /*3e650*/  @P1 SYNCS.ARRIVE.TRANS64.A1T0 RZ, [R2+URZ+0x68], RZ ;  /* 0x000068ff02ff19a7 */ /* 0x0001e2000810003f */
[----:B------:R-:W-:-:S04]  /*3e660*/  ISETP.GT.U32.AND P1, PT, R4, 0x4, PT ;  /* 0x000000040400780c */ /* 0x000fc80003f24070 */
[----:B------:R-:W-:Y:S01]  /*3e670*/  ISETP.LT.U32.AND P1, PT, R0, 0x5, P1 ;  /* 0x000000050000780c */ /* 0x000fe20000f21070 */
[----:B0-----:R-:W-:-:S05]  /*3e680*/  IMAD.WIDE.U32 R2, R4, -0x33333333, RZ ;  /* 0xcccccccd04027825 */ /* 0x001fca00078e00ff */
[----:B------:R-:W-:Y:S02]  /*3e690*/  SHF.R.U32.HI R5, RZ, 0x2, R3 ;  /* 0x00000002ff057819 */ /* 0x000fe40000011603 */
[----:B------:R-:W-:Y:S02]  /*3e6a0*/  SEL R3, RZ, 0x1, !P1 ;  /* 0x00000001ff037807 */ /* 0x000fe40004800000 */
[----:B------:R-:W-:Y:S01]  /*3e6b0*/  PRMT R2, RZ, 0x7610, R2 ;  /* 0x00007610ff027816 */ /* 0x000fe20000000002 */
[----:B------:R-:W-:Y:S01]  /*3e6c0*/  IMAD R7, R5, -0x5, R4 ;  /* 0xfffffffb05077824 */ /* 0x000fe200078e0204 */
[----:B------:R-:W-:Y:S01]  /*3e6d0*/  LOP3.LUT R6, R6, R3, RZ, 0x3c, !PT ;  /* 0x0000000306067212 */ /* 0x000fe200078e3cff */
[----:B------:R-:W-:-:S03]  /*3e6e0*/  IMAD.MOV.U32 R4, RZ, RZ, -0x1 ;  /* 0xffffffffff047424 */ /* 0x000fc600078e00ff */
[----:B------:R-:W-:Y:S01]  /*3e6f0*/  @P3 LOP3.LUT R6, R6, 0x1, R5, 0x78, !PT ;  /* 0x0000000106063812 */ /* 0x000fe200078e7805 */
[----:B------:R-:W-:Y:S01]  /*3e700*/  IMAD.MOV.U32 R5, RZ, RZ, -0x1 ;  /* 0xffffffffff057424 */ /* 0x000fe200078e00ff */
[----:B---3--:R-:W-:-:S04]  /*3e710*/  IADD3 R15, P1, R15, UR22, RZ ;  /* 0x000000160f0f7c10 */ /* 0x008fc8000ff3e0ff */
[----:B--2---:R-:W-:Y:S01]  /*3e720*/  IADD3.X R16, R16, UR13, RZ, P1, !PT ;  /* 0x0000000d10107c10 */ /* 0x004fe20008ffe4ff */
[----:B------:R0:W-:Y:S01]  /*3e730*/  STL [R1+0x710], R15 ;  /* 0x0007100f01007387 */ /* 0x0001e20000100800 */
[----:B------:R-:W-:-:S03]  /*3e740*/  ISETP.GE.U32.AND P1, PT, R15, UR8, PT ;  /* 0x000000080f007c0c */ /* 0x000fc6000bf26070 */
[----:B------:R0:W-:Y:S01]  /*3e750*/  STL [R1+0x70c], R16 ;  /* 0x00070c1001007387 */ /* 0x0001e20000100800 */
[----:B------:R-:W-:-:S13]  /*3e760*/  ISETP.GE.U32.AND.EX P1, PT, R16, UR9, PT, P1 ;  /* 0x0000000910007c0c */ /* 0x000fda000bf26110 */
[----:B0-----:R-:W-:Y:S05]  /*3e770*/  @P1 BRA `(.L_x_52) ;  /* 0x0000000400581947 */ /* 0x001fea0003800000 */
[----:B------:R-:W0:Y:S01]  /*3e780*/  S2R R8, SR_CTAID.X ;  /* 0x0000000000087919 */ /* 0x000e220000002500 */
[----:B------:R-:W1:Y:S01]  /*3e790*/  LDC R11, c[0x0][0x65c] ;  /* 0x00019700ff0b7b82 */ /* 0x000e620000000800 */
[----:B------:R-:W-:Y:S01]  /*3e7a0*/  ULDC UR5, c[0x0][0x150] ;  /* 0x0000540000057ab9 */ /* 0x000fe20000000800 */
[----:B------:R-:W-:Y:S01]  /*3e7b0*/  ULDC.64 UR8, c[0x0][0x628] ;  /* 0x00018a0000087ab9 */ /* 0x000fe20000000a00 */
[----:B------:R-:W2:Y:S01]  /*3e7c0*/  S2R R5, SR_CTAID.Y ;  /* 0x0000000000057919 */ /* 0x000ea20000002600 */
[----:B------:R-:W-:Y:S01]  /*3e7d0*/  ISETP.NE.U32.AND P1, PT, RZ, UR8, PT ;  /* 0x00000008ff007c0c */ /* 0x000fe2000bf25070 */
[----:B------:R-:W-:-:S03]  /*3e7e0*/  ULDC UR6, c[0x0][0x630] ;  /* 0x00018c0000067ab9 */ /* 0x000fc60000000800 */
[----:B------:R-:W3:Y:S01]  /*3e7f0*/  LDC R3, c[0x0][0x144] ;  /* 0x00005100ff037b82 */ /* 0x000ee20000000800 */
[----:B------:R-:W-:-:S07]  /*3e800*/  ISETP.NE.AND.EX P1, PT, RZ, UR9, PT, P1 ;  /* 0x00000009ff007c0c */ /* 0x000fce000bf25310 */
[----:B------:R-:W4:Y:S01]  /*3e810*/  LDC R12, c[0x0][0x148] ;  /* 0x00005200ff0c7b82 */ /* 0x000f220000000800 */
[----:B-1----:R-:W-:Y:S02]  /*3e820*/  ISETP.NE.AND P4, PT, R11, 0x1, PT ;  /* 0x000000010b00780c */ /* 0x002fe40003f85270 */
[----:B0-----:R-:W-:Y:S02]  /*3e830*/  I2FP.F32.U32 R2, R8 ;  /* 0x0000000800027245 */ /* 0x001fe40000201000 */
[----:B--2---:R-:W-:-:S03]  /*3e840*/  I2FP.F32.U32 R4, R5 ;  /* 0x0000000500047245 */ /* 0x004fc60000201000 */
[----:B------:R-:W-:Y:S01]  /*3e850*/  FMUL R2, R2, UR5 ;  /* 0x0000000502027c20 */ /* 0x000fe20008400000 */
[----:B------:R-:W-:Y:S02]  /*3e860*/  ULDC UR5, c[0x0][0x154] ;  /* 0x0000550000057ab9 */ /* 0x000fe40000000800 */
[----:B------:R-:W-:-:S03]  /*3e870*/  FMUL R10, R4, UR5 ;  /* 0x00000005040a7c20 */ /* 0x000fc60008400000 */
[----:B------:R-:W0:Y:S08]  /*3e880*/  F2I.U32.TRUNC.NTZ R2, R2 ;  /* 0x0000000200027305 */ /* 0x000e30000020f000 */
[----:B------:R-:W1:Y:S01]  /*3e890*/  F2I.U32.TRUNC.NTZ R10, R10 ;  /* 0x0000000a000a7305 */ /* 0x000e62000020f000 */
[----:B0-----:R-:W-:Y:S02]  /*3e8a0*/  IMAD.MOV R4, RZ, RZ, -R2 ;  /* 0x000000ffff047224 */ /* 0x001fe400078e0a02 */
[----:B------:R-:W-:-:S02]  /*3e8b0*/  IMAD.MOV.U32 R2, RZ, RZ, R15 ;  /* 0x000000ffff027224 */ /* 0x000fc400078e000f */
[----:B---3--:R-:W-:Y:S02]  /*3e8c0*/  IMAD R8, R3, R4, R8 ;  /* 0x0000000403087224 */ /* 0x008fe400078e0208 */
[----:B-1----:R-:W-:-:S04]  /*3e8d0*/  IMAD.MOV R3, RZ, RZ, -R10 ;  /* 0x000000ffff037224 */ /* 0x002fc800078e0a0a */
[----:B----4-:R-:W-:Y:S02]  /*3e8e0*/  @P4 IMAD R8, R12, R3, R5 ;  /* 0x000000030c084224 */ /* 0x010fe400078e0205 */
[----:B------:R-:W-:Y:S01]  /*3e8f0*/  IMAD.MOV.U32 R3, RZ, RZ, R16 ;  /* 0x000000ffff037224 */ /* 0x000fe200078e0010 */
[----:B------:R-:W-:Y:S06]  /*3e900*/  @!P1 BRA `(.L_x_53) ;  /* 0x0000000000289947 */ /* 0x000fec0003800000 */
[----:B------:R-:W-:Y:S02]  /*3e910*/  ULDC UR5, c[0x0][0x634] ;  /* 0x00018d0000057ab9 */ /* 0x000fe40000000800 */
[----:B------:R-:W-:-:S05]  /*3e920*/  IADD3 R3, P1, R15, UR5, RZ ;  /* 0x000000050f037c10 */ /* 0x000fca000ff3e0ff */
[----:B------:R-:W-:-:S04]  /*3e930*/  IMAD.X R11, RZ, RZ, R16, P1 ;  /* 0x000000ffff0b7224 */ /* 0x000fc800008e0610 */
[----:B------:R-:W-:-:S04]  /*3e940*/  IMAD.WIDE.U32 R4, R11, UR8, RZ ;  /* 0x000000080b047c25 */ /* 0x000fc8000f8e00ff */
[----:B------:R-:W-:-:S04]  /*3e950*/  IMAD.WIDE.U32 R4, P1, R3, UR9, R4 ;  /* 0x0000000903047c25 */ /* 0x000fc8000f820004 */
[----:B------:R-:W-:-:S04]  /*3e960*/  IMAD.WIDE.U32 R2, R3, UR8, RZ ;  /* 0x0000000803027c25 */ /* 0x000fc8000f8e00ff */
[----:B------:R-:W-:Y:S01]  /*3e970*/  IMAD.MOV.U32 R2, RZ, RZ, R5 ;  /* 0x000000ffff027224 */ /* 0x000fe200078e0005 */
[----:B------:R-:W-:Y:S01]  /*3e980*/  IADD3 RZ, P3, R3, R4, RZ ;  /* 0x0000000403ff7210 */ /* 0x000fe20007f7e0ff */
[----:B------:R-:W-:-:S04]  /*3e990*/  IMAD.X R3, RZ, RZ, RZ, P1 ;  /* 0x000000ffff037224 */ /* 0x000fc800008e06ff */
[----:B------:R-:W-:-:S08]  /*3e9a0*/  IMAD.WIDE.U32.X R2, R11, UR9, R2, P3 ;  /* 0x000000090b027c25 */ /* 0x000fd000098e0402 */
.L_x_53:
[--C-:B------:R-:W-:Y:S01]  /*3e9b0*/  SHF.R.U64 R10, R2, UR6, R3.reuse ;  /* 0x00000006020a7c19 */ /* 0x100fe20008001203 */
[----:B------:R-:W-:Y:S01]  /*3e9c0*/  ULDC.64 UR8, c[0x0][0x620] ;  /* 0x0001880000087ab9 */ /* 0x000fe20000000a00 */
[----:B------:R-:W-:Y:S01]  /*3e9d0*/  SHF.R.U32.HI R2, RZ, UR6, R3 ;  /* 0x00000006ff027c19 */ /* 0x000fe20008011603 */
[----:B------:R-:W-:Y:S01]  /*3e9e0*/  IMAD.MOV.U32 R3, RZ, RZ, R16 ;  /* 0x000000ffff037224 */ /* 0x000fe200078e0010 */
[----:B------:R-:W-:Y:S01]  /*3e9f0*/  IADD3 R11, P1, RZ, -R10, RZ ;  /* 0x8000000aff0b7210 */ /* 0x000fe20007f3e0ff */
[----:B------:R-:W-:-:S04]  /*3ea00*/  ULDC UR5, c[0x0][0x618] ;  /* 0x0001860000057ab9 */ /* 0x000fc80000000800 */
[----:B------:R-:W-:-:S04]  /*3ea10*/  IMAD.X R2, RZ, RZ, ~R2, P1 ;  /* 0x000000ffff027224 */ /* 0x000fc800008e0e02 */
[----:B------:R-:W-:-:S04]  /*3ea20*/  IMAD R2, R2, UR8, RZ ;  /* 0x0000000802027c24 */ /* 0x000fc8000f8e02ff */
[----:B------:R-:W-:Y:S02]  /*3ea30*/  IMAD R5, R11, UR9, R2 ;  /* 0x000000090b057c24 */ /* 0x000fe4000f8e0202 */
[----:B------:R-:W-:-:S04]  /*3ea40*/  IMAD.MOV.U32 R2, RZ, RZ, R15 ;  /* 0x000000ffff027224 */ /* 0x000fc800078e000f */
[----:B------:R-:W-:Y:S01]  /*3ea50*/  IMAD.WIDE.U32 R2, R11, UR8, R2 ;  /* 0x000000080b027c25 */ /* 0x000fe2000f8e0002 */
[----:B------:R-:W-:Y:S02]  /*3ea60*/  ULDC.64 UR8, c[0x0][0x640] ;  /* 0x0001900000087ab9 */ /* 0x000fe40000000a00 */
[----:B------:R-:W-:Y:S01]  /*3ea70*/  ISETP.NE.U32.AND P1, PT, RZ, UR8, PT ;  /* 0x00000008ff007c0c */ /* 0x000fe2000bf25070 */
[----:B------:R-:W-:-:S03]  /*3ea80*/  IMAD.IADD R3, R3, 0x1, R5 ;  /* 0x0000000103037824 */ /* 0x000fc600078e0205 */
[----:B------:R-:W-:Y:S02]  /*3ea90*/  ISETP.NE.AND.EX P1, PT, RZ, UR9, PT, P1 ;  /* 0x00000009ff007c0c */ /* 0x000fe4000bf25310 */
[--C-:B------:R-:W-:Y:S02]  /*3eaa0*/  SHF.R.U64 R11, R2, UR5, R3.reuse ;  /* 0x00000005020b7c19 */ /* 0x100fe40008001203 */
[----:B------:R-:W-:Y:S01]  /*3eab0*/  SHF.R.U32.HI R2, RZ, UR5, R3 ;  /* 0x00000005ff027c19 */ /* 0x000fe20008011603 */
[----:B------:R-:W-:-:S03]  /*3eac0*/  ULDC UR5, c[0x0][0x608] ;  /* 0x0001820000057ab9 */ /* 0x000fc60000000800 */
[--C-:B------:R-:W-:Y:S02]  /*3ead0*/  SHF.R.U64 R12, R11, UR5, R2.reuse ;  /* 0x000000050b0c7c19 */ /* 0x100fe40008001202 */
[----:B------:R-:W-:Y:S01]  /*3eae0*/  SHF.R.U32.HI R3, RZ, UR5, R2 ;  /* 0x00000005ff037c19 */ /* 0x000fe20008011602 */
[----:B------:R-:W-:-:S03]  /*3eaf0*/  ULDC UR5, c[0x0][0x658] ;  /* 0x0001960000057ab9 */ /* 0x000fc60000000800 */
[--C-:B------:R-:W-:Y:S02]  /*3eb00*/  SHF.R.U64 R13, R12, UR5, R3.reuse ;  /* 0x000000050c0d7c19 */ /* 0x100fe40008001203 */
[----:B------:R-:W-:-:S03]  /*3eb10*/  SHF.R.U32.HI R15, RZ, UR5, R3 ;  /* 0x00000005ff0f7c19 */ /* 0x000fc60008011603 */
[----:B------:R-:W-:Y:S02]  /*3eb20*/  IMAD.MOV.U32 R2, RZ, RZ, R13 ;  /* 0x000000ffff027224 */ /* 0x000fe400078e000d */
        /* <DEDUP_REMOVED lines=12> */
.L_x_54:
[----:B------:R-:W-:Y:S01]  /*3ebf0*/  ULDC UR5, c[0x0][0x648] ;  /* 0x0001920000057ab9 */ /* 0x000fe20000000800 */
[----:B------:R-:W-:Y:S02]  /*3ec00*/  LOP3.LUT R12, R12, UR18, RZ, 0xc0, !PT ;  /* 0x000000120c0c7c12 */ /* 0x000fe4000f8ec0ff */
[----:B------:R-:W-:Y:S01]  /*3ec10*/  SHF.R.U64 R3, R2, UR5, R3 ;  /* 0x0000000502037c19 */ /* 0x000fe20008001203 */
[----:B------:R-:W-:-:S04]  /*3ec20*/  ULDC UR5, c[0x0][0x638] ;  /* 0x00018e0000057ab9 */ /* 0x000fc80000000800 */
[----:B------:R-:W-:Y:S02]  /*3ec30*/  IMAD.MOV R2, RZ, RZ, -R3 ;  /* 0x000000ffff027224 */ /* 0x000fe400078e0a03 */
[----:B------:R-:W-:Y:S02]  /*3ec40*/  IMAD R5, R3, UR19, R12 ;  /* 0x0000001303057c24 */ /* 0x000fe4000f8e020c */
[----:B------:R-:W-:Y:S01]  /*3ec50*/  IMAD R13, R2, UR5, R13 ;  /* 0x00000005020d7c24 */ /* 0x000fe2000f8e020d */
[----:B------:R-:W-:Y:S01]  /*3ec60*/  ULDC UR5, c[0x0][0x610] ;  /* 0x0001840000057ab9 */ /* 0x000fe20000000800 */
[----:B------:R-:W-:Y:S01]  /*3ec70*/  LOP3.LUT R2, R11, UR4, RZ, 0xc0, !PT ;  /* 0x000000040b027c12 */ /* 0x000fe2000f8ec0ff */
[----:B------:R-:W-:Y:S01]  /*3ec80*/  IMAD R8, R5, UR5, R8 ;  /* 0x0000000505087c24 */ /* 0x000fe2000f8e0208 */
[----:B------:R-:W-:-:S03]  /*3ec90*/  ULDC UR5, c[0x0][0x600] ;  /* 0x0001800000057ab9 */ /* 0x000fc60000000800 */
[----:B------:R-:W-:Y:S02]  /*3eca0*/  IMAD R13, R13, UR5, R2 ;  /* 0x000000050d0d7c24 */ /* 0x000fe4000f8e0202 */
[----:B------:R-:W-:-:S03]  /*3ecb0*/  IMAD.MOV.U32 R2, RZ, RZ, 0x1 ;  /* 0x00000001ff027424 */ /* 0x000fc600078e00ff */
[----:B------:R-:W-:Y:S02]  /*3ecc0*/  SEL R4, R13, R8, !P4 ;  /* 0x000000080d047207 */ /* 0x000fe40006000000 */
[----:B------:R-:W-:-:S07]  /*3ecd0*/  SEL R5, R8, R13, !P4 ;  /* 0x0000000d08057207 */ /* 0x000fce0006000000 */
.L_x_52:
[----:B------:R-:W-:Y:S05]  /*3ece0*/  BSYNC B1 ;  /* 0x0000000000017941 */ /* 0x000fea0003800000 */
.L_x_51:
[----:B------:R-:W-:-:S13]  /*3ecf0*/  LOP3.LUT P1, RZ, R2, 0xff, RZ, 0xc0, !PT ;  /* 0x000000ff02ff7812 */ /* 0x000fda000782c0ff */
[----:B------:R-:W-:Y:S05]  /*3ed00*/  @P1 BRA `(.L_x_55) ;  /* 0xfffffff400301947 */ /* 0x000fea000383ffff */
[----:B------:R-:W-:Y:S05]  /*3ed10*/  BSYNC B0 ;  /* 0x0000000000007941 */ /* 0x000fea0003800000 */
.L_x_43:
[----:B------:R-:W-:-:S03]  /*3ed20*/  UMOV UR5, 0xffffffff ;  /* 0xffffffff00057882 */ /* 0x000fc60000000000 */
[----:B------:R-:W-:Y:S05]  /*3ed30*/  BRA.DIV UR5, `(.L_x_56) ;  /* 0x00000006054c7947 */ /* 0x000fea000b800000 */
[----:B------:R-:W-:-:S13]  /*3ed40*/  ELECT P0, URZ, PT ;  /* 0x00000000003f782f */ /* 0x000fda0003800000 */
.L_x_71:
[----:B------:R-:W-:Y:S04]  /*3ed50*/  BSSY B0, `(.L_x_57) ;  /* 0x0000035000007945 */ /* 0x000fe80003800000 */
[----:B------:R-:W-:Y:S05]  /*3ed60*/  @!P0 BRA `(.L_x_58) ;  /* 0x0000000000cc8947 */ /* 0x000fea0003800000 */
[----:B------:R-:W-:-:S04]  /*3ed70*/  ULOP3.LUT UR5, UR7, 0x2, URZ, 0xfc, !UPT ;  /* 0x0000000207057892 */ /* 0x000fc8000f8efc3f */
[----:B------:R-:W-:-:S06]  /*3ed80*/  UISETP.NE.AND UP0, UPT, UR5, 0x3, UPT ;  /* 0x000000030500788c */ /* 0x000fcc000bf05270 */
[----:B------:R-:W-:-:S13]  /*3ed90*/  PLOP3.LUT P0, PT, PT, PT, UP0, 0x80, 0x0 ;  /* 0x000000000000781c */ /* 0x000fda0003f0f008 */
[----:B------:R-:W-:Y:S05]  /*3eda0*/  @!P0 BRA `(.L_x_59) ;  /* 0x0000000000048947 */ /* 0x000fea0003800000 */
[----:B------:R-:W-:Y:S01]  /*3edb0*/  BPT.TRAP 0x1 ;  /* 0x000000040000795c */ /* 0x000fe20000300000 */
.L_x_59:
[----:B------:R-:W0:Y:S01]  /*3edc0*/  S2R R3, SR_CgaCtaId ;  /* 0x0000000000037919 */ /* 0x000e220000008800 */
[----:B------:R-:W-:Y:S02]  /*3edd0*/  MOV R0, 0x400 ;  /* 0x0000040000007802 */ /* 0x000fe40000000f00 */
[----:B------:R-:W-:Y:S02]  /*3ede0*/  SHF.L.U32 R2, R6, 0x1f, RZ ;  /* 0x0000001f06027819 */ /* 0x000fe400000006ff */
[----:B0-----:R-:W-:-:S05]  /*3edf0*/  LEA R0, R3, R0, 0x18 ;  /* 0x0000000003007211 */ /* 0x001fca00078ec0ff */
[----:B------:R-:W-:-:S04]  /*3ee00*/  VIADD R0, R0, 0x28 ;  /* 0x0000002800007836 */ /* 0x000fc80000000000 */
[----:B------:R-:W-:-:S04]  /*3ee10*/  IMAD R3, R7, 0x8, R0 ;  /* 0x0000000807037824 */ /* 0x000fc800078e0200 */
[----:B------:R-:W0:Y:S02]  /*3ee20*/  SYNCS.PHASECHK.TRANS64.TRYWAIT P0, [R3+URZ], R2 ;  /* 0x00000002030075a7 */ /* 0x000e24000800017f */
[----:B0-----:R-:W-:Y:S05]  /*3ee30*/  @!P0 BRA `(.L_x_60) ;  /* 0x0000000400308947 */ /* 0x001fea0003800000 */
.L_x_72:
[----:B------:R-:W-:-:S05]  /*3ee40*/  VIADD R7, R7, 0x1 ;  /* 0x0000000107077836 */ /* 0x000fca0000000000 */
[----:B------:R-:W-:-:S04]  /*3ee50*/  ISETP.NE.AND P0, PT, R7, 0x5, PT ;  /* 0x000000050700780c */ /* 0x000fc80003f05270 */
[----:B0-----:R-:W-:Y:S02]  /*3ee60*/  SEL R3, RZ, 0x1, P0 ;  /* 0x00000001ff037807 */ /* 0x001fe40000000000 */
[----:B------:R-:W-:Y:S02]  /*3ee70*/  SEL R7, R7, RZ, P0 ;  /* 0x000000ff07077207 */ /* 0x000fe40000000000 */
[----:B------:R-:W-:-:S03]  /*3ee80*/  LOP3.LUT R6, R6, R3, RZ, 0x3c, !PT ;  /* 0x0000000306067212 */ /* 0x000fc600078e3cff */
[----:B------:R-:W-:Y:S01]  /*3ee90*/  IMAD R3, R7, 0x8, R0 ;  /* 0x0000000807037824 */ /* 0x000fe200078e0200 */
[----:B------:R-:W-:-:S04]  /*3eea0*/  SHF.L.U32 R2, R6, 0x1f, RZ ;  /* 0x0000001f06027819 */ /* 0x000fc800000006ff */
[----:B------:R-:W0:Y:S02]  /*3eeb0*/  SYNCS.PHASECHK.TRANS64.TRYWAIT P0, [R3+URZ], R2 ;  /* 0x00000002030075a7 */ /* 0x000e24000800017f */
[----:B0-----:R-:W-:Y:S05]  /*3eec0*/  @!P0 BRA `(.L_x_61) ;  /* 0x0000000400208947 */ /* 0x001fea0003800000 */
.L_x_73:
[----:B0-----:R-:W-:-:S05]  /*3eed0*/  VIADD R2, R7, 0x1 ;  /* 0x0000000107027836 */ /* 0x001fca0000000000 */
[----:B------:R-:W-:-:S04]  /*3eee0*/  ISETP.NE.AND P0, PT, R2, 0x5, PT ;  /* 0x000000050200780c */ /* 0x000fc80003f05270 */
[----:B------:R-:W-:Y:S02]  /*3eef0*/  SEL R3, RZ, 0x1, P0 ;  /* 0x00000001ff037807 */ /* 0x000fe40000000000 */
[----:B------:R-:W-:Y:S02]  /*3ef00*/  SEL R5, R2, RZ, P0 ;  /* 0x000000ff02057207 */ /* 0x000fe40000000000 */
[----:B------:R-:W-:-:S03]  /*3ef10*/  LOP3.LUT R6, R6, R3, RZ, 0x3c, !PT ;  /* 0x0000000306067212 */ /* 0x000fc600078e3cff */
[----:B------:R-:W-:Y:S01]  /*3ef20*/  IMAD R3, R5, 0x8, R0 ;  /* 0x0000000805037824 */ /* 0x000fe200078e0200 */
[----:B------:R-:W-:-:S04]  /*3ef30*/  SHF.L.U32 R2, R6, 0x1f, RZ ;  /* 0x0000001f06027819 */ /* 0x000fc800000006ff */
[----:B------:R-:W0:Y:S02]  /*3ef40*/  SYNCS.PHASECHK.TRANS64.TRYWAIT P0, [R3+URZ], R2 ;  /* 0x00000002030075a7 */ /* 0x000e24000800017f */
[----:B0-----:R-:W-:Y:S05]  /*3ef50*/  @!P0 BRA `(.L_x_62) ;  /* 0x0000000400108947 */ /* 0x001fea0003800000 */
.L_x_74:
        /* <DEDUP_REMOVED lines=9> */
.L_x_75:
[----:B0-----:R-:W-:-:S05]  /*3eff0*/  VIADD R2, R5, 0x1 ;  /* 0x0000000105027836 */ /* 0x001fca0000000000 */
[----:B------:R-:W-:-:S04]  /*3f000*/  ISETP.NE.AND P0, PT, R2, 0x5, PT ;  /* 0x000000050200780c */ /* 0x000fc80003f05270 */
[----:B------:R-:W-:Y:S02]  /*3f010*/  SEL R4, RZ, 0x1, P0 ;  /* 0x00000001ff047807 */ /* 0x000fe40000000000 */
[----:B------:R-:W-:Y:S02]  /*3f020*/  SEL R3, R2, RZ, P0 ;  /* 0x000000ff02037207 */ /* 0x000fe40000000000 */
[----:B------:R-:W-:-:S03]  /*3f030*/  LOP3.LUT R4, R7, R4, RZ, 0x3c, !PT ;  /* 0x0000000407047212 */ /* 0x000fc600078e3cff */
[----:B------:R-:W-:Y:S01]  /*3f040*/  IMAD R3, R3, 0x8, R0 ;  /* 0x0000000803037824 */ /* 0x000fe200078e0200 */
[----:B------:R-:W-:-:S07]  /*3f050*/  SHF.L.U32 R0, R4, 0x1f, RZ ;  /* 0x0000001f04007819 */ /* 0x000fce00000006ff */
.L_x_64:
[----:B0-----:R0:W1:Y:S02]  /*3f060*/  SYNCS.PHASECHK.TRANS64.TRYWAIT P0, [R3+URZ], R0 ;  /* 0x00000000030075a7 */ /* 0x001064000800017f */
[----:B-1----:R-:W-:Y:S05]  /*3f070*/  @!P0 NANOSLEEP.SYNCS 0x989680 ;  /* 0x009896800000895d */ /* 0x002fea0003900000 */
[----:B------:R-:W1:Y:S02]  /*3f080*/  @!P0 SYNCS.PHASECHK.TRANS64 P0, [R3+URZ], R0 ;  /* 0x00000000030085a7 */ /* 0x000e64000800007f */
[----:B-1----:R-:W-:Y:S05]  /*3f090*/  @!P0 BRA `(.L_x_64) ;  /* 0xfffffffc00f08947 */ /* 0x002fea000383ffff */
.L_x_58:
[----:B------:R-:W-:Y:S05]  /*3f0a0*/  BSYNC B0 ;  /* 0x0000000000007941 */ /* 0x000fea0003800000 */
.L_x_57:
[----:B------:R-:W-:Y:S05]  /*3f0b0*/  EXIT ;  /* 0x000000000000794d */ /* 0x000fea0003800000 */
.L_x_17:
[----:B-1----:R-:W-:-:S04]  /*3f0c0*/  IMAD.U32 R13, RZ, RZ, UR12 ;  /* 0x0000000cff0d7e24 */ /* 0x002fc8000f8e00ff */
[----:B------:R1:W4:Y:S03]  /*3f0d0*/  SYNCS.PHASECHK.TRANS64.TRYWAIT P0, [R13+URZ], R12 ;  /* 0x0000000c0d0075a7 */ /* 0x000326000800017f */
[----:B----4-:R-:W-:Y:S05]  /*3f0e0*/  @!P0 NANOSLEEP.SYNCS 0x989680 ;  /* 0x009896800000895d */ /* 0x010fea0003900000 */
[----:B------:R-:W4:Y:S02]  /*3f0f0*/  @!P0 SYNCS.PHASECHK.TRANS64 P0, [R13+URZ], R12 ;  /* 0x0000000c0d0085a7 */ /* 0x000f24000800007f */
[----:B----4-:R-:W-:Y:S05]  /*3f100*/  @!P0 BRA `(.L_x_17) ;  /* 0xfffffffc00ec8947 */ /* 0x010fea000383ffff */
[----:B------:R-:W-:Y:S05]  /*3f110*/  BRA `(.L_x_16) ;  /* 0xfffffc4400487947 */ /* 0x000fea000383ffff */
.L_x_23:
[----:B-----5:R1:W-:Y:S02]  /*3f120*/  STL [R1+0x718], R0 ;  /* 0x0007180001007387 */ /* 0x0203e40000100800 */
[----:B-1----:R-:W-:-:S04]  /*3f130*/  IMAD.U32 R0, RZ, RZ, UR14 ;  /* 0x0000000eff007e24 */ /* 0x002fc8000f8e00ff */
[----:B------:R1:W3:Y:S03]  /*3f140*/  SYNCS.PHASECHK.TRANS64.TRYWAIT P0, [R0+URZ], R14 ;  /* 0x0000000e000075a7 */ /* 0x0002e6000800017f */
[----:B---3--:R-:W-:Y:S05]  /*3f150*/  @!P0 NANOSLEEP.SYNCS 0x989680 ;  /* 0x009896800000895d */ /* 0x008fea0003900000 */
[----:B------:R1:W3:Y:S02]  /*3f160*/  @!P0 SYNCS.PHASECHK.TRANS64 P0, [R0+URZ], R14 ;  /* 0x0000000e000085a7 */ /* 0x0002e4000800007f */
[----:B-1----:R1:W5:Y:S02]  /*3f170*/  LDL.LU R0, [R1+0x718] ;  /* 0x0007180001007983 */ /* 0x0023640000300800 */
[----:B-1-3--:R-:W-:Y:S05]  /*3f180*/  @!P0 BRA `(.L_x_23) ;  /* 0xfffffffc00e48947 */ /* 0x00afea000383ffff */
[----:B------:R-:W-:Y:S05]  /*3f190*/  BRA `(.L_x_22) ;  /* 0xfffffcc000c07947 */ /* 0x000fea000383ffff */
.L_x_44:
[----:B------:R-:W-:Y:S01]  /*3f1a0*/  BSSY B1, `(.L_x_65) ;  /* 0x0000006000017945 */ /* 0x000fe20003800000 */
[----:B------:R-:W-:-:S07]  /*3f1b0*/  IMAD.MOV.U32 R2, RZ, RZ, -0x1 ;  /* 0xffffffffff027424 */ /* 0x000fce00078e00ff */
[----:B------:R-:W-:Y:S05]  /*3f1c0*/  WARPSYNC.COLLECTIVE R2, `(.L_x_66) ;  /* 0x00000000020c7348 */ /* 0x000fea0003c00000 */
[----:B------:R-:W-:Y:S02]  /*3f1d0*/  ELECT P1, UR62, PT ;  /* 0x00000000003e782f */ /* 0x000fe40003820000 */
[----:B------:R-:W-:Y:S01]  /*3f1e0*/  MOV R2, UR62 ;  /* 0x0000003e00027c02 */ /* 0x000fe20008000f00 */
[----:B------:R-:W-:Y:S10]  /*3f1f0*/  ENDCOLLECTIVE ;  /* 0x000000000000791b */ /* 0x000ff40003800000 */
.L_x_66:
[----:B------:R-:W-:Y:S05]  /*3f200*/  BSYNC B1 ;  /* 0x0000000000017941 */ /* 0x000fea0003800000 */
.L_x_65:
[----:B------:R-:W-:Y:S05]  /*3f210*/  BRA `(.L_x_67) ;  /* 0xffffffec00f87947 */ /* 0x000fea000383ffff */
.L_x_47:
[----:B-1----:R1:W2:Y:S02]  /*3f220*/  SYNCS.PHASECHK.TRANS64.TRYWAIT P1, [R16+URZ+0x28], R11 ;  /* 0x0000280b100075a7 */ /* 0x0022a4000802017f */
[----:B--2---:R-:W-:Y:S05]  /*3f230*/  @!P1 NANOSLEEP.SYNCS 0x989680 ;  /* 0x009896800000995d */ /* 0x004fea0003900000 */
[----:B------:R-:W2:Y:S02]  /*3f240*/  @!P1 SYNCS.PHASECHK.TRANS64 P1, [R16+URZ+0x28], R11 ;  /* 0x0000280b100095a7 */ /* 0x000ea4000802007f */
[----:B--2---:R-:W-:Y:S05]  /*3f250*/  @!P1 BRA `(.L_x_47) ;  /* 0xfffffffc00f09947 */ /* 0x004fea000383ffff */
[----:B------:R-:W-:Y:S05]  /*3f260*/  BRA `(.L_x_68) ;  /* 0xfffffff0002c7947 */ /* 0x000fea000383ffff */
.L_x_56:
[----:B------:R-:W-:Y:S01]  /*3f270*/  BSSY B0, `(.L_x_69) ;  /* 0x0000006000007945 */ /* 0x000fe20003800000 */
[----:B------:R-:W-:-:S07]  /*3f280*/  IMAD.MOV.U32 R2, RZ, RZ, -0x1 ;  /* 0xffffffffff027424 */ /* 0x000fce00078e00ff */
[----:B------:R-:W-:Y:S05]  /*3f290*/  WARPSYNC.COLLECTIVE R2, `(.L_x_70) ;  /* 0x00000000020c7348 */ /* 0x000fea0003c00000 */
[----:B------:R-:W-:Y:S02]  /*3f2a0*/  ELECT P1, UR62, PT ;  /* 0x00000000003e782f */ /* 0x000fe40003820000 */
[----:B------:R-:W-:Y:S01]  /*3f2b0*/  MOV R2, UR62 ;  /* 0x0000003e00027c02 */ /* 0x000fe20008000f00 */
[----:B------:R-:W-:Y:S10]  /*3f2c0*/  ENDCOLLECTIVE ;  /* 0x000000000000791b */ /* 0x000ff40003800000 */
.L_x_70:
[----:B------:R-:W-:Y:S05]  /*3f2d0*/  BSYNC B0 ;  /* 0x0000000000007941 */ /* 0x000fea0003800000 */
.L_x_69:
[----:B------:R-:W-:Y:S01]  /*3f2e0*/  PLOP3.LUT P0, PT, P1, PT, PT, 0x80, 0x0 ;  /* 0x000000000000781c */ /* 0x000fe20000f0f070 */
[----:B------:R-:W-:-:S12]  /*3f2f0*/  BRA `(.L_x_71) ;  /* 0xfffffff800947947 */ /* 0x000fd8000383ffff */
.L_x_60:
[----:B0-----:R0:W1:Y:S02]  /*3f300*/  SYNCS.PHASECHK.TRANS64.TRYWAIT P0, [R3+URZ], R2 ;  /* 0x00000002030075a7 */ /* 0x001064000800017f */
[----:B-1----:R-:W-:Y:S05]  /*3f310*/  @!P0 NANOSLEEP.SYNCS 0x989680 ;  /* 0x009896800000895d */ /* 0x002fea0003900000 */
[----:B------:R-:W1:Y:S02]  /*3f320*/  @!P0 SYNCS.PHASECHK.TRANS64 P0, [R3+URZ], R2 ;  /* 0x00000002030085a7 */ /* 0x000e64000800007f */
[----:B-1----:R-:W-:Y:S05]  /*3f330*/  @!P0 BRA `(.L_x_60) ;  /* 0xfffffffc00f08947 */ /* 0x002fea000383ffff */
[----:B------:R-:W-:Y:S05]  /*3f340*/  BRA `(.L_x_72) ;  /* 0xfffffff800bc7947 */ /* 0x000fea000383ffff */
.L_x_61:
[----:B0-----:R0:W1:Y:S02]  /*3f350*/  SYNCS.PHASECHK.TRANS64.TRYWAIT P0, [R3+URZ], R2 ;  /* 0x00000002030075a7 */ /* 0x001064000800017f */
[----:B-1----:R-:W-:Y:S05]  /*3f360*/  @!P0 NANOSLEEP.SYNCS 0x989680 ;  /* 0x009896800000895d */ /* 0x002fea0003900000 */
[----:B------:R-:W1:Y:S02]  /*3f370*/  @!P0 SYNCS.PHASECHK.TRANS64 P0, [R3+URZ], R2 ;  /* 0x00000002030085a7 */ /* 0x000e64000800007f */
[----:B-1----:R-:W-:Y:S05]  /*3f380*/  @!P0 BRA `(.L_x_61) ;  /* 0xfffffffc00f08947 */ /* 0x002fea000383ffff */
[----:B------:R-:W-:Y:S05]  /*3f390*/  BRA `(.L_x_73) ;  /* 0xfffffff800cc7947 */ /* 0x000fea000383ffff */
.L_x_62:
[----:B0-----:R0:W1:Y:S02]  /*3f3a0*/  SYNCS.PHASECHK.TRANS64.TRYWAIT P0, [R3+URZ], R2 ;  /* 0x00000002030075a7 */ /* 0x001064000800017f */
[----:B-1----:R-:W-:Y:S05]  /*3f3b0*/  @!P0 NANOSLEEP.SYNCS 0x989680 ;  /* 0x009896800000895d */ /* 0x002fea0003900000 */
[----:B------:R-:W1:Y:S02]  /*3f3c0*/  @!P0 SYNCS.PHASECHK.TRANS64 P0, [R3+URZ], R2 ;  /* 0x00000002030085a7 */ /* 0x000e64000800007f */
[----:B-1----:R-:W-:Y:S05]  /*3f3d0*/  @!P0 BRA `(.L_x_62) ;  /* 0xfffffffc00f08947 */ /* 0x002fea000383ffff */
[----:B------:R-:W-:Y:S05]  /*3f3e0*/  BRA `(.L_x_74) ;  /* 0xfffffff800dc7947 */ /* 0x000fea000383ffff */
.L_x_63:
[----:B0-----:R0:W1:Y:S02]  /*3f3f0*/  SYNCS.PHASECHK.TRANS64.TRYWAIT P0, [R3+URZ], R2 ;  /* 0x00000002030075a7 */ /* 0x001064000800017f */
[----:B-1----:R-:W-:Y:S05]  /*3f400*/  @!P0 NANOSLEEP.SYNCS 0x989680 ;  /* 0x009896800000895d */ /* 0x002fea0003900000 */
[----:B------:R-:W1:Y:S02]  /*3f410*/  @!P0 SYNCS.PHASECHK.TRANS64 P0, [R3+URZ], R2 ;  /* 0x00000002030085a7 */ /* 0x000e64000800007f */
[----:B-1----:R-:W-:Y:S05]  /*3f420*/  @!P0 BRA `(.L_x_63) ;  /* 0xfffffffc00f08947 */ /* 0x002fea000383ffff */
[----:B------:R-:W-:Y:S05]  /*3f430*/  BRA `(.L_x_75) ;  /* 0xfffffff800ec7947 */ /* 0x000fea000383ffff */
.L_x_76:
[----:B------:R-:W-:-:S00]  /*3f440*/  BRA `(.L_x_76) ;  /* 0xfffffffc00fc7947 */ /* 0x000fc0000383ffff */
[----:B------:R-:W-:-:S00]  /*3f450*/  NOP ;  /* 0x0000000000007918 */ /* 0x000fc00000000000 */
        /* <DEDUP_REMOVED lines=10> */
.L_x_77:


//--------------------- .nv.shared._ZN7cutlass13device_kernelINS_4gemm6kernel13GemmUniversalIN4cute5tupleIJiiiiEEENS1_10collective13CollectiveMmaINS1_37MainloopSm90TmaGmmaWarpSpecializedFP8ILi5ENS5_IJNS4_1CILi1EEESB_SB_EEENS1_35KernelTmaWarpSpecializedCooperativeEEENS5_IJNSA_ILi384EEENSA_ILi224EEENSA_ILi64EEEEEENS_12float_e4m3_tENS5_IJlSB_lEEESJ_SK_NS4_8TiledMMAINS4_8MMA_AtomIJNS4_4SM904GMMA30MMA_64x32x32_F32E4M3E4M3_SS_TNILNSO_7ScaleInE1ELSQ_1EEEEEENS4_6LayoutINS5_IJNSA_ILi2EEESB_SB_EEENS5_IJSB_NSA_ILi0EEESW_EEEEENS5_IJNS4_10UnderscoreESZ_SZ_EEEEENS4_13SM90_TMA_LOADENS4_14ComposedLayoutINS4_7SwizzleILi2ELi4ELi3EEENS4_18smem_ptr_flag_bitsILi8EEENST_INS5_IJNSA_ILi8EEESH_EEENS5_IJSH_SB_EEEEEEEvNS4_8identityES12_S1C_vS1D_EENS_8epilogue10collective6detail29Sm90TmaWarpSpecializedAdapterINS1G_15DefaultEpilogueISJ_SK_SK_NS1F_6thread17LinearCombinationISJ_Li1EffLNS1K_9ScaleType4KindE0ELNS_15FloatRoundStyleE2ESJ_EENS1_15EpilogueDefaultEEEEEvvEEEEvNT_6ParamsE --------------------------
	.section	.nv.shared._ZN7cutlass13device_kernelINS_4gemm6kernel13GemmUniversalIN4cute5tupleIJiiiiEEENS1_10collective13CollectiveMmaINS1_37MainloopSm90TmaGmmaWarpSpecializedFP8ILi5ENS5_IJNS4_1CILi1EEESB_SB_EEENS1_35KernelTmaWarpSpecializedCooperativeEEENS5_IJNSA_ILi384EEENSA_ILi224EEENSA_ILi64EEEEEENS_12float_e4m3_tENS5_IJlSB_lEEESJ_SK_NS4_8TiledMMAINS4_8MMA_AtomIJNS4_4SM904GMMA30MMA_64x32x32_F32E4M3E4M3_SS_TNILNSO_7ScaleInE1ELSQ_1EEEEEENS4_6LayoutINS5_IJNSA_ILi2EEESB_SB_EEENS5_IJSB_NSA_ILi0EEESW_EEEEENS5_IJNS4_10UnderscoreESZ_SZ_EEEEENS4_13SM90_TMA_LOADENS4_14ComposedLayoutINS4_7SwizzleILi2ELi4ELi3EEENS4_18smem_ptr_flag_bitsILi8EEENST_INS5_IJNSA_ILi8EEESH_EEENS5_IJSH_SB_EEEEEEEvNS4_8identityES12_S1C_vS1D_EENS_8epilogue10collective6detail29Sm90TmaWarpSpecializedAdapterINS1G_15DefaultEpilogueISJ_SK_SK_NS1F_6thread17LinearCombinationISJ_Li1EffLNS1K_9ScaleType4KindE0ELNS_15FloatRoundStyleE2ESJ_EENS1_15EpilogueDefaultEEEEEvvEEEEvNT_6ParamsE,"aw",@nobits
	.sectionflags	@""
	.align	16
	.zero		1024


//--------------------- .nv.shared.reserved.0     --------------------------
	.section	.nv.shared.reserved.0,"aw",@nobits
	.weak		__nv_reservedSMEM_offset_0_alias
	.size		__nv_reservedSMEM_offset_0_alias, 0, 0
	.other		__nv_reservedSMEM_offset_0_alias,@"STO_CUDA_RESERVED_SHARED STV_DEFAULT"
__nv_reservedSMEM_offset_0_alias:
	.zero		0


//--------------------- .nv.global                --------------------------
	.section	.nv.global,"aw",@nobits
.nv.global:
	.type		_ZN39_INTERNAL_9ca494c3_4_k_cu_cc76fe10_93424cute1_E,@object
	.size		_ZN39_INTERNAL_9ca494c3_4_k_cu_cc76fe10_93424cute1_E,(_ZN39_INTERNAL_9ca494c3_4_k_cu_cc76fe10_93424cuda3std3__45__cpo6cbeginE - _ZN39_INTERNAL_9ca494c3_4_k_cu_cc76fe10_93424cute1_E)
_ZN39_INTERNAL_9ca494c3_4_k_cu_cc76fe10_93424cute1_E:
	.zero		1
	.type		_ZN39_INTERNAL_9ca494c3_4_k_cu_cc76fe10_93424cuda3std3__45__cpo6cbeginE,@object
	.size		_ZN39_INTERNAL_9ca494c3_4_k_cu_cc76fe10_93424cuda3std3__45__cpo6cbeginE,(_ZN39_INTERNAL_9ca494c3_4_k_cu_cc76fe10_93424cuda3std3__48in_placeE - _ZN39_INTERNAL_9ca494c3_4_k_cu_cc76fe10_93424cuda3std3__45__cpo6cbeginE)
_ZN39_INTERNAL_9ca494c3_4_k_cu_cc76fe10_93424cuda3std3__45__cpo6cbeginE:
	.zero		1
	.type		_ZN39_INTERNAL_9ca494c3_4_k_cu_cc76fe10_93424cuda3std3__48in_placeE,@object
	.size		_ZN39_INTERNAL_9ca494c3_4_k_cu_cc76fe10_93424cuda3std3__48in_placeE,(_ZN39_INTERNAL_9ca494c3_4_k_cu_cc76fe10_93424cuda3std6ranges3__45__cpo9iter_moveE - _ZN39_INTERNAL_9ca494c3_4_k_cu_cc76fe10_93424cuda3std3__48in_placeE)
_ZN39_INTERNAL_9ca494c3_4_k_cu_cc76fe10_93424cuda3std3__48in_placeE:
	.zero		1
	.type		_ZN39_INTERNAL_9ca494c3_4_k_cu_cc76fe10_93424cuda3std6ranges3__45__cpo9iter_moveE,@object
	.size		_ZN39_INTERNAL_9ca494c3_4_k_cu_cc76fe10_93424cuda3std6ranges3__45__cpo9iter_moveE,(_ZN39_INTERNAL_9ca494c3_4_k_cu_cc76fe10_93424cuda3std3__45__cpo5beginE - _ZN39_INTERNAL_9ca494c3_4_k_cu_cc76fe10_93424cuda3std6ranges3__45__cpo9iter_moveE)
_ZN39_INTERNAL_9ca494c3_4_k_cu_cc76fe10_93424cuda3std6ranges3__45__cpo9iter_moveE:
	.zero		1
	.type		_ZN39_INTERNAL_9ca494c3_4_k_cu_cc76fe10_93424cuda3std3__45__cpo5beginE,@object
	.size		_ZN39_INTERNAL_9ca494c3_4_k_cu_cc76fe10_93424cuda3std3__45__cpo5beginE,(_ZN39_INTERNAL_9ca494c3_4_k_cu_cc76fe10_93424cuda3std3__441_GLOBAL__N__9ca494c3_4_k_cu_cc76fe10_93426ignoreE - _ZN39_INTERNAL_9ca494c3_4_k_cu_cc76fe10_93424cuda3std3__45__cpo5beginE)
_ZN39_INTERNAL_9ca494c3_4_k_cu_cc76fe10_93424cuda3std3__45__cpo5beginE:
	.zero		1
	.type		_ZN39_INTERNAL_9ca494c3_4_k_cu_cc76fe10_93424cuda3std3__441_GLOBAL__N__9ca494c3_4_k_cu_cc76fe10_93426ignoreE,@object
	.size		_ZN39_INTERNAL_9ca494c3_4_k_cu_cc76fe10_93424cuda3std3__441_GLOBAL__N__9ca494c3_4_k_cu_cc76fe10_93426ignoreE,(_ZN39_INTERNAL_9ca494c3_4_k_cu_cc76fe10_93424cute7productE - _ZN39_INTERNAL_9ca494c3_4_k_cu_cc76fe10_93424cuda3std3__441_GLOBAL__N__9ca494c3_4_k_cu_cc76fe10_93426ignoreE)
_ZN39_INTERNAL_9ca494c3_4_k_cu_cc76fe10_93424cuda3std3__441_GLOBAL__N__9ca494c3_4_k_cu_cc76fe10_93426ignoreE:
	.zero		1
	.type		_ZN39_INTERNAL_9ca494c3_4_k_cu_cc76fe10_93424cute7productE,@object
	.size		_ZN39_INTERNAL_9ca494c3_4_k_cu_cc76fe10_93424cute7productE,(_ZN39_INTERNAL_9ca494c3_4_k_cu_cc76fe10_93424cuda3std3__45__cpo3endE - _ZN39_INTERNAL_9ca494c3_4_k_cu_cc76fe10_93424cute7productE)
_ZN39_INTERNAL_9ca494c3_4_k_cu_cc76fe10_93424cute7productE:
	.zero		1
	.type		_ZN39_INTERNAL_9ca494c3_4_k_cu_cc76fe10_93424cuda3std3__45__cpo3endE,@object
	.size		_ZN39_INTERNAL_9ca494c3_4_k_cu_cc76fe10_93424cuda3std3__45__cpo3endE,(_ZN39_INTERNAL_9ca494c3_4_k_cu_cc76fe10_93424cuda3std3__419piecewise_constructE - _ZN39_INTERNAL_9ca494c3_4_k_cu_cc76fe10_93424cuda3std3__45__cpo3endE)
_ZN39_INTERNAL_9ca494c3_4_k_cu_cc76fe10_93424cuda3std3__45__cpo3endE:
	.zero		1
	.type		_ZN39_INTERNAL_9ca494c3_4_k_cu_cc76fe10_93424cuda3std3__419piecewise_constructE,@object
	.size		_ZN39_INTERNAL_9ca494c3_4_k_cu_cc76fe10_93424cuda3std3__419piecewise_constructE,(_ZN39_INTERNAL_9ca494c3_4_k_cu_cc76fe10_93424cuda3std3__45__cpo4cendE - _ZN39_INTERNAL_9ca494c3_4_k_cu_cc76fe10_93424cuda3std3__419piecewise_constructE)
_ZN39_INTERNAL_9ca494c3_4_k_cu_cc76fe10_93424cuda3std3__419piecewise_constructE:
	.zero		1
	.type		_ZN39_INTERNAL_9ca494c3_4_k_cu_cc76fe10_93424cuda3std3__45__cpo4cendE,@object
	.size		_ZN39_INTERNAL_9ca494c3_4_k_cu_cc76fe10_93424cuda3std3__45__cpo4cendE,(_ZN39_INTERNAL_9ca494c3_4_k_cu_cc76fe10_93424cuda3std6ranges3__45__cpo4swapE - _ZN39_INTERNAL_9ca494c3_4_k_cu_cc76fe10_93424cuda3std3__45__cpo4cendE)
_ZN39_INTERNAL_9ca494c3_4_k_cu_cc76fe10_93424cuda3std3__45__cpo4cendE:
	.zero		1
	.type		_ZN39_INTERNAL_9ca494c3_4_k_cu_cc76fe10_93424cuda3std6ranges3__45__cpo4swapE,@object
	.size		_ZN39_INTERNAL_9ca494c3_4_k_cu_cc76fe10_93424cuda3std6ranges3__45__cpo4swapE,(.L_7 - _ZN39_INTERNAL_9ca494c3_4_k_cu_cc76fe10_93424cuda3std6ranges3__45__cpo4swapE)
_ZN39_INTERNAL_9ca494c3_4_k_cu_cc76fe10_93424cuda3std6ranges3__45__cpo4swapE:
	.zero		1
.L_7:


//--------------------- .nv.constant0._ZN7cutlass13device_kernelINS_4gemm6kernel13GemmUniversalIN4cute5tupleIJiiiiEEENS1_10collective13CollectiveMmaINS1_37MainloopSm90TmaGmmaWarpSpecializedFP8ILi5ENS5_IJNS4_1CILi1EEESB_SB_EEENS1_35KernelTmaWarpSpecializedCooperativeEEENS5_IJNSA_ILi384EEENSA_ILi224EEENSA_ILi64EEEEEENS_12float_e4m3_tENS5_IJlSB_lEEESJ_SK_NS4_8TiledMMAINS4_8MMA_AtomIJNS4_4SM904GMMA30MMA_64x32x32_F32E4M3E4M3_SS_TNILNSO_7ScaleInE1ELSQ_1EEEEEENS4_6LayoutINS5_IJNSA_ILi2EEESB_SB_EEENS5_IJSB_NSA_ILi0EEESW_EEEEENS5_IJNS4_10UnderscoreESZ_SZ_EEEEENS4_13SM90_TMA_LOADENS4_14ComposedLayoutINS4_7SwizzleILi2ELi4ELi3EEENS4_18smem_ptr_flag_bitsILi8EEENST_INS5_IJNSA_ILi8EEESH_EEENS5_IJSH_SB_EEEEEEEvNS4_8identityES12_S1C_vS1D_EENS_8epilogue10collective6detail29Sm90TmaWarpSpecializedAdapterINS1G_15DefaultEpilogueISJ_SK_SK_NS1F_6thread17LinearCombinationISJ_Li1EffLNS1K_9ScaleType4KindE0ELNS_15FloatRoundStyleE2ESJ_EENS1_15EpilogueDefaultEEEEEvvEEEEvNT_6ParamsE --------------------------
	.section	.nv.constant0._ZN7cutlass13device_kernelINS_4gemm6kernel13GemmUniversalIN4cute5tupleIJiiiiEEENS1_10collective13CollectiveMmaINS1_37MainloopSm90TmaGmmaWarpSpecializedFP8ILi5ENS5_IJNS4_1CILi1EEESB_SB_EEENS1_35KernelTmaWarpSpecializedCooperativeEEENS5_IJNSA_ILi384EEENSA_ILi224EEENSA_ILi64EEEEEENS_12float_e4m3_tENS5_IJlSB_lEEESJ_SK_NS4_8TiledMMAINS4_8MMA_AtomIJNS4_4SM904GMMA30MMA_64x32x32_F32E4M3E4M3_SS_TNILNSO_7ScaleInE1ELSQ_1EEEEEENS4_6LayoutINS5_IJNSA_ILi2EEESB_SB_EEENS5_IJSB_NSA_ILi0EEESW_EEEEENS5_IJNS4_10UnderscoreESZ_SZ_EEEEENS4_13SM90_TMA_LOADENS4_14ComposedLayoutINS4_7SwizzleILi2ELi4ELi3EEENS4_18smem_ptr_flag_bitsILi8EEENST_INS5_IJNSA_ILi8EEESH_EEENS5_IJSH_SB_EEEEEEEvNS4_8identityES12_S1C_vS1D_EENS_8epilogue10collective6detail29Sm90TmaWarpSpecializedAdapterINS1G_15DefaultEpilogueISJ_SK_SK_NS1F_6thread17LinearCombinationISJ_Li1EffLNS1K_9ScaleType4KindE0ELNS_15FloatRoundStyleE2ESJ_EENS1_15EpilogueDefaultEEEEEvvEEEEvNT_6ParamsE,"a",@progbits
	.sectionflags	@""
	.align	4
.nv.constant0._ZN7cutlass13device_kernelINS_4gemm6kernel13GemmUniversalIN4cute5tupleIJiiiiEEENS1_10collective13CollectiveMmaINS1_37MainloopSm90TmaGmmaWarpSpecializedFP8ILi5ENS5_IJNS4_1CILi1EEESB_SB_EEENS1_35KernelTmaWarpSpecializedCooperativeEEENS5_IJNSA_ILi384EEENSA_ILi224EEENSA_ILi64EEEEEENS_12float_e4m3_tENS5_IJlSB_lEEESJ_SK_NS4_8TiledMMAINS4_8MMA_AtomIJNS4_4SM904GMMA30MMA_64x32x32_F32E4M3E4M3_SS_TNILNSO_7ScaleInE1ELSQ_1EEEEEENS4_6LayoutINS5_IJNSA_ILi2EEESB_SB_EEENS5_IJSB_NSA_ILi0EEESW_EEEEENS5_IJNS4_10UnderscoreESZ_SZ_EEEEENS4_13SM90_TMA_LOADENS4_14ComposedLayoutINS4_7SwizzleILi2ELi4ELi3EEENS4_18smem_ptr_flag_bitsILi8EEENST_INS5_IJNSA_ILi8EEESH_EEENS5_IJSH_SB_EEEEEEEvNS4_8identityES12_S1C_vS1D_EENS_8epilogue10collective6detail29Sm90TmaWarpSpecializedAdapterINS1G_15DefaultEpilogueISJ_SK_SK_NS1F_6thread17LinearCombinationISJ_Li1EffLNS1K_9ScaleType4KindE0ELNS_15FloatRoundStyleE2ESJ_EENS1_15EpilogueDefaultEEEEEvvEEEEvNT_6ParamsE:
	.zero		1664


//--------------------- SYMBOLS --------------------------

	.type		.nv.reservedSmem.offset0,@object
	.size		.nv.reservedSmem.offset0,0x4
